def attn_fwd(
    Q,
    K,
    V,
    Out,
    Lse,
    sm_scale,
    stride_qz,
    stride_qh,
    stride_qm,
    stride_qk,
    stride_kz,
    stride_kh,
    stride_kn,
    stride_kk,
    stride_vz,
    stride_vh,
    stride_vn,
    stride_vk,
    stride_oz,
    stride_oh,
    stride_om,
    stride_ok,
    seqlen_q,
    seqlen_k,
    BLOCK_M: tl.constexpr,
    BLOCK_N: tl.constexpr,
    HEAD_DIM: tl.constexpr,
    CAUSAL: tl.constexpr,
):
    start_m = tl.program_id(0)
    off_hz = tl.program_id(1)
    q_off = off_hz * stride_qh
    k_off = off_hz * stride_kh
    v_off = off_hz * stride_vh
    offs_m = start_m * BLOCK_M + tl.arange(0, BLOCK_M)
    offs_d = tl.arange(0, HEAD_DIM)
    offs_n = tl.arange(0, BLOCK_N)
    q_ptrs = Q + q_off + offs_m[:, None] * stride_qm + offs_d[None, :] * stride_qk
    k_ptrs = K + k_off + offs_d[:, None] * stride_kk + offs_n[None, :] * stride_kn
    v_ptrs = V + v_off + offs_n[:, None] * stride_vn + offs_d[None, :] * stride_vk
    m_i = tl.full([BLOCK_M], float("-inf"), dtype=tl.float32)
    l_i = tl.zeros([BLOCK_M], dtype=tl.float32) + 1.0
    acc = tl.zeros([BLOCK_M, HEAD_DIM], dtype=tl.float32)
    q = tl.load(q_ptrs)
    acc, l_i, m_i = _attn_fwd_inner(
        acc,
        l_i,
        m_i,
        q,
        k_ptrs,
        v_ptrs,
        sm_scale,
        stride_kn,
        stride_vn,
        start_m,
        seqlen_k,
        BLOCK_M,
        BLOCK_N,
        HEAD_DIM,
        CAUSAL,
    )
    acc = acc / l_i[:, None]
    lse = m_i + tl.math.log2(l_i) / 1.4426950408889634
    o_ptrs = (
        Out
        + off_hz * stride_oh
        + offs_m[:, None] * stride_om
        + offs_d[None, :] * stride_ok
    )
    tl.store(o_ptrs, acc.to(Out.dtype.element_ty))
    tl.store(Lse + off_hz * seqlen_q + offs_m, lse)

# config = {"BLOCK_M": 64, "BLOCK_N": 128, "HEAD_DIM": 512, "arch": "sm_100", "causal": true, "dtype": "fp16", "num_stages": 3, "num_warps": 4}
# arch = sm_100


// ===== COMPILED SASS (sm_100a) =====

	.target	sm_100a

	.elftype	@"ET_EXEC"


//--------------------- .note.nv.tkinfo           --------------------------
	.section	.note.nv.tkinfo,"",@"SHT_NOTE"
	.sectionflags	@"SHF_NOTE_NV_TKINFO"
	.tkinfo
        /*0018*/ 	.word	0x00000081
        /*0030*/ 	.string	""
        /*0030*/ 	.string	"ptxas-blackwell"
        /*0030*/ 	.string	"Cuda compilation tools, release 12.9, V12.9.86"
        /*0030*/ 	.string	"Build cuda_12.9.r12.9/compiler.36037853_0"
        /*0030*/ 	.string	"-v  -suppress-debug-info  -lineinfo  -arch sm_100a "



//--------------------- .note.nv.cuver            --------------------------
	.section	.note.nv.cuver,"",@"SHT_NOTE"
	.sectionflags	@"SHF_NOTE_NV_CUVER"
        /*0018*/ 	.short	0x0001
        /*001a*/ 	.short	0x0064
        /*001c*/ 	.short	0x0001
        /*001e*/ 	.short	0x0000
        /*0020*/ 	.short	0x0001
        /*0022*/ 	.short	0x0000


//--------------------- .nv.info                  --------------------------
	.section	.nv.info,"",@"SHT_CUDA_INFO"
	.align	4


	//----- nvinfo : EIATTR_REGCOUNT
	.align		4
        /*0000*/ 	.byte	0x04, 0x2f
        /*0002*/ 	.short	(.L_5 - .L_4)
	.align		4
.L_4:
        /*0004*/ 	.word	index@(attn_fwd)
        /*0008*/ 	.word	0x000000ff


	//----- nvinfo : EIATTR_FRAME_SIZE
	.align		4
.L_5:
        /*000c*/ 	.byte	0x04, 0x11
        /*000e*/ 	.short	(.L_7 - .L_6)
	.align		4
.L_6:
        /*0010*/ 	.word	index@($__internal_2_$__cuda_sm10x_tcgen05_guardrail_trap_unallocated_columns_being_dealloced)
        /*0014*/ 	.word	0x00002dc8


	//----- nvinfo : EIATTR_FRAME_SIZE
	.align		4
.L_7:
        /*0018*/ 	.byte	0x04, 0x11
        /*001a*/ 	.short	(.L_9 - .L_8)
	.align		4
.L_8:
        /*001c*/ 	.word	index@($__internal_1_$__cuda_sm10x_tcgen05_guardrail_trap_phase_invalid_during_alloc)
        /*0020*/ 	.word	0x00002dc8


	//----- nvinfo : EIATTR_FRAME_SIZE
	.align		4
.L_9:
        /*0024*/ 	.byte	0x04, 0x11
        /*0026*/ 	.short	(.L_11 - .L_10)
	.align		4
.L_10:
        /*0028*/ 	.word	index@($__internal_0_$__cuda_sm10x_tcgen05_guardrail_trap_col_being_dealloced_not_returned_by_alloc)
        /*002c*/ 	.word	0x00002dc8


	//----- nvinfo : EIATTR_FRAME_SIZE
	.align		4
.L_11:
        /*0030*/ 	.byte	0x04, 0x11
        /*0032*/ 	.short	(.L_13 - .L_12)
	.align		4
.L_12:
        /*0034*/ 	.word	index@(attn_fwd)
        /*0038*/ 	.word	0x00002dc8


	//----- nvinfo : EIATTR_MIN_STACK_SIZE
	.align		4
.L_13:
        /*003c*/ 	.byte	0x04, 0x12
        /*003e*/ 	.short	(.L_15 - .L_14)
	.align		4
.L_14:
        /*0040*/ 	.word	index@(attn_fwd)
        /*0044*/ 	.word	0x00002dc8
.L_15:


//--------------------- .nv.info.attn_fwd         --------------------------
	.section	.nv.info.attn_fwd,"",@"SHT_CUDA_INFO"
	.sectionflags	@""
	.align	4


	//----- nvinfo : EIATTR_CUDA_API_VERSION
	.align		4
        /*0000*/ 	.byte	0x04, 0x37
        /*0002*/ 	.short	(.L_17 - .L_16)
.L_16:
        /*0004*/ 	.word	0x00000081


	//----- nvinfo : EIATTR_KPARAM_INFO
	.align		4
.L_17:
        /*0008*/ 	.byte	0x04, 0x17
        /*000a*/ 	.short	(.L_19 - .L_18)
.L_18:
        /*000c*/ 	.word	0x00000000
        /*0010*/ 	.short	0x0019
        /*0012*/ 	.short	0x0080
        /*0014*/ 	.byte	0x00, 0xf4, 0x21, 0x00


	//----- nvinfo : EIATTR_KPARAM_INFO
	.align		4
.L_19:
        /*0018*/ 	.byte	0x04, 0x17
        /*001a*/ 	.short	(.L_21 - .L_20)
.L_20:
        /*001c*/ 	.word	0x00000000
        /*0020*/ 	.short	0x0018
        /*0022*/ 	.short	0x0078
        /*0024*/ 	.byte	0x00, 0xf4, 0x21, 0x00


	//----- nvinfo : EIATTR_KPARAM_INFO
	.align		4
.L_21:
        /*0028*/ 	.byte	0x04, 0x17
        /*002a*/ 	.short	(.L_23 - .L_22)
.L_22:
        /*002c*/ 	.word	0x00000000
        /*0030*/ 	.short	0x0017
        /*0032*/ 	.short	0x0070
        /*0034*/ 	.byte	0x00, 0xf0, 0x11, 0x00


	//----- nvinfo : EIATTR_KPARAM_INFO
	.align		4
.L_23:
        /*0038*/ 	.byte	0x04, 0x17
        /*003a*/ 	.short	(.L_25 - .L_24)
.L_24:
        /*003c*/ 	.word	0x00000000
        /*0040*/ 	.short	0x0016
        /*0042*/ 	.short	0x006c
        /*0044*/ 	.byte	0x00, 0xf0, 0x11, 0x00


	//----- nvinfo : EIATTR_KPARAM_INFO
	.align		4
.L_25:
        /*0048*/ 	.byte	0x04, 0x17
        /*004a*/ 	.short	(.L_27 - .L_26)
.L_26:
        /*004c*/ 	.word	0x00000000
        /*0050*/ 	.short	0x0015
        /*0052*/ 	.short	0x0068
        /*0054*/ 	.byte	0x00, 0xf0, 0x11, 0x00


	//----- nvinfo : EIATTR_KPARAM_INFO
	.align		4
.L_27:
        /*0058*/ 	.byte	0x04, 0x17
        /*005a*/ 	.short	(.L_29 - .L_28)
.L_28:
        /*005c*/ 	.word	0x00000000
        /*0060*/ 	.short	0x0014
        /*0062*/ 	.short	0x0064
        /*0064*/ 	.byte	0x00, 0xf0, 0x11, 0x00


	//----- nvinfo : EIATTR_KPARAM_INFO
	.align		4
.L_29:
        /*0068*/ 	.byte	0x04, 0x17
        /*006a*/ 	.short	(.L_31 - .L_30)
.L_30:
        /*006c*/ 	.word	0x00000000
        /*0070*/ 	.short	0x0013
        /*0072*/ 	.short	0x0060
        /*0074*/ 	.byte	0x00, 0xf0, 0x11, 0x00


	//----- nvinfo : EIATTR_KPARAM_INFO
	.align		4
.L_31:
        /*0078*/ 	.byte	0x04, 0x17
        /*007a*/ 	.short	(.L_33 - .L_32)
.L_32:
        /*007c*/ 	.word	0x00000000
        /*0080*/ 	.short	0x0012
        /*0082*/ 	.short	0x005c
        /*0084*/ 	.byte	0x00, 0xf0, 0x11, 0x00


	//----- nvinfo : EIATTR_KPARAM_INFO
	.align		4
.L_33:
        /*0088*/ 	.byte	0x04, 0x17
        /*008a*/ 	.short	(.L_35 - .L_34)
.L_34:
        /*008c*/ 	.word	0x00000000
        /*0090*/ 	.short	0x0011
        /*0092*/ 	.short	0x0058
        /*0094*/ 	.byte	0x00, 0xf0, 0x11, 0x00


	//----- nvinfo : EIATTR_KPARAM_INFO
	.align		4
.L_35:
        /*0098*/ 	.byte	0x04, 0x17
        /*009a*/ 	.short	(.L_37 - .L_36)
.L_36:
        /*009c*/ 	.word	0x00000000
        /*00a0*/ 	.short	0x0010
        /*00a2*/ 	.short	0x0054
        /*00a4*/ 	.byte	0x00, 0xf0, 0x11, 0x00


	//----- nvinfo : EIATTR_KPARAM_INFO
	.align		4
.L_37:
        /*00a8*/ 	.byte	0x04, 0x17
        /*00aa*/ 	.short	(.L_39 - .L_38)
.L_38:
        /*00ac*/ 	.word	0x00000000
        /*00b0*/ 	.short	0x000f
        /*00b2*/ 	.short	0x0050
        /*00b4*/ 	.byte	0x00, 0xf0, 0x11, 0x00


	//----- nvinfo : EIATTR_KPARAM_INFO
	.align		4
.L_39:
        /*00b8*/ 	.byte	0x04, 0x17
        /*00ba*/ 	.short	(.L_41 - .L_40)
.L_40:
        /*00bc*/ 	.word	0x00000000
        /*00c0*/ 	.short	0x000e
        /*00c2*/ 	.short	0x004c
        /*00c4*/ 	.byte	0x00, 0xf0, 0x11, 0x00


	//----- nvinfo : EIATTR_KPARAM_INFO
	.align		4
.L_41:
        /*00c8*/ 	.byte	0x04, 0x17
        /*00ca*/ 	.short	(.L_43 - .L_42)
.L_42:
        /*00cc*/ 	.word	0x00000000
        /*00d0*/ 	.short	0x000d
        /*00d2*/ 	.short	0x0048
        /*00d4*/ 	.byte	0x00, 0xf0, 0x11, 0x00


	//----- nvinfo : EIATTR_KPARAM_INFO
	.align		4
.L_43:
        /*00d8*/ 	.byte	0x04, 0x17
        /*00da*/ 	.short	(.L_45 - .L_44)
.L_44:
        /*00dc*/ 	.word	0x00000000
        /*00e0*/ 	.short	0x000c
        /*00e2*/ 	.short	0x0044
        /*00e4*/ 	.byte	0x00, 0xf0, 0x11, 0x00


	//----- nvinfo : EIATTR_KPARAM_INFO
	.align		4
.L_45:
        /*00e8*/ 	.byte	0x04, 0x17
        /*00ea*/ 	.short	(.L_47 - .L_46)
.L_46:
        /*00ec*/ 	.word	0x00000000
        /*00f0*/ 	.short	0x000b
        /*00f2*/ 	.short	0x0040
        /*00f4*/ 	.byte	0x00, 0xf0, 0x11, 0x00


	//----- nvinfo : EIATTR_KPARAM_INFO
	.align		4
.L_47:
        /*00f8*/ 	.byte	0x04, 0x17
        /*00fa*/ 	.short	(.L_49 - .L_48)
.L_48:
        /*00fc*/ 	.word	0x00000000
        /*0100*/ 	.short	0x000a
        /*0102*/ 	.short	0x003c
        /*0104*/ 	.byte	0x00, 0xf0, 0x11, 0x00


	//----- nvinfo : EIATTR_KPARAM_INFO
	.align		4
.L_49:
        /*0108*/ 	.byte	0x04, 0x17
        /*010a*/ 	.short	(.L_51 - .L_50)
.L_50:
        /*010c*/ 	.word	0x00000000
        /*0110*/ 	.short	0x0009
        /*0112*/ 	.short	0x0038
        /*0114*/ 	.byte	0x00, 0xf0, 0x11, 0x00


	//----- nvinfo : EIATTR_KPARAM_INFO
	.align		4
.L_51:
        /*0118*/ 	.byte	0x04, 0x17
        /*011a*/ 	.short	(.L_53 - .L_52)
.L_52:
        /*011c*/ 	.word	0x00000000
        /*0120*/ 	.short	0x0008
        /*0122*/ 	.short	0x0034
        /*0124*/ 	.byte	0x00, 0xf0, 0x11, 0x00


	//----- nvinfo : EIATTR_KPARAM_INFO
	.align		4
.L_53:
        /*0128*/ 	.byte	0x04, 0x17
        /*012a*/ 	.short	(.L_55 - .L_54)
.L_54:
        /*012c*/ 	.word	0x00000000
        /*0130*/ 	.short	0x0007
        /*0132*/ 	.short	0x0030
        /*0134*/ 	.byte	0x00, 0xf0, 0x11, 0x00


	//----- nvinfo : EIATTR_KPARAM_INFO
	.align		4
.L_55:
        /*0138*/ 	.byte	0x04, 0x17
        /*013a*/ 	.short	(.L_57 - .L_56)
.L_56:
        /*013c*/ 	.word	0x00000000
        /*0140*/ 	.short	0x0006
        /*0142*/ 	.short	0x002c
        /*0144*/ 	.byte	0x00, 0xf0, 0x11, 0x00


	//----- nvinfo : EIATTR_KPARAM_INFO
	.align		4
.L_57:
        /*0148*/ 	.byte	0x04, 0x17
        /*014a*/ 	.short	(.L_59 - .L_58)
.L_58:
        /*014c*/ 	.word	0x00000000
        /*0150*/ 	.short	0x0005
        /*0152*/ 	.short	0x0028
        /*0154*/ 	.byte	0x00, 0xf0, 0x11, 0x00


	//----- nvinfo : EIATTR_KPARAM_INFO
	.align		4
.L_59:
        /*0158*/ 	.byte	0x04, 0x17
        /*015a*/ 	.short	(.L_61 - .L_60)
.L_60:
        /*015c*/ 	.word	0x00000000
        /*0160*/ 	.short	0x0004
        /*0162*/ 	.short	0x0020
        /*0164*/ 	.byte	0x00, 0xf4, 0x21, 0x00


	//----- nvinfo : EIATTR_KPARAM_INFO
	.align		4
.L_61:
        /*0168*/ 	.byte	0x04, 0x17
        /*016a*/ 	.short	(.L_63 - .L_62)
.L_62:
        /*016c*/ 	.word	0x00000000
        /*0170*/ 	.short	0x0003
        /*0172*/ 	.short	0x0018
        /*0174*/ 	.byte	0x00, 0xf4, 0x21, 0x00


	//----- nvinfo : EIATTR_KPARAM_INFO
	.align		4
.L_63:
        /*0178*/ 	.byte	0x04, 0x17
        /*017a*/ 	.short	(.L_65 - .L_64)
.L_64:
        /*017c*/ 	.word	0x00000000
        /*0180*/ 	.short	0x0002
        /*0182*/ 	.short	0x0010
        /*0184*/ 	.byte	0x00, 0xf4, 0x21, 0x00


	//----- nvinfo : EIATTR_KPARAM_INFO
	.align		4
.L_65:
        /*0188*/ 	.byte	0x04, 0x17
        /*018a*/ 	.short	(.L_67 - .L_66)
.L_66:
        /*018c*/ 	.word	0x00000000
        /*0190*/ 	.short	0x0001
        /*0192*/ 	.short	0x0008
        /*0194*/ 	.byte	0x00, 0xf4, 0x21, 0x00


	//----- nvinfo : EIATTR_KPARAM_INFO
	.align		4
.L_67:
        /*0198*/ 	.byte	0x04, 0x17
        /*019a*/ 	.short	(.L_69 - .L_68)
.L_68:
        /*019c*/ 	.word	0x00000000
        /*01a0*/ 	.short	0x0000
        /*01a2*/ 	.short	0x0000
        /*01a4*/ 	.byte	0x00, 0xf4, 0x21, 0x00


	//----- nvinfo : EIATTR_AT_ENTRY_FRAGMENTS
	.align		4
.L_69:
        /*01a8*/ 	.byte	0x04, 0x4f
        /*01aa*/ 	.short	(.L_71 - .L_70)


	//   ....[0]....
.L_70:
        /*01ac*/ 	.word	0x00000004


	//----- nvinfo : EIATTR_RESERVED_SMEM_USED
	.align		4
.L_71:
        /*01b0*/ 	.byte	0x01, 0x41
	.zero		2


	//----- nvinfo : EIATTR_SPARSE_MMA_MASK
	.align		4
        /*01b4*/ 	.byte	0x03, 0x50
        /*01b6*/ 	.short	0x0000


	//----- nvinfo : EIATTR_TCGEN05_1CTA_USED
	.align		4
        /*01b8*/ 	.byte	0x01, 0x51
	.zero		2


	//----- nvinfo : EIATTR_MAXREG_COUNT
	.align		4
        /*01bc*/ 	.byte	0x03, 0x1b
        /*01be*/ 	.short	0x00ff


	//----- nvinfo : EIATTR_NUM_BARRIERS
	.align		4
        /*01c0*/ 	.byte	0x02, 0x4c
        /*01c2*/ 	.byte	0x01
	.zero		1


	//----- nvinfo : EIATTR_ANNOTATIONS
	.align		4
        /*01c4*/ 	.byte	0x04, 0x55
        /*01c6*/ 	.short	(.L_73 - .L_72)


	//   ....[0]....
.L_72:
        /*01c8*/ 	.word	0x00000001
        /*01cc*/ 	.byte	0x70, 0x07, 0x00, 0x00, 0x01, 0x00, 0x00, 0x00, 0xd0, 0x07, 0x00, 0x00, 0x01, 0x00, 0x00, 0x00
        /* <DEDUP_REMOVED lines=2377> */
        /*966c*/ 	.byte	0xc0, 0xd6, 0x04, 0x00


	//----- nvinfo : EIATTR_INT_WARP_WIDE_INSTR_OFFSETS
	.align		4
.L_73:
        /*9670*/ 	.byte	0x04, 0x31
        /*9672*/ 	.short	(.L_75 - .L_74)


	//   ....[0]....
.L_74:
        /*9674*/ 	.word	0x000065c0


	//   ....[1]....
        /*9678*/ 	.word	0x00006620


	//   ....[2]....
        /*967c*/ 	.word	0x0000a870


	//   ....[3]....
        /*9680*/ 	.word	0x00018790


	//   ....[4]....
        /*9684*/ 	.word	0x0003a020


	//   ....[5]....
        /*9688*/ 	.word	0x00051ee0


	//   ....[6]....
        /*968c*/ 	.word	0x00051f20


	//----- nvinfo : EIATTR_COOP_GROUP_MASK_REGIDS
	.align		4
.L_75:
        /*9690*/ 	.byte	0x04, 0x29
        /*9692*/ 	.short	(.L_77 - .L_76)


	//   ....[0]....
.L_76:
        /*9694*/ 	.word	0xffffffff


	//   ....[1]....
        /*9698*/ 	.word	0xffffffff


	//   ....[2]....
        /*969c*/ 	.word	0xffffffff


	//   ....[3]....
        /*96a0*/ 	.word	0xffffffff


	//   ....[4]....
        /*96a4*/ 	.word	0xffffffff


	//   ....[5]....
        /*96a8*/ 	.word	0xffffffff


	//   ....[6]....
        /*96ac*/ 	.word	0xffffffff


	//   ....[7]....
        /*96b0*/ 	.word	0xffffffff


	//----- nvinfo : EIATTR_COOP_GROUP_INSTR_OFFSETS
	.align		4
.L_77:
        /*96b4*/ 	.byte	0x04, 0x28
        /*96b6*/ 	.short	(.L_79 - .L_78)


	//   ....[0]....
.L_78:
        /*96b8*/ 	.word	0x00000080


	//   ....[1]....
        /*96bc*/ 	.word	0x00000340


	//   ....[2]....
        /*96c0*/ 	.word	0x0002b3d0


	//   ....[3]....
        /*96c4*/ 	.word	0x0002d150


	//   ....[4]....
        /*96c8*/ 	.word	0x0003ca30


	//   ....[5]....
        /*96cc*/ 	.word	0x0003da60


	//   ....[6]....
        /*96d0*/ 	.word	0x00051d60


	//   ....[7]....
        /*96d4*/ 	.word	0x00051fd0


	//----- nvinfo : EIATTR_VRC_CTA_INIT_COUNT
	.align		4
.L_79:
        /*96d8*/ 	.byte	0x02, 0x4a
        /*96da*/ 	.byte	0x80
	.zero		1


	//----- nvinfo : EIATTR_MBARRIER_INSTR_OFFSETS
	.align		4
        /*96dc*/ 	.byte	0x04, 0x39
        /*96de*/ 	.short	(.L_81 - .L_80)


	//   ....[0]....
.L_80:
        /*96e0*/ 	.word	0x000066e0
        /*96e4*/ 	.word	0x000000ff
        /*96e8*/ 	.word	0x00000000
        /*96ec*/ 	.short	0x0100
        /*96ee*/ 	.byte	0x06
	.zero		1


	//   ....[1]....
        /*96f0*/ 	.word	0x0000a8a0
        /*96f4*/ 	.word	0x000000ff
        /*96f8*/ 	.word	0x00070008
        /*96fc*/ 	.short	0x0100
        /*96fe*/ 	.byte	0x09
	.zero		1


	//   ....[2]....
        /*9700*/ 	.word	0x00018b20
        /*9704*/ 	.word	0x000000ff
        /*9708*/ 	.word	0x00020000
        /*970c*/ 	.short	0x0100
        /*970e*/ 	.byte	0x09
	.zero		1


	//   ....[3]....
        /*9710*/ 	.word	0x00021ad0
        /*9714*/ 	.word	0x000000ff
        /*9718*/ 	.word	0x00020000
        /*971c*/ 	.short	0x010a
        /*971e*/ 	.byte	0x09
	.zero		1


	//   ....[4]....
        /*9720*/ 	.word	0x00021b90
        /*9724*/ 	.word	0x000000ff
        /*9728*/ 	.word	0x00020000
        /*972c*/ 	.short	0x0108
        /*972e*/ 	.byte	0x09
	.zero		1


	//   ....[5]....
        /*9730*/ 	.word	0x0003a410
        /*9734*/ 	.word	0x000000ff
        /*9738*/ 	.word	0x00070010
        /*973c*/ 	.short	0x0100
        /*973e*/ 	.byte	0x09
	.zero		1


	//   ....[6]....
        /*9740*/ 	.word	0x0003b100
        /*9744*/ 	.word	0x000000ff
        /*9748*/ 	.word	0x00070010
        /*974c*/ 	.short	0x010a
        /*974e*/ 	.byte	0x09
	.zero		1


	//   ....[7]....
        /*9750*/ 	.word	0x0003b190
        /*9754*/ 	.word	0x000000ff
        /*9758*/ 	.word	0x00070010
        /*975c*/ 	.short	0x0108
        /*975e*/ 	.byte	0x09
	.zero		1


	//   ....[8]....
        /*9760*/ 	.word	0x0003da40
        /*9764*/ 	.word	0x000000ff
        /*9768*/ 	.word	0x00000000
        /*976c*/ 	.short	0x010a
        /*976e*/ 	.byte	0x06
	.zero		1


	//   ....[9]....
        /*9770*/ 	.word	0x00048d50
        /*9774*/ 	.word	0x000000ff
        /*9778*/ 	.word	0x00000000
        /*977c*/ 	.short	0x010a
        /*977e*/ 	.byte	0x06
	.zero		1


	//   ....[10]....
        /*9780*/ 	.word	0x00048e00
        /*9784*/ 	.word	0x000000ff
        /*9788*/ 	.word	0x00070000
        /*978c*/ 	.short	0x0108
        /*978e*/ 	.byte	0x09
	.zero		1


	//   ....[11]....
        /*9790*/ 	.word	0x00048e80
        /*9794*/ 	.word	0x000000ff
        /*9798*/ 	.word	0x00070008
        /*979c*/ 	.short	0x0108
        /*979e*/ 	.byte	0x09
	.zero		1


	//   ....[12]....
        /*97a0*/ 	.word	0x00051ff0
        /*97a4*/ 	.word	0x000000ff
        /*97a8*/ 	.word	0x00020000
        /*97ac*/ 	.short	0x010a
        /*97ae*/ 	.byte	0x09
	.zero		1


	//   ....[13]....
        /*97b0*/ 	.word	0x00052020
        /*97b4*/ 	.word	0x000000ff
        /*97b8*/ 	.word	0x00070010
        /*97bc*/ 	.short	0x010a
        /*97be*/ 	.byte	0x09
	.zero		1


	//   ....[14]....
        /*97c0*/ 	.word	0x00052050
        /*97c4*/ 	.word	0x000000ff
        /*97c8*/ 	.word	0x00000000
        /*97cc*/ 	.short	0x010a
        /*97ce*/ 	.byte	0x06
	.zero		1


	//   ....[15]....
        /*97d0*/ 	.word	0x00052080
        /*97d4*/ 	.word	0x000000ff
        /*97d8*/ 	.word	0x00000000
        /*97dc*/ 	.short	0x010a
        /*97de*/ 	.byte	0x06
	.zero		1


	//----- nvinfo : EIATTR_NUM_MBARRIERS
	.align		4
.L_81:
        /*97e0*/ 	.byte	0x03, 0x38
        /*97e2*/ 	.short	0xffff


	//----- nvinfo : EIATTR_EXIT_INSTR_OFFSETS
	.align		4
        /*97e4*/ 	.byte	0x04, 0x1c
        /*97e6*/ 	.short	(.L_83 - .L_82)


	//   ....[0]....
.L_82:
        /*97e8*/ 	.word	0x00051fe0


	//----- nvinfo : EIATTR_REQNTID
	.align		4
.L_83:
        /*97ec*/ 	.byte	0x04, 0x10
        /*97ee*/ 	.short	(.L_85 - .L_84)
.L_84:
        /*97f0*/ 	.word	0x00000080
        /*97f4*/ 	.word	0x00000001
        /*97f8*/ 	.word	0x00000001


	//----- nvinfo : EIATTR_CRS_STACK_SIZE
	.align		4
.L_85:
        /*97fc*/ 	.byte	0x04, 0x1e
        /*97fe*/ 	.short	(.L_87 - .L_86)
.L_86:
        /*9800*/ 	.word	0x00000000


	//----- nvinfo : EIATTR_CBANK_PARAM_SIZE
	.align		4
.L_87:
        /*9804*/ 	.byte	0x03, 0x19
        /*9806*/ 	.short	0x0088


	//----- nvinfo : EIATTR_PARAM_CBANK
	.align		4
        /*9808*/ 	.byte	0x04, 0x0a
        /*980a*/ 	.short	(.L_89 - .L_88)
	.align		4
.L_88:
        /*980c*/ 	.word	index@(.nv.constant0.attn_fwd)
        /*9810*/ 	.short	0x0380
        /*9812*/ 	.short	0x0088


	//----- nvinfo : EIATTR_SW_WAR
	.align		4
.L_89:
        /*9814*/ 	.byte	0x04, 0x36
        /*9816*/ 	.short	(.L_91 - .L_90)
.L_90:
        /*9818*/ 	.word	0x00000008
.L_91:


//--------------------- .nv.compat                --------------------------
	.section	.nv.compat,"",@"SHT_CUDA_COMPAT_INFO"
	.align	4
        /*0000*/ 	.byte	0x02, 0x02, 0x02, 0x00, 0x02, 0x05, 0x05, 0x00, 0x02, 0x03, 0x00, 0x00, 0x02, 0x06, 0x01, 0x00


//--------------------- .nv.callgraph             --------------------------
	.section	.nv.callgraph,"",@"SHT_CUDA_CALLGRAPH"
	.align	4
	.sectionentsize	8
	.align		4
        /*0000*/ 	.word	0x00000000
	.align		4
        /*0004*/ 	.word	0xffffffff
	.align		4
        /*0008*/ 	.word	0x00000000
	.align		4
        /*000c*/ 	.word	0xfffffffe
	.align		4
        /*0010*/ 	.word	0x00000000
	.align		4
        /*0014*/ 	.word	0xfffffffd
	.align		4
        /*0018*/ 	.word	0x00000000
	.align		4
        /*001c*/ 	.word	0xfffffffc


//--------------------- .nv.constant4             --------------------------
	.section	.nv.constant4,"a",@progbits
	.align	8
	.align		8
.nv.constant4:
        /*0000*/ 	.dword	_$_str


//--------------------- .text.attn_fwd            --------------------------
	.section	.text.attn_fwd,"ax",@progbits
	.align	128
        .global         attn_fwd
        .type           attn_fwd,@function
        .size           attn_fwd,(.L_x_29 - attn_fwd)
        .other          attn_fwd,@"STO_CUDA_ENTRY STV_DEFAULT"
attn_fwd:
.text.attn_fwd:
[----:B------:R-:W0:Y:S01]  /*0000*/  LDC R1, c[0x0][0x37c] ;  /* 0x0000df00ff017b82 */ /* 0x000e220000000800 */
[----:B------:R-:W1:Y:S01]  /*0010*/  S2R R0, SR_TID.X ;  /* 0x0000000000007919 */ /* 0x000e620000002100 */
[----:B------:R-:W-:Y:S01]  /*0020*/  LOP3.LUT R2, R2, 0xffff7fff, RZ, 0xc0, !PT ;  /* 0xffff7fff02027812 */ /* 0x000fe200078ec0ff */
[----:B0-----:R-:W-:Y:S01]  /*0030*/  VIADD R1, R1, 0xffffd238 ;  /* 0xffffd23801017836 */ /* 0x001fe20000000000 */
[----:B-1----:R-:W-:-:S13]  /*0040*/  ISETP.GE.U32.AND P0, PT, R0, 0x20, PT ;  /* 0x000000200000780c */ /* 0x002fda0003f06070 */
[----:B------:R-:W-:Y:S01]  /*0050*/  @P0 LOP3.LUT R2, R2, 0x8000, RZ, 0xfc, !PT ;  /* 0x0000800002020812 */ /* 0x000fe200078efcff */
[----:B------:R-:W-:Y:S06]  /*0060*/  @P0 BRA `(.L_x_0) ;  /* 0x0000000000b80947 */ /* 0x000fec0003800000 */
[----:B------:R-:W0:Y:S01]  /*0070*/  S2R R7, SR_CgaCtaId ;  /* 0x0000000000077919 */ /* 0x000e220000008800 */
[----:B------:R-:W-:Y:S01]  /*0080*/  NOP ;  /* 0x0000000000007918 */ /* 0x000fe20000000000 */
[----:B------:R-:W-:-:S04]  /*0090*/  MOV R0, 0x40 ;  /* 0x0000004000007802 */ /* 0x000fc80000000f00 */
[----:B0-----:R-:W-:Y:S02]  /*00a0*/  LEA R3, R7, R0, 0x18 ;  /* 0x0000000007037211 */ /* 0x001fe400078ec0ff */
[----:B------:R-:W-:-:S04]  /*00b0*/  MOV R0, 0x400 ;  /* 0x0000040000007802 */ /* 0x000fc80000000f00 */
[----:B------:R-:W0:Y:S01]  /*00c0*/  LDS.U8 R3, [R3] ;  /* 0x0000000003037984 */ /* 0x000e220000000000 */
[----:B------:R-:W-:Y:S02]  /*00d0*/  LEA R0, R7, R0, 0x18 ;  /* 0x0000000007007211 */ /* 0x000fe400078ec0ff */
[----:B0-----:R-:W-:-:S13]  /*00e0*/  ISETP.NE.AND P0, PT, R3, RZ, PT ;  /* 0x000000ff0300720c */ /* 0x001fda0003f05270 */
[----:B------:R-:W-:Y:S05]  /*00f0*/  @P0 BRA `(.L_x_1) ;  /* 0x00000000007c0947 */ /* 0x000fea0003800000 */
[----:B------:R-:W-:-:S13]  /*0100*/  ELECT P0, URZ, PT ;  /* 0x0000000000ff782f */ /* 0x000fda0003800000 */
[----:B------:R-:W-:Y:S05]  /*0110*/  @!P0 BRA `(.L_x_2) ;  /* 0x0000000000848947 */ /* 0x000fea0003800000 */
[----:B------:R-:W-:Y:S01]  /*0120*/  UMOV UR4, 0x10 ;  /* 0x0000001000047882 */ /* 0x000fe20000000000 */
[----:B------:R-:W-:Y:S01]  /*0130*/  IMAD.MOV.U32 R8, RZ, RZ, 0x1 ;  /* 0x00000001ff087424 */ /* 0x000fe200078e00ff */
[----:B------:R-:W-:-:S03]  /*0140*/  MOV R4, 0xffff ;  /* 0x0000ffff00047802 */ /* 0x000fc60000000f00 */
[----:B------:R-:W-:Y:S04]  /*0150*/  DEPBAR.LE SB0, 0x36 ;  /* 0x00008d800000791a */ /* 0x000fe80000000000 */
[----:B------:R-:W0:Y:S02]  /*0160*/  UTCATOMSWS.FIND_AND_SET.ALIGN UP0, UR4, UR4 ;  /* 0x00000004000475e3 */ /* 0x000e240008000800 */
[----:B0-----:R-:W-:-:S04]  /*0170*/  PLOP3.LUT P0, PT, PT, PT, UP0, 0x80, 0x8 ;  /* 0x000000000008781c */ /* 0x001fc80003f0f008 */
[----:B------:R-:W-:-:S04]  /*0180*/  SEL R3, RZ, 0xffffffff, !P0 ;  /* 0xffffffffff037807 */ /* 0x000fc80004000000 */
[----:B------:R-:W-:Y:S01]  /*0190*/  ISETP.NE.AND P0, PT, R3, RZ, PT ;  /* 0x000000ff0300720c */ /* 0x000fe20003f05270 */
[----:B------:R-:W-:-:S12]  /*01a0*/  IMAD.U32 R3, RZ, RZ, UR4 ;  /* 0x00000004ff037e24 */ /* 0x000fd8000f8e00ff */
[----:B------:R-:W-:Y:S05]  /*01b0*/  @P0 BRA `(.L_x_3) ;  /* 0x0000000000240947 */ /* 0x000fea0003800000 */
.L_x_4:
[----:B------:R-:W-:Y:S05]  /*01c0*/  NANOSLEEP 0x64 ;  /* 0x000000640000795d */ /* 0x000fea0003800000 */
[----:B------:R-:W-:-:S05]  /*01d0*/  UMOV UR4, 0x10 ;  /* 0x0000001000047882 */ /* 0x000fca0000000000 */
[----:B------:R-:W-:Y:S04]  /*01e0*/  DEPBAR.LE SB0, 0x36 ;  /* 0x00008d800000791a */ /* 0x000fe80000000000 */
[----:B------:R-:W0:Y:S02]  /*01f0*/  UTCATOMSWS.FIND_AND_SET.ALIGN UP0, UR4, UR4 ;  /* 0x00000004000475e3 */ /* 0x000e240008000800 */
[----:B0-----:R-:W-:-:S04]  /*0200*/  PLOP3.LUT P0, PT, PT, PT, UP0, 0x80, 0x8 ;  /* 0x000000000008781c */ /* 0x001fc80003f0f008 */
[----:B------:R-:W-:-:S04]  /*0210*/  SEL R3, RZ, 0xffffffff, !P0 ;  /* 0xffffffffff037807 */ /* 0x000fc80004000000 */
[----:B------:R-:W-:Y:S01]  /*0220*/  ISETP.NE.AND P0, PT, R3, RZ, PT ;  /* 0x000000ff0300720c */ /* 0x000fe20003f05270 */
[----:B------:R-:W-:-:S12]  /*0230*/  IMAD.U32 R3, RZ, RZ, UR4 ;  /* 0x00000004ff037e24 */ /* 0x000fd8000f8e00ff */
[----:B------:R-:W-:Y:S05]  /*0240*/  @!P0 BRA `(.L_x_4) ;  /* 0xfffffffc00dc8947 */ /* 0x000fea000383ffff */
.L_x_3:
[C---:B------:R-:W-:Y:S02]  /*0250*/  IADD3 R5, PT, PT, R3.reuse, 0x10, RZ ;  /* 0x0000001003057810 */ /* 0x040fe40007ffe0ff */
[----:B------:R-:W-:Y:S01]  /*0260*/  SHF.L.U32 R4, R4, R3, RZ ;  /* 0x0000000304047219 */ /* 0x000fe200000006ff */
[----:B------:R-:W-:Y:S01]  /*0270*/  IMAD.SHL.U32 R3, R3, 0x20, RZ ;  /* 0x0000002003037824 */ /* 0x000fe200078e00ff */
[----:B------:R-:W-:Y:S02]  /*0280*/  MOV R6, 0x50 ;  /* 0x0000005000067802 */ /* 0x000fe40000000f00 */
[----:B------:R-:W-:Y:S02]  /*0290*/  SHF.L.U32 R5, R8, R5, RZ ;  /* 0x0000000508057219 */ /* 0x000fe400000006ff */
[----:B------:R-:W-:Y:S02]  /*02a0*/  LEA R7, R7, R6, 0x18 ;  /* 0x0000000607077211 */ /* 0x000fe400078ec0ff */
[----:B------:R-:W-:-:S05]  /*02b0*/  LOP3.LUT R4, R5, R4, RZ, 0xfc, !PT ;  /* 0x0000000405047212 */ /* 0x000fca00078efcff */
[----:B------:R0:W-:Y:S04]  /*02c0*/  ATOMS.OR RZ, [R7], R4 ;  /* 0x0000000407ff738c */ /* 0x0001e80003000000 */
[----:B------:R0:W-:Y:S01]  /*02d0*/  STS [R0], R3 ;  /* 0x0000000300007388 */ /* 0x0001e20000000800 */
[----:B------:R-:W-:Y:S05]  /*02e0*/  BRA `(.L_x_2) ;  /* 0x0000000000107947 */ /* 0x000fea0003800000 */
.L_x_1:
[----:B------:R-:W-:Y:S01]  /*02f0*/  IMAD.MOV.U32 R3, RZ, RZ, -0x1 ;  /* 0xffffffffff037424 */ /* 0x000fe200078e00ff */
[----:B------:R-:W-:-:S04]  /*0300*/  MOV R4, 0x330 ;  /* 0x0000033000047802 */ /* 0x000fc80000000f00 */
[----:B------:R0:W-:Y:S03]  /*0310*/  STS [R0], R3 ;  /* 0x0000000300007388 */ /* 0x0001e60000000800 */
[----:B0-----:R-:W-:Y:S05]  /*0320*/  CALL.REL.NOINC `($__internal_1_$__cuda_sm10x_tcgen05_guardrail_trap_phase_invalid_during_alloc) ;  /* 0x0000051c006c7944 */ /* 0x001fea0003c00000 */
.L_x_2:
[----:B------:R-:W-:Y:S05]  /*0330*/  WARPSYNC.ALL ;  /* 0x0000000000007948 */ /* 0x000fea0003800000 */
[----:B------:R-:W-:Y:S01]  /*0340*/  NOP ;  /* 0x0000000000007918 */ /* 0x000fe20000000000 */
.L_x_0:
[----:B------:R-:W1:Y:S01]  /*0350*/  S2R R14, SR_TID.X ;  /* 0x00000000000e7919 */ /* 0x000e620000002100 */
[----:B------:R-:W2:Y:S01]  /*0360*/  LDC R6, c[0x0][0x3b8] ;  /* 0x0000ee00ff067b82 */ /* 0x000ea20000000800 */
[----:B------:R-:W3:Y:S01]  /*0370*/  LDCU.64 UR10, c[0x0][0x358] ;  /* 0x00006b00ff0a77ac */ /* 0x000ee20008000a00 */
[----:B0-----:R-:W0:Y:S01]  /*0380*/  S2R R0, SR_CTAID.X ;  /* 0x0000000000007919 */ /* 0x001e220000002500 */
[----:B------:R-:W4:Y:S05]  /*0390*/  S2R R12, SR_CTAID.Y ;  /* 0x00000000000c7919 */ /* 0x000f2a0000002600 */
[----:B------:R-:W4:Y:S08]  /*03a0*/  LDC.64 R8, c[0x0][0x3b0] ;  /* 0x0000ec00ff087b82 */ /* 0x000f300000000a00 */
[----:B------:R-:W5:Y:S08]  /*03b0*/  LDC.64 R10, c[0x0][0x380] ;  /* 0x0000e000ff0a7b82 */ /* 0x000f700000000a00 */
[----:B------:R-:W2:Y:S01]  /*03c0*/  S2UR UR4, SR_CgaCtaId ;  /* 0x00000000000479c3 */ /* 0x000ea20000008800 */
[----:B-1----:R-:W-:-:S07]  /*03d0*/  SHF.R.U32.HI R3, RZ, 0x6, R14 ;  /* 0x00000006ff037819 */ /* 0x002fce000001160e */
[----:B------:R-:W-:Y:S01]  /*03e0*/  BAR.SYNC.DEFER_BLOCKING 0x0 ;  /* 0x0000000000007b1d */ /* 0x000fe20000010000 */
[----:B------:R-:W-:Y:S02]  /*03f0*/  ISETP.GE.U32.AND P2, PT, R14, 0x20, PT ;  /* 0x000000200e00780c */ /* 0x000fe40003f46070 */
[----:B------:R-:W-:Y:S01]  /*0400*/  SGXT.U32 R3, R3, 0x1 ;  /* 0x000000010303781a */ /* 0x000fe20000000000 */
[----:B0-----:R-:W-:Y:S02]  /*0410*/  IMAD.SHL.U32 R4, R0, 0x40, RZ ;  /* 0x0000004000047824 */ /* 0x001fe400078e00ff */
[----:B----4-:R-:W-:Y:S02]  /*0420*/  IMAD R0, R12, R8, RZ ;  /* 0x000000080c007224 */ /* 0x010fe400078e02ff */
[----:B--2---:R-:W-:Y:S01]  /*0430*/  IMAD R5, R3, R6, RZ ;  /* 0x0000000603057224 */ /* 0x004fe200078e02ff */
[----:B------:R-:W-:Y:S01]  /*0440*/  LOP3.LUT R3, R4, 0x3f, R14, 0xf8, !PT ;  /* 0x0000003f04037812 */ /* 0x000fe200078ef80e */
[----:B------:R-:W0:Y:S01]  /*0450*/  S2R R8, SR_CgaCtaId ;  /* 0x0000000000087919 */ /* 0x000e220000008800 */
[----:B------:R-:W-:-:S02]  /*0460*/  MOV R4, 0x400 ;  /* 0x0000040000047802 */ /* 0x000fc40000000f00 */
[----:B------:R-:W-:Y:S01]  /*0470*/  LEA R7, R6, R5, 0x1 ;  /* 0x0000000506077211 */ /* 0x000fe200078e08ff */
[----:B------:R-:W-:Y:S01]  /*0480*/  IMAD R3, R3, R9, RZ ;  /* 0x0000000903037224 */ /* 0x000fe200078e02ff */
[----:B------:R-:W-:Y:S02]  /*0490*/  R2UR UR9, R4 ;  /* 0x00000000040972ca */ /* 0x000fe400000e0000 */
[----:B------:R-:W-:Y:S01]  /*04a0*/  SHF.L.U32 R9, R0, 0x1, RZ ;  /* 0x0000000100097819 */ /* 0x000fe200000006ff */
[C---:B------:R-:W-:Y:S02]  /*04b0*/  IMAD R15, R6.reuse, 0x2, R7 ;  /* 0x00000002060f7824 */ /* 0x040fe400078e0207 */
[C---:B------:R-:W-:Y:S02]  /*04c0*/  IMAD.SHL.U32 R4, R3.reuse, 0x2, RZ ;  /* 0x0000000203047824 */ /* 0x040fe400078e00ff */
[----:B------:R-:W-:Y:S02]  /*04d0*/  IMAD R51, R6, 0x2, R15 ;  /* 0x0000000206337824 */ /* 0x000fe400078e020f */
[----:B------:R-:W-:Y:S01]  /*04e0*/  IMAD.HI R3, R3, 0x2, RZ ;  /* 0x0000000203037827 */ /* 0x000fe200078e02ff */
[----:B-----5:R-:W-:-:S02]  /*04f0*/  IADD3 R9, P0, P1, R4, R10, R9 ;  /* 0x0000000a04097210 */ /* 0x020fc4000791e009 */
[----:B------:R-:W-:Y:S01]  /*0500*/  LEA R17, R6, R51, 0x1 ;  /* 0x0000003306117211 */ /* 0x000fe200078e08ff */
[----:B------:R-:W-:Y:S01]  /*0510*/  IMAD.HI R4, R0, 0x2, RZ ;  /* 0x0000000200047827 */ /* 0x000fe200078e02ff */
[----:B------:R-:W-:-:S03]  /*0520*/  ULEA UR9, UR4, UR9, 0x18 ;  /* 0x0000000904097291 */ /* 0x000fc6000f8ec0ff */
[C---:B------:R-:W-:Y:S01]  /*0530*/  IMAD R19, R6.reuse, 0x2, R17 ;  /* 0x0000000206137824 */ /* 0x040fe200078e0211 */
[----:B------:R-:W-:Y:S02]  /*0540*/  IADD3.X R4, PT, PT, R3, R11, R4, P0, P1 ;  /* 0x0000000b03047210 */ /* 0x000fe400007e2404 */
[-C--:B------:R-:W-:Y:S01]  /*0550*/  LEA R10, P0, R5, R9.reuse, 0x1 ;  /* 0x00000009050a7211 */ /* 0x080fe200078008ff */
[C---:B------:R-:W-:Y:S01]  /*0560*/  IMAD R21, R6.reuse, 0x2, R19 ;  /* 0x0000000206157824 */ /* 0x040fe200078e0213 */
[----:B------:R-:W-:Y:S01]  /*0570*/  LEA R12, P1, R7, R9, 0x1 ;  /* 0x00000009070c7211 */ /* 0x000fe200078208ff */
[----:B------:R-:W1:Y:S01]  /*0580*/  LDS R0, [UR9] ;  /* 0x00000009ff007984 */ /* 0x000e620008000800 */
[----:B------:R-:W-:Y:S02]  /*0590*/  LEA.HI.X.SX32 R11, R5, R4, 0x1, P0 ;  /* 0x00000004050b7211 */ /* 0x000fe400000f0eff */
[----:B------:R-:W-:-:S05]  /*05a0*/  LEA R144, R6, R21, 0x1 ;  /* 0x0000001506907211 */ /* 0x000fca00078e08ff */
[----:B------:R-:W-:-:S04]  /*05b0*/  IMAD R23, R6, 0x2, R144 ;  /* 0x0000000206177824 */ /* 0x000fc800078e0290 */
[----:B------:R-:W-:-:S05]  /*05c0*/  IMAD R25, R6, 0x2, R23 ;  /* 0x0000000206197824 */ /* 0x000fca00078e0217 */
[----:B------:R-:W-:-:S05]  /*05d0*/  LEA R27, R6, R25, 0x1 ;  /* 0x00000019061b7211 */ /* 0x000fca00078e08ff */
[----:B------:R-:W-:-:S04]  /*05e0*/  IMAD R141, R6, 0x2, R27 ;  /* 0x00000002068d7824 */ /* 0x000fc800078e021b */
[----:B------:R-:W-:-:S05]  /*05f0*/  IMAD R29, R6, 0x2, R141 ;  /* 0x00000002061d7824 */ /* 0x000fca00078e028d */
[----:B------:R-:W-:-:S05]  /*0600*/  LEA R31, R6, R29, 0x1 ;  /* 0x0000001d061f7211 */ /* 0x000fca00078e08ff */
[----:B------:R-:W-:-:S04]  /*0610*/  IMAD R33, R6, 0x2, R31 ;  /* 0x0000000206217824 */ /* 0x000fc800078e021f */
[----:B------:R-:W-:-:S05]  /*0620*/  IMAD R140, R6, 0x2, R33 ;  /* 0x00000002068c7824 */ /* 0x000fca00078e0221 */
[----:B------:R-:W-:-:S05]  /*0630*/  LEA R35, R6, R140, 0x1 ;  /* 0x0000008c06237211 */ /* 0x000fca00078e08ff */
[----:B------:R-:W-:-:S05]  /*0640*/  IMAD R37, R6, 0x2, R35 ;  /* 0x0000000206257824 */ /* 0x000fca00078e0223 */
[----:B------:R-:W-:-:S05]  /*0650*/  LEA R39, R6, R37, 0x1 ;  /* 0x0000002506277211 */ /* 0x000fca00078e08ff */
[----:B------:R-:W-:-:S04]  /*0660*/  IMAD R135, R6, 0x2, R39 ;  /* 0x0000000206877824 */ /* 0x000fc800078e0227 */
[----:B------:R-:W-:-:S04]  /*0670*/  IMAD R41, R6, 0x2, R135 ;  /* 0x0000000206297824 */ /* 0x000fc800078e0287 */
[----:B------:R-:W-:-:S05]  /*0680*/  IMAD R43, R6, 0x2, R41 ;  /* 0x00000002062b7824 */ /* 0x000fca00078e0229 */
[----:B------:R-:W-:-:S05]  /*0690*/  LEA R45, R6, R43, 0x1 ;  /* 0x0000002b062d7211 */ /* 0x000fca00078e08ff */
[----:B------:R-:W-:-:S04]  /*06a0*/  IMAD R136, R6, 0x2, R45 ;  /* 0x0000000206887824 */ /* 0x000fc800078e022d */
[----:B------:R-:W-:-:S05]  /*06b0*/  IMAD R3, R6, 0x2, R136 ;  /* 0x0000000206037824 */ /* 0x000fca00078e0288 */
[----:B------:R-:W-:-:S05]  /*06c0*/  LEA R49, R6, R3, 0x1 ;  /* 0x0000000306317211 */ /* 0x000fca00078e08ff */
[----:B------:R-:W-:Y:S01]  /*06d0*/  IMAD R53, R6, 0x2, R49 ;  /* 0x0000000206357824 */ /* 0x000fe200078e0231 */
[----:B------:R-:W-:Y:S06]  /*06e0*/  BAR.SYNC.DEFER_BLOCKING 0x0 ;  /* 0x0000000000007b1d */ /* 0x000fec0000010000 */
[----:B01-3--:R-:W-:Y:S05]  /*06f0*/  @P2 BRA `(.L_x_5) ;  /* 0x0000000000182947 */ /* 0x00bfea0003800000 */
[----:B------:R-:W-:Y:S01]  /*0700*/  ELECT P0, URZ, PT ;  /* 0x0000000000ff782f */ /* 0x000fe20003800000 */
[----:B------:R-:W-:Y:S01]  /*0710*/  IMAD.MOV.U32 R5, RZ, RZ, 0x1 ;  /* 0x00000001ff057424 */ /* 0x000fe200078e00ff */
[----:B------:R-:W-:Y:S11]  /*0720*/  UVIRTCOUNT.DEALLOC.SMPOOL 0x80 ;  /* 0x000000800000784c */ /* 0x000ff60000000000 */
[----:B------:R-:W-:-:S04]  /*0730*/  @P0 MOV R47, 0x40 ;  /* 0x00000040002f0802 */ /* 0x000fc80000000f00 */
[----:B------:R-:W-:-:S05]  /*0740*/  @P0 LEA R8, R8, R47, 0x18 ;  /* 0x0000002f08080211 */ /* 0x000fca00078ec0ff */
[----:B------:R0:W-:Y:S02]  /*0750*/  @P0 STS.U8 [R8], R5 ;  /* 0x0000000508000388 */ /* 0x0001e40000000000 */
.L_x_5:
[-C--:B------:R-:W-:Y:S01]  /*0760*/  LEA.HI.X.SX32 R13, R7, R4.reuse, 0x1, P1 ;  /* 0x00000004070d7211 */ /* 0x080fe200008f0eff */
[----:B------:R-:W-:Y:S01]  /*0770*/  STL [R1+0x2dac], R51 ;  /* 0x002dac3301007387 */ /* 0x000fe20000100800 */
[C---:B------:R-:W-:Y:S01]  /*0780*/  LEA R14, P0, R15.reuse, R9, 0x1 ;  /* 0x000000090f0e7211 */ /* 0x040fe200078008ff */
[----:B------:R-:W1:Y:S01]  /*0790*/  LDC R98, c[0x0][0x3b8] ;  /* 0x0000ee00ff627b82 */ /* 0x000e620000000800 */
[----:B------:R-:W-:Y:S01]  /*07a0*/  LEA R134, R6, R53, 0x1 ;  /* 0x0000003506867211 */ /* 0x000fe200078e08ff */
[----:B------:R-:W2:Y:S01]  /*07b0*/  LDG.E.U16 R7, desc[UR10][R12.64] ;  /* 0x0000000a0c077981 */ /* 0x000ea2000c1e1500 */
[----:B------:R-:W-:-:S03]  /*07c0*/  LEA.HI.X.SX32 R15, R15, R4, 0x1, P0 ;  /* 0x000000040f0f7211 */ /* 0x000fc600000f0eff */
[----:B------:R3:W-:Y:S01]  /*07d0*/  STL [R1+0x2da8], R0 ;  /* 0x002da80001007387 */ /* 0x0007e20000100800 */
[C---:B------:R-:W-:Y:S01]  /*07e0*/  IMAD R55, R6.reuse, 0x2, R134 ;  /* 0x0000000206377824 */ /* 0x040fe200078e0286 */
[C---:B------:R-:W-:Y:S01]  /*07f0*/  LEA R16, P0, R17.reuse, R9, 0x1 ;  /* 0x0000000911107211 */ /* 0x040fe200078008ff */
[----:B------:R-:W4:Y:S01]  /*0800*/  LDC R122, c[0x0][0x3b8] ;  /* 0x0000ee00ff7a7b82 */ /* 0x000f220000000800 */
[----:B------:R0:W4:Y:S04]  /*0810*/  LDG.E.U16 R118, desc[UR10][R10.64] ;  /* 0x0000000a0a767981 */ /* 0x000128000c1e1500 */
[----:B---3--:R3:W4:Y:S01]  /*0820*/  LDG.E.U16 R0, desc[UR10][R14.64] ;  /* 0x0000000a0e007981 */ /* 0x008722000c1e1500 */
[C---:B------:R-:W-:Y:S01]  /*0830*/  IMAD R57, R6.reuse, 0x2, R55 ;  /* 0x0000000206397824 */ /* 0x040fe200078e0237 */
[----:B------:R-:W-:Y:S01]  /*0840*/  LEA.HI.X.SX32 R17, R17, R4, 0x1, P0 ;  /* 0x0000000411117211 */ /* 0x000fe200000f0eff */
[----:B------:R-:W1:Y:S01]  /*0850*/  LDC R142, c[0x0][0x3b8] ;  /* 0x0000ee00ff8e7b82 */ /* 0x000e620000000800 */
[----:B------:R-:W-:Y:S02]  /*0860*/  STL [R1+0x2158], R2 ;  /* 0x0021580201007387 */ /* 0x000fe40000100800 */
[----:B------:R-:W-:-:S02]  /*0870*/  LEA R59, R6, R57, 0x1 ;  /* 0x00000039063b7211 */ /* 0x000fc400078e08ff */
[CC--:B------:R-:W-:Y:S01]  /*0880*/  LEA R18, P0, R19.reuse, R9.reuse, 0x1 ;  /* 0x0000000913127211 */ /* 0x0c0fe200078008ff */
[----:B------:R3:W4:Y:S02]  /*0890*/  LDG.E.U16 R120, desc[UR10][R16.64] ;  /* 0x0000000a10787981 */ /* 0x000724000c1e1500 */
[C---:B------:R-:W-:Y:S01]  /*08a0*/  IMAD R119, R6.reuse, 0x2, R59 ;  /* 0x0000000206777824 */ /* 0x040fe200078e023b */
[-C--:B------:R-:W-:Y:S01]  /*08b0*/  LEA.HI.X.SX32 R19, R19, R4.reuse, 0x1, P0 ;  /* 0x0000000413137211 */ /* 0x080fe200000f0eff */
[----:B------:R-:W-:Y:S01]  /*08c0*/  STL [R1+0x29a4], R2 ;  /* 0x0029a40201007387 */ /* 0x000fe20000100800 */
[-C--:B0-----:R-:W-:Y:S01]  /*08d0*/  LEA R10, P0, R21, R9.reuse, 0x1 ;  /* 0x00000009150a7211 */ /* 0x081fe200078008ff */
[C---:B------:R-:W-:Y:S01]  /*08e0*/  IMAD R61, R6.reuse, 0x2, R119 ;  /* 0x00000002063d7824 */ /* 0x040fe200078e0277 */
[----:B---3--:R-:W-:Y:S01]  /*08f0*/  LEA R14, P1, R25, R9, 0x1 ;  /* 0x00000009190e7211 */ /* 0x008fe200078208ff */
[----:B------:R0:W3:Y:S01]  /*0900*/  LDG.E.U16 R24, desc[UR10][R18.64] ;  /* 0x0000000a12187981 */ /* 0x0000e2000c1e1500 */
[-C--:B------:R-:W-:Y:S01]  /*0910*/  LEA.HI.X.SX32 R11, R21, R4.reuse, 0x1, P0 ;  /* 0x00000004150b7211 */ /* 0x080fe200000f0eff */
[----:B------:R-:W1:Y:S01]  /*0920*/  LDC R147, c[0x0][0x3b8] ;  /* 0x0000ee00ff937b82 */ /* 0x000e620000000800 */
[C---:B------:R-:W-:Y:S01]  /*0930*/  LEA R21, R6.reuse, R61, 0x1 ;  /* 0x0000003d06157211 */ /* 0x040fe200078e08ff */
[----:B------:R-:W-:Y:S04]  /*0940*/  STL [R1+0x29b0], R2 ;  /* 0x0029b00201007387 */ /* 0x000fe80000100800 */
[C---:B------:R-:W-:Y:S01]  /*0950*/  IMAD R63, R6.reuse, 0x2, R21 ;  /* 0x00000002063f7824 */ /* 0x040fe200078e0215 */
[CC--:B------:R-:W-:Y:S01]  /*0960*/  LEA R12, P0, R23.reuse, R9.reuse, 0x1 ;  /* 0x00000009170c7211 */ /* 0x0c0fe200078008ff */
[----:B------:R0:W-:Y:S01]  /*0970*/  STL [R1+0x29bc], R2 ;  /* 0x0029bc0201007387 */ /* 0x0001e20000100800 */
[----:B------:R-:W1:Y:S01]  /*0980*/  LDC R124, c[0x0][0x3b8] ;  /* 0x0000ee00ff7c7b82 */ /* 0x000e620000000800 */
[----:B------:R-:W-:Y:S01]  /*0990*/  IMAD R121, R6, 0x2, R63 ;  /* 0x0000000206797824 */ /* 0x000fe200078e023f */
[----:B------:R-:W-:Y:S01]  /*09a0*/  LEA.HI.X.SX32 R13, R23, R4, 0x1, P0 ;  /* 0x00000004170d7211 */ /* 0x000fe200000f0eff */
[----:B------:R-:W3:Y:S01]  /*09b0*/  LDG.E.U16 R8, desc[UR10][R10.64] ;  /* 0x0000000a0a087981 */ /* 0x000ee2000c1e1500 */
[----:B------:R-:W-:-:S02]  /*09c0*/  LEA R16, P0, R27, R9, 0x1 ;  /* 0x000000091b107211 */ /* 0x000fc400078008ff */
[C---:B------:R-:W-:Y:S01]  /*09d0*/  LEA R23, R6.reuse, R121, 0x1 ;  /* 0x0000007906177211 */ /* 0x040fe200078e08ff */
[----:B------:R0:W3:Y:S01]  /*09e0*/  LDG.E.U16 R22, desc[UR10][R12.64] ;  /* 0x0000000a0c167981 */ /* 0x0000e2000c1e1500 */
[-C--:B------:R-:W-:Y:S01]  /*09f0*/  LEA.HI.X.SX32 R15, R25, R4.reuse, 0x1, P1 ;  /* 0x00000004190f7211 */ /* 0x080fe200008f0eff */
[----:B------:R-:W1:Y:S01]  /*0a00*/  LDC R126, c[0x0][0x3b8] ;  /* 0x0000ee00ff7e7b82 */ /* 0x000e620000000800 */
[-C--:B------:R-:W-:Y:S01]  /*0a10*/  LEA.HI.X.SX32 R17, R27, R4.reuse, 0x1, P0 ;  /* 0x000000041b117211 */ /* 0x080fe200000f0eff */
[C---:B------:R-:W-:Y:S01]  /*0a20*/  IMAD R25, R6.reuse, 0x2, R23 ;  /* 0x0000000206197824 */ /* 0x040fe200078e0217 */
[CC--:B0-----:R-:W-:Y:S01]  /*0a30*/  LEA R18, P0, R29.reuse, R9.reuse, 0x1 ;  /* 0x000000091d127211 */ /* 0x0c1fe200078008ff */
[----:B------:R-:W3:Y:S02]  /*0a40*/  LDG.E.U16 R5, desc[UR10][R14.64] ;  /* 0x0000000a0e057981 */ /* 0x000ee4000c1e1500 */
[C---:B------:R-:W-:Y:S01]  /*0a50*/  IMAD R27, R6.reuse, 0x2, R25 ;  /* 0x00000002061b7824 */ /* 0x040fe200078e0219 */
[-C--:B------:R-:W-:Y:S01]  /*0a60*/  LEA.HI.X.SX32 R19, R29, R4.reuse, 0x1, P0 ;  /* 0x000000041d137211 */ /* 0x080fe200000f0eff */
[----:B------:R0:W3:Y:S01]  /*0a70*/  LDG.E.U16 R2, desc[UR10][R16.64] ;  /* 0x0000000a10027981 */ /* 0x0000e2000c1e1500 */
[C---:B------:R-:W-:Y:S01]  /*0a80*/  LEA R12, P0, R33.reuse, R9, 0x1 ;  /* 0x00000009210c7211 */ /* 0x040fe200078008ff */
[----:B------:R-:W0:Y:S08]  /*0a90*/  LDC R148, c[0x0][0x3b8] ;  /* 0x0000ee00ff947b82 */ /* 0x000e300000000800 */
[----:B------:R-:W0:Y:S01]  /*0aa0*/  LDC R160, c[0x0][0x3b8] ;  /* 0x0000ee00ffa07b82 */ /* 0x000e220000000800 */
[----:B------:R-:W-:Y:S01]  /*0ab0*/  LEA.HI.X.SX32 R13, R33, R4, 0x1, P0 ;  /* 0x00000004210d7211 */ /* 0x000fe200000f0eff */
[----:B------:R0:W3:Y:S06]  /*0ac0*/  LDG.E.U16 R20, desc[UR10][R18.64] ;  /* 0x0000000a12147981 */ /* 0x0000ec000c1e1500 */
[----:B------:R-:W0:Y:S08]  /*0ad0*/  LDC R149, c[0x0][0x3b8] ;  /* 0x0000ee00ff957b82 */ /* 0x000e300000000800 */
        /* <DEDUP_REMOVED lines=22> */
[----:B------:R-:W0:Y:S01]  /*0c40*/  LDC R202, c[0x0][0x3b8] ;  /* 0x0000ee00ffca7b82 */ /* 0x000e220000000800 */
[----:B--2---:R2:W-:Y:S02]  /*0c50*/  STL [R1+0x3c], R7 ;  /* 0x00003c0701007387 */ /* 0x0045e40000100800 */
[----:B--2---:R-:W-:-:S02]  /*0c60*/  LEA R7, R6, R27, 0x1 ;  /* 0x0000001b06077211 */ /* 0x004fc400078e08ff */
[----:B----4-:R-:W-:Y:S03]  /*0c70*/  STL [R1+0x38], R0 ;  /* 0x0000380001007387 */ /* 0x010fe60000100800 */
[----:B------:R-:W-:Y:S01]  /*0c80*/  IMAD R29, R6, 0x2, R7 ;  /* 0x00000002061d7824 */ /* 0x000fe200078e0207 */
[----:B------:R2:W-:Y:S04]  /*0c90*/  STL [R1+0x2db0], R7 ;  /* 0x002db00701007387 */ /* 0x0005e80000100800 */
[----:B--2---:R-:W2:Y:S01]  /*0ca0*/  LDG.E.U16 R7, desc[UR10][R12.64] ;  /* 0x0000000a0c077981 */ /* 0x004ea2000c1e1500 */
[----:B------:R-:W-:-:S04]  /*0cb0*/  LEA R10, P1, R31, R9, 0x1 ;  /* 0x000000091f0a7211 */ /* 0x000fc800078208ff */
[-C--:B------:R-:W-:Y:S01]  /*0cc0*/  LEA.HI.X.SX32 R11, R31, R4.reuse, 0x1, P1 ;  /* 0x000000041f0b7211 */ /* 0x080fe200008f0eff */
[C---:B------:R-:W-:Y:S01]  /*0cd0*/  IMAD R31, R6.reuse, 0x2, R29 ;  /* 0x00000002061f7824 */ /* 0x040fe200078e021d */
[-C--:B0-----:R-:W-:Y:S02]  /*0ce0*/  LEA R16, P1, R37, R9.reuse, 0x1 ;  /* 0x0000000925107211 */ /* 0x081fe400078208ff */
[----:B------:R-:W-:Y:S01]  /*0cf0*/  LEA R14, P0, R35, R9, 0x1 ;  /* 0x00000009230e7211 */ /* 0x000fe200078008ff */
[----:B---3--:R-:W-:Y:S01]  /*0d00*/  STL [R1+0x34], R24 ;  /* 0x0000341801007387 */ /* 0x008fe20000100800 */
[C---:B------:R-:W-:Y:S02]  /*0d10*/  LEA R33, R6.reuse, R31, 0x1 ;  /* 0x0000001f06217211 */ /* 0x040fe400078e08ff */
[-C--:B------:R-:W-:Y:S01]  /*0d20*/  LEA.HI.X.SX32 R17, R37, R4.reuse, 0x1, P1 ;  /* 0x0000000425117211 */ /* 0x080fe200008f0eff */
[----:B------:R0:W3:Y:S02]  /*0d30*/  LDG.E.U16 R0, desc[UR10][R10.64] ;  /* 0x0000000a0a007981 */ /* 0x0000e4000c1e1500 */
[----:B------:R-:W-:Y:S01]  /*0d40*/  IMAD R52, R6, 0x2, R33 ;  /* 0x0000000206347824 */ /* 0x000fe200078e0221 */
[----:B------:R-:W-:-:S03]  /*0d50*/  LEA.HI.X.SX32 R15, R35, R4, 0x1, P0 ;  /* 0x00000004230f7211 */ /* 0x000fc600000f0eff */
[----:B------:R-:W-:Y:S01]  /*0d60*/  IMAD R35, R6, 0x2, R52 ;  /* 0x0000000206237824 */ /* 0x000fe200078e0234 */
[----:B------:R-:W-:-:S04]  /*0d70*/  LEA R18, P0, R39, R9, 0x1 ;  /* 0x0000000927127211 */ /* 0x000fc800078008ff */
[----:B------:R-:W-:-:S05]  /*0d80*/  LEA.HI.X.SX32 R19, R39, R4, 0x1, P0 ;  /* 0x0000000427137211 */ /* 0x000fca00000f0eff */
[----:B------:R-:W4:Y:S04]  /*0d90*/  LDG.E.U16 R51, desc[UR10][R18.64] ;  /* 0x0000000a12337981 */ /* 0x000f28000c1e1500 */
[----:B--2---:R-:W-:Y:S04]  /*0da0*/  STL [R1+0x2db4], R7 ;  /* 0x002db40701007387 */ /* 0x004fe80000100800 */
[----:B------:R2:W-:Y:S04]  /*0db0*/  STL [R1+0x30], R8 ;  /* 0x0000300801007387 */ /* 0x0005e80000100800 */
[----:B------:R1:W-:Y:S01]  /*0dc0*/  STL [R1+0x2db8], R52 ;  /* 0x002db83401007387 */ /* 0x0003e20000100800 */
[----:B------:R-:W-:-:S02]  /*0dd0*/  LEA R37, R6, R35, 0x1 ;  /* 0x0000002306257211 */ /* 0x000fc400078e08ff */
[----:B0-----:R-:W-:Y:S01]  /*0de0*/  LEA R10, P0, R41, R9, 0x1 ;  /* 0x00000009290a7211 */ /* 0x001fe200078008ff */
[----:B--2---:R0:W2:Y:S04]  /*0df0*/  LDG.E.U16 R8, desc[UR10][R14.64] ;  /* 0x0000000a0e087981 */ /* 0x0040a8000c1e1500 */
[----:B-1----:R1:W2:Y:S01]  /*0e00*/  LDG.E.U16 R52, desc[UR10][R16.64] ;  /* 0x0000000a10347981 */ /* 0x0022a2000c1e1500 */
[----:B------:R-:W-:-:S03]  /*0e10*/  IMAD R39, R6, 0x2, R37 ;  /* 0x0000000206277824 */ /* 0x000fc600078e0225 */
[----:B------:R-:W-:Y:S01]  /*0e20*/  STL [R1+0x2c], R22 ;  /* 0x00002c1601007387 */ /* 0x000fe20000100800 */
[----:B------:R-:W-:Y:S02]  /*0e30*/  LEA.HI.X.SX32 R11, R41, R4, 0x1, P0 ;  /* 0x00000004290b7211 */ /* 0x000fe400000f0eff */
[----:B0-----:R-:W-:-:S04]  /*0e40*/  LEA R14, P0, R45, R9, 0x1 ;  /* 0x000000092d0e7211 */ /* 0x001fc800078008ff */
[----:B------:R-:W-:Y:S02]  /*0e50*/  LEA.HI.X.SX32 R15, R45, R4, 0x1, P0 ;  /* 0x000000042d0f7211 */ /* 0x000fe400000f0eff */
[----:B-1----:R-:W-:-:S04]  /*0e60*/  LEA R16, P0, R3, R9, 0x1 ;  /* 0x0000000903107211 */ /* 0x002fc800078008ff */
[----:B------:R-:W-:Y:S02]  /*0e70*/  LEA.HI.X.SX32 R17, R3, R4, 0x1, P0 ;  /* 0x0000000403117211 */ /* 0x000fe400000f0eff */
[----:B------:R-:W-:-:S03]  /*0e80*/  LEA R12, P1, R43, R9, 0x1 ;  /* 0x000000092b0c7211 */ /* 0x000fc600078208ff */
[----:B------:R-:W3:Y:S01]  /*0e90*/  LDG.E.U16 R252, desc[UR10][R16.64] ;  /* 0x0000000a10fc7981 */ /* 0x000ee2000c1e1500 */
[----:B------:R-:W-:Y:S02]  /*0ea0*/  LEA.HI.X.SX32 R13, R43, R4, 0x1, P1 ;  /* 0x000000042b0d7211 */ /* 0x000fe400008f0eff */
[----:B------:R-:W-:-:S03]  /*0eb0*/  LEA R18, P1, R49, R9, 0x1 ;  /* 0x0000000931127211 */ /* 0x000fc600078208ff */
[----:B------:R-:W3:Y:S01]  /*0ec0*/  LDG.E.U16 R7, desc[UR10][R12.64] ;  /* 0x0000000a0c077981 */ /* 0x000ee2000c1e1500 */
[----:B------:R-:W-:-:S05]  /*0ed0*/  LEA.HI.X.SX32 R19, R49, R4, 0x1, P1 ;  /* 0x0000000431137211 */ /* 0x000fca00008f0eff */
[----:B------:R-:W3:Y:S04]  /*0ee0*/  LDG.E.U16 R251, desc[UR10][R18.64] ;  /* 0x0000000a12fb7981 */ /* 0x000ee8000c1e1500 */
[----:B--2---:R-:W-:Y:S04]  /*0ef0*/  STL [R1+0x2dbc], R52 ;  /* 0x002dbc3401007387 */ /* 0x004fe80000100800 */
[----:B------:R0:W-:Y:S02]  /*0f00*/  STL [R1+0x28], R5 ;  /* 0x0000280501007387 */ /* 0x0001e40000100800 */
[----:B0-----:R-:W-:-:S05]  /*0f10*/  IMAD R5, R6, 0x2, R39 ;  /* 0x0000000206057824 */ /* 0x001fca00078e0227 */
[----:B------:R-:W-:-:S05]  /*0f20*/  LEA R41, R6, R5, 0x1 ;  /* 0x0000000506297211 */ /* 0x000fca00078e08ff */
[----:B------:R-:W-:-:S04]  /*0f30*/  IMAD R65, R6, 0x2, R41 ;  /* 0x0000000206417824 */ /* 0x000fc800078e0229 */
[C---:B------:R-:W-:Y:S01]  /*0f40*/  IMAD R67, R6.reuse, 0x2, R65 ;  /* 0x0000000206437824 */ /* 0x040fe200078e0241 */
[----:B------:R0:W-:Y:S04]  /*0f50*/  STL [R1+0x24], R2 ;  /* 0x0000240201007387 */ /* 0x0001e80000100800 */
[C---:B------:R-:W-:Y:S01]  /*0f60*/  LEA R47, R6.reuse, R67, 0x1 ;  /* 0x00000043062f7211 */ /* 0x040fe200078e08ff */
[----:B0-----:R0:W2:Y:S04]  /*0f70*/  LDG.E.U16 R2, desc[UR10][R10.64] ;  /* 0x0000000a0a027981 */ /* 0x0010a8000c1e1500 */
[----:B------:R-:W-:Y:S01]  /*0f80*/  IMAD R3, R6, 0x2, R47 ;  /* 0x0000000206037824 */ /* 0x000fe200078e022f */
[----:B0-----:R-:W-:-:S04]  /*0f90*/  LEA R10, P0, R53, R9, 0x1 ;  /* 0x00000009350a7211 */ /* 0x001fc800078008ff */
[----:B------:R-:W-:Y:S01]  /*0fa0*/  LEA.HI.X.SX32 R11, R53, R4, 0x1, P0 ;  /* 0x00000004350b7211 */ /* 0x000fe200000f0eff */
[C---:B------:R-:W-:Y:S01]  /*0fb0*/  IMAD R53, R6.reuse, 0x2, R3 ;  /* 0x0000000206357824 */ /* 0x040fe200078e0203 */
[----:B----4-:R0:W-:Y:S04]  /*0fc0*/  STL [R1+0x2dc0], R51 ;  /* 0x002dc03301007387 */ /* 0x0101e80000100800 */
[----:B------:R-:W-:Y:S01]  /*0fd0*/  LEA R69, R6, R53, 0x1 ;  /* 0x0000003506457211 */ /* 0x000fe200078e08ff */
[----:B------:R-:W-:Y:S01]  /*0fe0*/  STL [R1+0x20], R20 ;  /* 0x0000201401007387 */ /* 0x000fe20000100800 */
[----:B------:R-:W-:-:S03]  /*0ff0*/  LEA R12, P0, R55, R9, 0x1 ;  /* 0x00000009370c7211 */ /* 0x000fc600078008ff */
[----:B------:R-:W-:Y:S01]  /*1000*/  IMAD R48, R6, 0x2, R69 ;  /* 0x0000000206307824 */ /* 0x000fe200078e0245 */
[----:B0-----:R-:W4:Y:S01]  /*1010*/  LDL.LU R51, [R1+0x2c] ;  /* 0x00002c0001337983 */ /* 0x001f220000300800 */
[----:B------:R-:W-:-:S03]  /*1020*/  LEA.HI.X.SX32 R13, R55, R4, 0x1, P0 ;  /* 0x00000004370d7211 */ /* 0x000fc600000f0eff */
[----:B------:R-:W2:Y:S01]  /*1030*/  LDL.LU R52, [R1+0x20] ;  /* 0x0000200001347983 */ /* 0x000ea20000300800 */
[----:B------:R-:W-:-:S03]  /*1040*/  IMAD R55, R6, 0x2, R48 ;  /* 0x0000000206377824 */ /* 0x000fc600078e0230 */
[----:B---3--:R0:W-:Y:S01]  /*1050*/  STL [R1+0x1c], R0 ;  /* 0x00001c0001007387 */ /* 0x0081e20000100800 */
[----:B------:R-:W-:-:S03]  /*1060*/  LEA R16, P0, R59, R9, 0x1 ;  /* 0x000000093b107211 */ /* 0x000fc600078008ff */
[----:B------:R-:W3:Y:S04]  /*1070*/  LDG.E.U16 R250, desc[UR10][R10.64] ;  /* 0x0000000a0afa7981 */ /* 0x000ee8000c1e1500 */
[----:B------:R-:W2:Y:S04]  /*1080*/  LDG.E.U16 R249, desc[UR10][R12.64] ;  /* 0x0000000a0cf97981 */ /* 0x000ea8000c1e1500 */
[----:B0-----:R0:W2:Y:S01]  /*1090*/  LDG.E.U16 R0, desc[UR10][R14.64] ;  /* 0x0000000a0e007981 */ /* 0x0010a2000c1e1500 */
[----:B------:R-:W-:Y:S02]  /*10a0*/  LEA.HI.X.SX32 R17, R59, R4, 0x1, P0 ;  /* 0x000000043b117211 */ /* 0x000fe400000f0eff */
[----:B0-----:R-:W-:-:S03]  /*10b0*/  LEA R14, P1, R57, R9, 0x1 ;  /* 0x00000009390e7211 */ /* 0x001fc600078208ff */
[----:B------:R0:W2:Y:S01]  /*10c0*/  LDG.E.U16 R247, desc[UR10][R16.64] ;  /* 0x0000000a10f77981 */ /* 0x0000a2000c1e1500 */
[----:B------:R-:W-:Y:S02]  /*10d0*/  LEA.HI.X.SX32 R15, R57, R4, 0x1, P1 ;  /* 0x00000004390f7211 */ /* 0x000fe400008f0eff */
[C---:B------:R-:W-:Y:S02]  /*10e0*/  LEA R57, R6.reuse, R55, 0x1 ;  /* 0x0000003706397211 */ /* 0x040fe400078e08ff */
[----:B------:R-:W-:Y:S01]  /*10f0*/  LEA R10, P1, R21, R9, 0x1 ;  /* 0x00000009150a7211 */ /* 0x000fe200078208ff */
[----:B------:R1:W2:Y:S02]  /*1100*/  LDG.E.U16 R248, desc[UR10][R14.64] ;  /* 0x0000000a0ef87981 */ /* 0x0002a4000c1e1500 */
[----:B------:R-:W-:-:S04]  /*1110*/  IMAD R59, R6, 0x2, R57 ;  /* 0x00000002063b7824 */ /* 0x000fc800078e0239 */
[C---:B------:R-:W-:Y:S01]  /*1120*/  IMAD R49, R6.reuse, 0x2, R59 ;  /* 0x0000000206317824 */ /* 0x040fe200078e023b */
[----:B------:R-:W-:Y:S02]  /*1130*/  LEA R18, P0, R61, R9, 0x1 ;  /* 0x000000093d127211 */ /* 0x000fe400078008ff */
[-C--:B------:R-:W-:Y:S02]  /*1140*/  LEA.HI.X.SX32 R11, R21, R4.reuse, 0x1, P1 ;  /* 0x00000004150b7211 */ /* 0x080fe400008f0eff */
[C---:B------:R-:W-:Y:S02]  /*1150*/  LEA R21, R6.reuse, R49, 0x1 ;  /* 0x0000003106157211 */ /* 0x040fe400078e08ff */
[-C--:B------:R-:W-:Y:S01]  /*1160*/  LEA.HI.X.SX32 R19, R61, R4.reuse, 0x1, P0 ;  /* 0x000000043d137211 */ /* 0x080fe200000f0eff */
[----:B------:R-:W2:Y:S01]  /*1170*/  LDG.E.U16 R245, desc[UR10][R10.64] ;  /* 0x0000000a0af57981 */ /* 0x000ea2000c1e1500 */
[-C--:B------:R-:W-:Y:S01]  /*1180*/  LEA R12, P0, R63, R9.reuse, 0x1 ;  /* 0x000000093f0c7211 */ /* 0x080fe200078008ff */
[C---:B------:R-:W-:Y:S01]  /*1190*/  IMAD R61, R6.reuse, 0x2, R21 ;  /* 0x00000002063d7824 */ /* 0x040fe200078e0215 */
[-C--:B0-----:R-:W-:Y:S01]  /*11a0*/  LEA R16, P1, R25, R9.reuse, 0x1 ;  /* 0x0000000919107211 */ /* 0x081fe200078208ff */
[----:B------:R0:W2:Y:S01]  /*11b0*/  LDG.E.U16 R246, desc[UR10][R18.64] ;  /* 0x0000000a12f67981 */ /* 0x0000a2000c1e1500 */
[----:B------:R-:W-:Y:S01]  /*11c0*/  LEA.HI.X.SX32 R13, R63, R4, 0x1, P0 ;  /* 0x000000043f0d7211 */ /* 0x000fe200000f0eff */
[----:B------:R-:W-:Y:S01]  /*11d0*/  IMAD R63, R6, 0x2, R61 ;  /* 0x00000002063f7824 */ /* 0x000fe200078e023d */
[----:B-1----:R-:W-:-:S02]  /*11e0*/  LEA R14, P0, R23, R9, 0x1 ;  /* 0x00000009170e7211 */ /* 0x002fc400078008ff */
[-C--:B------:R-:W-:Y:S01]  /*11f0*/  LEA.HI.X.SX32 R17, R25, R4.reuse, 0x1, P1 ;  /* 0x0000000419117211 */ /* 0x080fe200008f0eff */
[----:B------:R1:W2:Y:S01]  /*1200*/  LDG.E.U16 R244, desc[UR10][R12.64] ;  /* 0x0000000a0cf47981 */ /* 0x0002a2000c1e1500 */
[C---:B------:R-:W-:Y:S02]  /*1210*/  LEA R50, R6.reuse, R63, 0x1 ;  /* 0x0000003f06327211 */ /* 0x040fe400078e08ff */
[-C--:B------:R-:W-:Y:S01]  /*1220*/  LEA.HI.X.SX32 R15, R23, R4.reuse, 0x1, P0 ;  /* 0x00000004170f7211 */ /* 0x080fe200000f0eff */
[----:B------:R-:W2:Y:S02]  /*1230*/  LDG.E.U16 R241, desc[UR10][R16.64] ;  /* 0x0000000a10f17981 */ /* 0x000ea4000c1e1500 */
[C---:B------:R-:W-:Y:S01]  /*1240*/  IMAD R23, R6.reuse, 0x2, R50 ;  /* 0x0000000206177824 */ /* 0x040fe200078e0232 */
[C---:B0-----:R-:W-:Y:S01]  /*1250*/  LEA R18, P0, R27.reuse, R9, 0x1 ;  /* 0x000000091b127211 */ /* 0x041fe200078008ff */
[----:B------:R0:W2:Y:S02]  /*1260*/  LDG.E.U16 R243, desc[UR10][R14.64] ;  /* 0x0000000a0ef37981 */ /* 0x0000a4000c1e1500 */
[----:B------:R-:W-:Y:S01]  /*1270*/  IMAD R25, R6, 0x2, R23 ;  /* 0x0000000206197824 */ /* 0x000fe200078e0217 */
[----:B------:R-:W-:-:S04]  /*1280*/  LEA.HI.X.SX32 R19, R27, R4, 0x1, P0 ;  /* 0x000000041b137211 */ /* 0x000fc800000f0eff */
[----:B------:R-:W-:Y:S01]  /*1290*/  LEA R27, R6, R25, 0x1 ;  /* 0x00000019061b7211 */ /* 0x000fe200078e08ff */
[----:B------:R0:W2:Y:S01]  /*12a0*/  LDG.E.U16 R240, desc[UR10][R18.64] ;  /* 0x0000000a12f07981 */ /* 0x0000a2000c1e1500 */
[----:B------:R-:W-:-:S03]  /*12b0*/  LEA R10, P0, R29, R9, 0x1 ;  /* 0x000000091d0a7211 */ /* 0x000fc600078008ff */
[C---:B------:R-:W-:Y:S01]  /*12c0*/  IMAD R43, R6.reuse, 0x2, R27 ;  /* 0x00000002062b7824 */ /* 0x040fe200078e021b */
[-C--:B------:R-:W-:Y:S02]  /*12d0*/  LEA.HI.X.SX32 R11, R29, R4.reuse, 0x1, P0 ;  /* 0x000000041d0b7211 */ /* 0x080fe400000f0eff */
[-C--:B-1----:R-:W-:Y:S01]  /*12e0*/  LEA R12, P1, R31, R9.reuse, 0x1 ;  /* 0x000000091f0c7211 */ /* 0x082fe200078208ff */
[C---:B------:R-:W-:Y:S01]  /*12f0*/  IMAD R29, R6.reuse, 0x2, R43 ;  /* 0x00000002061d7824 */ /* 0x040fe200078e022b */
[----:B0-----:R-:W-:Y:S01]  /*1300*/  LEA R14, P0, R33, R9, 0x1 ;  /* 0x00000009210e7211 */ /* 0x001fe200078008ff */
[----:B------:R0:W2:Y:S01]  /*1310*/  LDG.E.U16 R239, desc[UR10][R10.64] ;  /* 0x0000000a0aef7981 */ /* 0x0000a2000c1e1500 */
[-C--:B------:R-:W-:Y:S02]  /*1320*/  LEA.HI.X.SX32 R13, R31, R4.reuse, 0x1, P1 ;  /* 0x000000041f0d7211 */ /* 0x080fe400008f0eff */
[C---:B------:R-:W-:Y:S02]  /*1330*/  LEA R31, R6.reuse, R29, 0x1 ;  /* 0x0000001d061f7211 */ /* 0x040fe400078e08ff */
[-C--:B------:R-:W-:Y:S01]  /*1340*/  LEA.HI.X.SX32 R15, R33, R4.reuse, 0x1, P0 ;  /* 0x00000004210f7211 */ /* 0x080fe200000f0eff */
[----:B------:R1:W2:Y:S02]  /*1350*/  LDG.E.U16 R238, desc[UR10][R12.64] ;  /* 0x0000000a0cee7981 */ /* 0x0002a4000c1e1500 */
[C---:B------:R-:W-:Y:S01]  /*1360*/  IMAD R33, R6.reuse, 0x2, R31 ;  /* 0x0000000206217824 */ /* 0x040fe200078e021f */
[C---:B------:R-:W-:Y:S01]  /*1370*/  LEA R16, P0, R35.reuse, R9, 0x1 ;  /* 0x0000000923107211 */ /* 0x040fe200078008ff */
[----:B------:R0:W2:Y:S02]  /*1380*/  LDG.E.U16 R237, desc[UR10][R14.64] ;  /* 0x0000000a0eed7981 */ /* 0x0000a4000c1e1500 */
[----:B------:R-:W-:Y:S01]  /*1390*/  IMAD R44, R6, 0x2, R33 ;  /* 0x00000002062c7824 */ /* 0x000fe200078e0221 */
[----:B------:R-:W-:-:S02]  /*13a0*/  LEA.HI.X.SX32 R17, R35, R4, 0x1, P0 ;  /* 0x0000000423117211 */ /* 0x000fc400000f0eff */
[C---:B------:R-:W-:Y:S02]  /*13b0*/  LEA R18, P1, R37.reuse, R9, 0x1 ;  /* 0x0000000925127211 */ /* 0x040fe400078208ff */
[----:B------:R-:W-:Y:S01]  /*13c0*/  LEA R35, R6, R44, 0x1 ;  /* 0x0000002c06237211 */ /* 0x000fe200078e08ff */
[----:B------:R1:W2:Y:S01]  /*13d0*/  LDG.E.U16 R236, desc[UR10][R16.64] ;  /* 0x0000000a10ec7981 */ /* 0x0002a2000c1e1500 */
[----:B------:R-:W-:-:S03]  /*13e0*/  LEA.HI.X.SX32 R19, R37, R4, 0x1, P1 ;  /* 0x0000000425137211 */ /* 0x000fc600008f0eff */
[C---:B------:R-:W-:Y:S01]  /*13f0*/  IMAD R37, R6.reuse, 0x2, R35 ;  /* 0x0000000206257824 */ /* 0x040fe200078e0223 */
[CC--:B0-----:R-:W-:Y:S01]  /*1400*/  LEA R10, P0, R39.reuse, R9.reuse, 0x1 ;  /* 0x00000009270a7211 */ /* 0x0c1fe200078008ff */
[----:B------:R0:W2:Y:S02]  /*1410*/  LDG.E.U16 R235, desc[UR10][R18.64] ;  /* 0x0000000a12eb7981 */ /* 0x0000a4000c1e1500 */
[C---:B------:R-:W-:Y:S01]  /*1420*/  IMAD R71, R6.reuse, 0x2, R37 ;  /* 0x0000000206477824 */ /* 0x040fe200078e0225 */
[----:B------:R-:W-:Y:S02]  /*1430*/  LEA.HI.X.SX32 R11, R39, R4, 0x1, P0 ;  /* 0x00000004270b7211 */ /* 0x000fe400000f0eff */
[-C--:B-1----:R-:W-:Y:S02]  /*1440*/  LEA R12, P0, R41, R9.reuse, 0x1 ;  /* 0x00000009290c7211 */ /* 0x082fe400078008ff */
[----:B------:R-:W-:Y:S01]  /*1450*/  LEA R14, P1, R65, R9, 0x1 ;  /* 0x00000009410e7211 */ /* 0x000fe200078208ff */
[----:B------:R1:W2:Y:S01]  /*1460*/  LDG.E.U16 R234, desc[UR10][R10.64] ;  /* 0x0000000a0aea7981 */ /* 0x0002a2000c1e1500 */
[----:B------:R-:W-:-:S02]  /*1470*/  LEA R45, R6, R71, 0x1 ;  /* 0x00000047062d7211 */ /* 0x000fc400078e08ff */
[-C--:B------:R-:W-:Y:S02]  /*1480*/  LEA.HI.X.SX32 R13, R41, R4.reuse, 0x1, P0 ;  /* 0x00000004290d7211 */ /* 0x080fe400000f0eff */
[-C--:B------:R-:W-:Y:S01]  /*1490*/  LEA.HI.X.SX32 R15, R65, R4.reuse, 0x1, P1 ;  /* 0x00000004410f7211 */ /* 0x080fe200008f0eff */
[C---:B------:R-:W-:Y:S01]  /*14a0*/  IMAD R65, R6.reuse, 0x2, R45 ;  /* 0x0000000206417824 */ /* 0x040fe200078e022d */
[C---:B------:R-:W-:Y:S01]  /*14b0*/  LEA R16, P0, R67.reuse, R9, 0x1 ;  /* 0x0000000943107211 */ /* 0x040fe200078008ff */
[----:B------:R1:W2:Y:S03]  /*14c0*/  LDG.E.U16 R233, desc[UR10][R12.64] ;  /* 0x0000000a0ce97981 */ /* 0x0002a6000c1e1500 */
[----:B------:R-:W-:Y:S01]  /*14d0*/  LEA.HI.X.SX32 R17, R67, R4, 0x1, P0 ;  /* 0x0000000443117211 */ /* 0x000fe200000f0eff */
[----:B------:R1:W2:Y:S01]  /*14e0*/  LDG.E.U16 R232, desc[UR10][R14.64] ;  /* 0x0000000a0ee87981 */ /* 0x0002a2000c1e1500 */
[----:B------:R-:W-:-:S02]  /*14f0*/  LEA R67, R6, R65, 0x1 ;  /* 0x0000004106437211 */ /* 0x000fc400078e08ff */
[C---:B0-----:R-:W-:Y:S01]  /*1500*/  LEA R18, P0, R3.reuse, R9, 0x1 ;  /* 0x0000000903127211 */ /* 0x041fe200078008ff */
[----:B------:R0:W2:Y:S02]  /*1510*/  LDG.E.U16 R231, desc[UR10][R16.64] ;  /* 0x0000000a10e77981 */ /* 0x0000a4000c1e1500 */
[----:B------:R-:W-:Y:S01]  /*1520*/  IMAD R73, R6, 0x2, R67 ;  /* 0x0000000206497824 */ /* 0x000fe200078e0243 */
[----:B------:R-:W-:-:S04]  /*1530*/  LEA.HI.X.SX32 R19, R3, R4, 0x1, P0 ;  /* 0x0000000403137211 */ /* 0x000fc800000f0eff */
[----:B------:R-:W-:Y:S01]  /*1540*/  LEA R46, R6, R73, 0x1 ;  /* 0x00000049062e7211 */ /* 0x000fe200078e08ff */
[----:B------:R0:W2:Y:S01]  /*1550*/  LDG.E.U16 R230, desc[UR10][R18.64] ;  /* 0x0000000a12e67981 */ /* 0x0000a2000c1e1500 */
[----:B-1----:R-:W-:-:S03]  /*1560*/  LEA R10, P1, R53, R9, 0x1 ;  /* 0x00000009350a7211 */ /* 0x002fc600078208ff */
[C---:B------:R-:W-:Y:S01]  /*1570*/  IMAD R3, R6.reuse, 0x2, R46 ;  /* 0x0000000206037824 */ /* 0x040fe200078e022e */
[-C--:B------:R-:W-:Y:S02]  /*1580*/  LEA.HI.X.SX32 R11, R53, R4.reuse, 0x1, P1 ;  /* 0x00000004350b7211 */ /* 0x080fe400008f0eff */
[C---:B------:R-:W-:Y:S02]  /*1590*/  LEA R12, P0, R69.reuse, R9, 0x1 ;  /* 0x00000009450c7211 */ /* 0x040fe400078008ff */
[----:B------:R-:W-:Y:S01]  /*15a0*/  LEA R53, R6, R3, 0x1 ;  /* 0x0000000306357211 */ /* 0x000fe200078e08ff */
[----:B------:R1:W2:Y:S01]  /*15b0*/  LDG.E.U16 R229, desc[UR10][R10.64] ;  /* 0x0000000a0ae57981 */ /* 0x0002a2000c1e1500 */
[----:B------:R-:W-:-:S03]  /*15c0*/  LEA.HI.X.SX32 R13, R69, R4, 0x1, P0 ;  /* 0x00000004450d7211 */ /* 0x000fc600000f0eff */
[C---:B------:R-:W-:Y:S01]  /*15d0*/  IMAD R69, R6.reuse, 0x2, R53 ;  /* 0x0000000206457824 */ /* 0x040fe200078e0235 */
[C---:B------:R-:W-:Y:S01]  /*15e0*/  LEA R14, P0, R55.reuse, R9, 0x1 ;  /* 0x00000009370e7211 */ /* 0x040fe200078008ff */
[----:B------:R1:W2:Y:S03]  /*15f0*/  LDG.E.U16 R228, desc[UR10][R12.64] ;  /* 0x0000000a0ce47981 */ /* 0x0002a6000c1e1500 */
[C---:B------:R-:W-:Y:S02]  /*1600*/  LEA R39, R6.reuse, R69, 0x1 ;  /* 0x0000004506277211 */ /* 0x040fe400078e08ff */
[-C--:B------:R-:W-:Y:S02]  /*1610*/  LEA.HI.X.SX32 R15, R55, R4.reuse, 0x1, P0 ;  /* 0x00000004370f7211 */ /* 0x080fe400000f0eff */
[-C--:B0-----:R-:W-:Y:S01]  /*1620*/  LEA R16, P1, R57, R9.reuse, 0x1 ;  /* 0x0000000939107211 */ /* 0x081fe200078208ff */
[----:B------:R-:W-:Y:S01]  /*1630*/  IMAD R55, R6, 0x2, R39 ;  /* 0x0000000206377824 */ /* 0x000fe200078e0227 */
[----:B------:R-:W-:Y:S01]  /*1640*/  LEA R18, P0, R59, R9, 0x1 ;  /* 0x000000093b127211 */ /* 0x000fe200078008ff */
[----:B------:R0:W2:Y:S01]  /*1650*/  LDG.E.U16 R227, desc[UR10][R14.64] ;  /* 0x0000000a0ee37981 */ /* 0x0000a2000c1e1500 */
[----:B------:R-:W-:-:S02]  /*1660*/  LEA.HI.X.SX32 R17, R57, R4, 0x1, P1 ;  /* 0x0000000439117211 */ /* 0x000fc400008f0eff */
[C---:B------:R-:W-:Y:S02]  /*1670*/  LEA R57, R6.reuse, R55, 0x1 ;  /* 0x0000003706397211 */ /* 0x040fe400078e08ff */
[----:B------:R-:W-:Y:S01]  /*1680*/  LEA.HI.X.SX32 R19, R59, R4, 0x1, P0 ;  /* 0x000000043b137211 */ /* 0x000fe200000f0eff */
[----:B------:R0:W2:Y:S02]  /*1690*/  LDG.E.U16 R226, desc[UR10][R16.64] ;  /* 0x0000000a10e27981 */ /* 0x0000a4000c1e1500 */
[C---:B------:R-:W-:Y:S01]  /*16a0*/  IMAD R59, R6.reuse, 0x2, R57 ;  /* 0x00000002063b7824 */ /* 0x040fe200078e0239 */
[-C--:B-1----:R-:W-:Y:S01]  /*16b0*/  LEA R10, P0, R21, R9.reuse, 0x1 ;  /* 0x00000009150a7211 */ /* 0x082fe200078008ff */
[----:B------:R-:W2:Y:S01]  /*16c0*/  LDG.E.U16 R225, desc[UR10][R18.64] ;  /* 0x0000000a12e17981 */ /* 0x000ea2000c1e1500 */
[----:B------:R-:W-:Y:S02]  /*16d0*/  LEA R12, P1, R61, R9, 0x1 ;  /* 0x000000093d0c7211 */ /* 0x000fe400078208ff */
[----:B------:R-:W-:-:S02]  /*16e0*/  LEA R40, R6, R59, 0x1 ;  /* 0x0000003b06287211 */ /* 0x000fc400078e08ff */
[-C--:B------:R-:W-:Y:S02]  /*16f0*/  LEA.HI.X.SX32 R11, R21, R4.reuse, 0x1, P0 ;  /* 0x00000004150b7211 */ /* 0x080fe400000f0eff */
[-C--:B------:R-:W-:Y:S01]  /*1700*/  LEA.HI.X.SX32 R13, R61, R4.reuse, 0x1, P1 ;  /* 0x000000043d0d7211 */ /* 0x080fe200008f0eff */
[C---:B------:R-:W-:Y:S01]  /*1710*/  IMAD R61, R6.reuse, 0x2, R40 ;  /* 0x00000002063d7824 */ /* 0x040fe200078e0228 */
[C---:B0-----:R-:W-:Y:S01]  /*1720*/  LEA R14, P0, R63.reuse, R9, 0x1 ;  /* 0x000000093f0e7211 */ /* 0x041fe200078008ff */
[----:B------:R0:W2:Y:S03]  /*1730*/  LDG.E.U16 R224, desc[UR10][R10.64] ;  /* 0x0000000a0ae07981 */ /* 0x0000a6000c1e1500 */
[----:B------:R-:W-:Y:S01]  /*1740*/  LEA.HI.X.SX32 R15, R63, R4, 0x1, P0 ;  /* 0x000000043f0f7211 */ /* 0x000fe200000f0eff */
[----:B------:R1:W2:Y:S01]  /*1750*/  LDG.E.U16 R223, desc[UR10][R12.64] ;  /* 0x0000000a0cdf7981 */ /* 0x0002a2000c1e1500 */
[----:B------:R-:W-:-:S02]  /*1760*/  LEA R63, R6, R61, 0x1 ;  /* 0x0000003d063f7211 */ /* 0x000fc400078e08ff */
[C---:B------:R-:W-:Y:S01]  /*1770*/  LEA R16, P0, R23.reuse, R9, 0x1 ;  /* 0x0000000917107211 */ /* 0x040fe200078008ff */
[----:B------:R-:W2:Y:S02]  /*1780*/  LDG.E.U16 R222, desc[UR10][R14.64] ;  /* 0x0000000a0ede7981 */ /* 0x000ea4000c1e1500 */
[----:B------:R-:W-:Y:S01]  /*1790*/  IMAD R75, R6, 0x2, R63 ;  /* 0x00000002064b7824 */ /* 0x000fe200078e023f */
[----:B------:R-:W-:-:S04]  /*17a0*/  LEA.HI.X.SX32 R17, R23, R4, 0x1, P0 ;  /* 0x0000000417117211 */ /* 0x000fc800000f0eff */
[----:B------:R-:W-:Y:S01]  /*17b0*/  LEA R41, R6, R75, 0x1 ;  /* 0x0000004b06297211 */ /* 0x000fe200078e08ff */
[----:B------:R1:W2:Y:S01]  /*17c0*/  LDG.E.U16 R221, desc[UR10][R16.64] ;  /* 0x0000000a10dd7981 */ /* 0x0002a2000c1e1500 */
[----:B0-----:R-:W-:-:S03]  /*17d0*/  LEA R10, P0, R27, R9, 0x1 ;  /* 0x000000091b0a7211 */ /* 0x001fc600078008ff */
[----:B------:R-:W-:Y:S01]  /*17e0*/  IMAD R77, R6, 0x2, R41 ;  /* 0x00000002064d7824 */ /* 0x000fe200078e0229 */
[----:B------:R-:W-:-:S04]  /*17f0*/  LEA.HI.X.SX32 R11, R27, R4, 0x1, P0 ;  /* 0x000000041b0b7211 */ /* 0x000fc800000f0eff */
[C---:B------:R-:W-:Y:S01]  /*1800*/  LEA R27, R6.reuse, R77, 0x1 ;  /* 0x0000004d061b7211 */ /* 0x040fe200078e08ff */
[----:B------:R-:W2:Y:S04]  /*1810*/  LDG.E.U16 R219, desc[UR10][R10.64] ;  /* 0x0000000a0adb7981 */ /* 0x000ea8000c1e1500 */
[----:B------:R-:W-:Y:S01]  /*1820*/  IMAD R79, R6, 0x2, R27 ;  /* 0x00000002064f7824 */ /* 0x000fe200078e021b */
[----:B-1----:R-:W-:-:S04]  /*1830*/  LEA R12, P0, R29, R9, 0x1 ;  /* 0x000000091d0c7211 */ /* 0x002fc800078008ff */
[C---:B------:R-:W-:Y:S02]  /*1840*/  LEA R42, R6.reuse, R79, 0x1 ;  /* 0x0000004f062a7211 */ /* 0x040fe400078e08ff */
[-C--:B------:R-:W-:Y:S02]  /*1850*/  LEA.HI.X.SX32 R13, R29, R4.reuse, 0x1, P0 ;  /* 0x000000041d0d7211 */ /* 0x080fe400000f0eff */
[-C--:B------:R-:W-:Y:S01]  /*1860*/  LEA R18, P1, R25, R9.reuse, 0x1 ;  /* 0x0000000919127211 */ /* 0x080fe200078208ff */
[C---:B------:R-:W-:Y:S01]  /*1870*/  IMAD R29, R6.reuse, 0x2, R42 ;  /* 0x00000002061d7824 */ /* 0x040fe200078e022a */
[----:B------:R-:W-:Y:S01]  /*1880*/  LEA R16, P0, R33, R9, 0x1 ;  /* 0x0000000921107211 */ /* 0x000fe200078008ff */
[----:B------:R-:W2:Y:S01]  /*1890*/  LDG.E.U16 R218, desc[UR10][R12.64] ;  /* 0x0000000a0cda7981 */ /* 0x000ea2000c1e1500 */
[----:B------:R-:W-:Y:S02]  /*18a0*/  LEA.HI.X.SX32 R19, R25, R4, 0x1, P1 ;  /* 0x0000000419137211 */ /* 0x000fe400008f0eff */
[----:B------:R-:W-:-:S02]  /*18b0*/  LEA R81, R6, R29, 0x1 ;  /* 0x0000001d06517211 */ /* 0x000fc400078e08ff */
[----:B------:R-:W-:Y:S01]  /*18c0*/  LEA.HI.X.SX32 R17, R33, R4, 0x1, P0 ;  /* 0x0000000421117211 */ /* 0x000fe200000f0eff */
[----:B------:R0:W2:Y:S02]  /*18d0*/  LDG.E.U16 R220, desc[UR10][R18.64] ;  /* 0x0000000a12dc7981 */ /* 0x0000a4000c1e1500 */
[----:B------:R-:W-:Y:S01]  /*18e0*/  IMAD R83, R6, 0x2, R81 ;  /* 0x0000000206537824 */ /* 0x000fe200078e0251 */
[-C--:B------:R-:W-:Y:S01]  /*18f0*/  LEA R14, P1, R31, R9.reuse, 0x1 ;  /* 0x000000091f0e7211 */ /* 0x080fe200078208ff */
[----:B------:R-:W2:Y:S01]  /*1900*/  LDG.E.U16 R216, desc[UR10][R16.64] ;  /* 0x0000000a10d87981 */ /* 0x000ea2000c1e1500 */
[----:B0-----:R-:W-:-:S04]  /*1910*/  LEA R18, P0, R35, R9, 0x1 ;  /* 0x0000000923127211 */ /* 0x001fc800078008ff */
[-C--:B------:R-:W-:Y:S02]  /*1920*/  LEA.HI.X.SX32 R19, R35, R4.reuse, 0x1, P0 ;  /* 0x0000000423137211 */ /* 0x080fe400000f0eff */
[C---:B------:R-:W-:Y:S02]  /*1930*/  LEA R35, R6.reuse, R83, 0x1 ;  /* 0x0000005306237211 */ /* 0x040fe400078e08ff */
[C---:B------:R-:W-:Y:S01]  /*1940*/  LEA R12, P0, R71.reuse, R9, 0x1 ;  /* 0x00000009470c7211 */ /* 0x040fe200078008ff */
[----:B------:R-:W2:Y:S02]  /*1950*/  LDG.E.U16 R215, desc[UR10][R18.64] ;  /* 0x0000000a12d77981 */ /* 0x000ea4000c1e1500 */
[----:B------:R-:W-:Y:S01]  /*1960*/  IMAD R85, R6, 0x2, R35 ;  /* 0x0000000206557824 */ /* 0x000fe200078e0223 */
[----:B------:R-:W-:-:S04]  /*1970*/  LEA.HI.X.SX32 R13, R71, R4, 0x1, P0 ;  /* 0x00000004470d7211 */ /* 0x000fc800000f0eff */
[----:B------:R-:W-:Y:S01]  /*1980*/  LEA R71, R6, R85, 0x1 ;  /* 0x0000005506477211 */ /* 0x000fe200078e08ff */
[----:B------:R-:W2:Y:S01]  /*1990*/  LDG.E.U16 R213, desc[UR10][R12.64] ;  /* 0x0000000a0cd57981 */ /* 0x000ea2000c1e1500 */
[----:B------:R-:W-:-:S03]  /*19a0*/  LEA.HI.X.SX32 R15, R31, R4, 0x1, P1 ;  /* 0x000000041f0f7211 */ /* 0x000fc600008f0eff */
[C---:B------:R-:W-:Y:S01]  /*19b0*/  IMAD R87, R6.reuse, 0x2, R71 ;  /* 0x0000000206577824 */ /* 0x040fe200078e0247 */
[C---:B------:R-:W-:Y:S01]  /*19c0*/  LEA R10, P1, R37.reuse, R9, 0x1 ;  /* 0x00000009250a7211 */ /* 0x040fe200078208ff */
[----:B------:R0:W2:Y:S03]  /*19d0*/  LDG.E.U16 R217, desc[UR10][R14.64] ;  /* 0x0000000a0ed97981 */ /* 0x0000a6000c1e1500 */
[----:B------:R-:W-:Y:S02]  /*19e0*/  LEA R36, R6, R87, 0x1 ;  /* 0x0000005706247211 */ /* 0x000fe400078e08ff */
[----:B------:R-:W-:Y:S02]  /*19f0*/  LEA.HI.X.SX32 R11, R37, R4, 0x1, P1 ;  /* 0x00000004250b7211 */ /* 0x000fe400008f0eff */
[----:B0-----:R-:W-:-:S03]  /*1a00*/  LEA R14, P0, R65, R9, 0x1 ;  /* 0x00000009410e7211 */ /* 0x001fc600078008ff */
[----:B------:R-:W2:Y:S01]  /*1a10*/  LDG.E.U16 R214, desc[UR10][R10.64] ;  /* 0x0000000a0ad67981 */ /* 0x000ea2000c1e1500 */
[-C--:B------:R-:W-:Y:S02]  /*1a20*/  LEA R16, P1, R67, R9.reuse, 0x1 ;  /* 0x0000000943107211 */ /* 0x080fe400078208ff */
[-C--:B------:R-:W-:Y:S01]  /*1a30*/  LEA.HI.X.SX32 R15, R65, R4.reuse, 0x1, P0 ;  /* 0x00000004410f7211 */ /* 0x080fe200000f0eff */
[C---:B------:R-:W-:Y:S01]  /*1a40*/  IMAD R65, R6.reuse, 0x2, R36 ;  /* 0x0000000206417824 */ /* 0x040fe200078e0224 */
[-C--:B------:R-:W-:Y:S02]  /*1a50*/  LEA.HI.X.SX32 R17, R67, R4.reuse, 0x1, P1 ;  /* 0x0000000443117211 */ /* 0x080fe400008f0eff */
[----:B------:R-:W-:Y:S01]  /*1a60*/  LEA R18, P0, R73, R9, 0x1 ;  /* 0x0000000949127211 */ /* 0x000fe200078008ff */
[----:B------:R0:W2:Y:S01]  /*1a70*/  LDG.E.U16 R212, desc[UR10][R14.64] ;  /* 0x0000000a0ed47981 */ /* 0x0000a2000c1e1500 */
[C---:B------:R-:W-:Y:S02]  /*1a80*/  LEA R67, R6.reuse, R65, 0x1 ;  /* 0x0000004106437211 */ /* 0x040fe400078e08ff */
[----:B------:R-:W-:Y:S01]  /*1a90*/  LEA R22, P1, R53, R9, 0x1 ;  /* 0x0000000935167211 */ /* 0x000fe200078208ff */
[----:B------:R-:W2:Y:S02]  /*1aa0*/  LDG.E.U16 R211, desc[UR10][R16.64] ;  /* 0x0000000a10d37981 */ /* 0x000ea4000c1e1500 */
[----:B------:R-:W-:Y:S01]  /*1ab0*/  IMAD R89, R6, 0x2, R67 ;  /* 0x0000000206597824 */ /* 0x000fe200078e0243 */
[----:B------:R-:W-:-:S02]  /*1ac0*/  LEA.HI.X.SX32 R19, R73, R4, 0x1, P0 ;  /* 0x0000000449137211 */ /* 0x000fc400000f0eff */
[C---:B------:R-:W-:Y:S02]  /*1ad0*/  LEA R20, P0, R3.reuse, R9, 0x1 ;  /* 0x0000000903147211 */ /* 0x040fe400078008ff */
[----:B------:R-:W-:Y:S01]  /*1ae0*/  LEA R37, R6, R89, 0x1 ;  /* 0x0000005906257211 */ /* 0x000fe200078e08ff */
[----:B------:R-:W2:Y:S01]  /*1af0*/  LDG.E.U16 R210, desc[UR10][R18.64] ;  /* 0x0000000a12d27981 */ /* 0x000ea2000c1e1500 */
[----:B------:R-:W-:-:S03]  /*1b00*/  LEA.HI.X.SX32 R21, R3, R4, 0x1, P0 ;  /* 0x0000000403157211 */ /* 0x000fc600000f0eff */
[C---:B------:R-:W-:Y:S01]  /*1b10*/  IMAD R3, R6.reuse, 0x2, R37 ;  /* 0x0000000206037824 */ /* 0x040fe200078e0225 */
[-C--:B------:R-:W-:Y:S01]  /*1b20*/  LEA.HI.X.SX32 R23, R53, R4.reuse, 0x1, P1 ;  /* 0x0000000435177211 */ /* 0x080fe200008f0eff */
[----:B------:R-:W2:Y:S01]  /*1b30*/  LDG.E.U16 R209, desc[UR10][R20.64] ;  /* 0x0000000a14d17981 */ /* 0x000ea2000c1e1500 */
[C---:B------:R-:W-:Y:S02]  /*1b40*/  LEA R24, P0, R69.reuse, R9, 0x1 ;  /* 0x0000000945187211 */ /* 0x040fe400078008ff */
[----:B------:R-:W-:Y:S01]  /*1b50*/  LEA R53, R6, R3, 0x1 ;  /* 0x0000000306357211 */ /* 0x000fe200078e08ff */
[----:B------:R1:W2:Y:S01]  /*1b60*/  LDG.E.U16 R208, desc[UR10][R22.64] ;  /* 0x0000000a16d07981 */ /* 0x0002a2000c1e1500 */
[----:B------:R-:W-:-:S03]  /*1b70*/  LEA.HI.X.SX32 R25, R69, R4, 0x1, P0 ;  /* 0x0000000445197211 */ /* 0x000fc600000f0eff */
[C---:B------:R-:W-:Y:S01]  /*1b80*/  IMAD R69, R6.reuse, 0x2, R53 ;  /* 0x0000000206457824 */ /* 0x040fe200078e0235 */
[C---:B0-----:R-:W-:Y:S01]  /*1b90*/  LEA R14, P0, R55.reuse, R9, 0x1 ;  /* 0x00000009370e7211 */ /* 0x041fe200078008ff */
[----:B------:R0:W2:Y:S03]  /*1ba0*/  LDG.E.U16 R207, desc[UR10][R24.64] ;  /* 0x0000000a18cf7981 */ /* 0x0000a6000c1e1500 */
[----:B------:R-:W-:Y:S02]  /*1bb0*/  LEA R38, R6, R69, 0x1 ;  /* 0x0000004506267211 */ /* 0x000fe400078e08ff */
[----:B------:R-:W-:-:S03]  /*1bc0*/  LEA.HI.X.SX32 R15, R55, R4, 0x1, P0 ;  /* 0x00000004370f7211 */ /* 0x000fc600000f0eff */
[C---:B------:R-:W-:Y:S01]  /*1bd0*/  IMAD R55, R6.reuse, 0x2, R38 ;  /* 0x0000000206377824 */ /* 0x040fe200078e0226 */
[C---:B------:R-:W-:Y:S01]  /*1be0*/  LEA R10, P1, R57.reuse, R9, 0x1 ;  /* 0x00000009390a7211 */ /* 0x040fe200078208ff */
[----:B------:R-:W2:Y:S03]  /*1bf0*/  LDG.E.U16 R205, desc[UR10][R14.64] ;  /* 0x0000000a0ecd7981 */ /* 0x000ea6000c1e1500 */
[----:B-1----:R-:W-:Y:S02]  /*1c00*/  LEA R23, R6, R55, 0x1 ;  /* 0x0000003706177211 */ /* 0x002fe400078e08ff */
[----:B------:R-:W-:-:S03]  /*1c10*/  LEA.HI.X.SX32 R11, R57, R4, 0x1, P1 ;  /* 0x00000004390b7211 */ /* 0x000fc600008f0eff */
[C---:B------:R-:W-:Y:S01]  /*1c20*/  IMAD R57, R6.reuse, 0x2, R23 ;  /* 0x0000000206397824 */ /* 0x040fe200078e0217 */
[----:B------:R-:W-:Y:S01]  /*1c30*/  LEA R12, P0, R59, R9, 0x1 ;  /* 0x000000093b0c7211 */ /* 0x000fe200078008ff */
[----:B------:R-:W2:Y:S03]  /*1c40*/  LDG.E.U16 R203, desc[UR10][R10.64] ;  /* 0x0000000a0acb7981 */ /* 0x000ea6000c1e1500 */
[----:B------:R-:W-:-:S05]  /*1c50*/  LEA R31, R6, R57, 0x1 ;  /* 0x00000039061f7211 */ /* 0x000fca00078e08ff */
[C---:B0-----:R-:W-:Y:S01]  /*1c60*/  IMAD R25, R6.reuse, 0x2, R31 ;  /* 0x0000000206197824 */ /* 0x041fe200078e021f */
[-C--:B------:R-:W-:Y:S02]  /*1c70*/  LEA.HI.X.SX32 R13, R59, R4.reuse, 0x1, P0 ;  /* 0x000000043b0d7211 */ /* 0x080fe400000f0eff */
[C---:B------:R-:W-:Y:S02]  /*1c80*/  LEA R196, P0, R61.reuse, R9, 0x1 ;  /* 0x000000093dc47211 */ /* 0x040fe400078008ff */
[----:B------:R-:W-:Y:S01]  /*1c90*/  LEA R59, R6, R25, 0x1 ;  /* 0x00000019063b7211 */ /* 0x000fe200078e08ff */
[----:B------:R-:W2:Y:S01]  /*1ca0*/  LDG.E.U16 R199, desc[UR10][R12.64] ;  /* 0x0000000a0cc77981 */ /* 0x000ea2000c1e1500 */
[----:B------:R-:W-:-:S03]  /*1cb0*/  LEA.HI.X.SX32 R197, R61, R4, 0x1, P0 ;  /* 0x000000043dc57211 */ /* 0x000fc600000f0eff */
[C---:B------:R-:W-:Y:S01]  /*1cc0*/  IMAD R61, R6.reuse, 0x2, R59 ;  /* 0x00000002063d7824 */ /* 0x040fe200078e023b */
[-C--:B------:R-:W-:Y:S01]  /*1cd0*/  LEA R194, P1, R63, R9.reuse, 0x1 ;  /* 0x000000093fc27211 */ /* 0x080fe200078208ff */
[----:B------:R0:W-:Y:S01]  /*1ce0*/  STL [R1+0x14], R8 ;  /* 0x0000140801007387 */ /* 0x0001e20000100800 */
[----:B------:R-:W-:Y:S02]  /*1cf0*/  LEA R192, P0, R75, R9, 0x1 ;  /* 0x000000094bc07211 */ /* 0x000fe400078008ff */
[C---:B------:R-:W-:Y:S01]  /*1d00*/  LEA R32, R6.reuse, R61, 0x1 ;  /* 0x0000003d06207211 */ /* 0x040fe200078e08ff */
[----:B------:R1:W2:Y:S01]  /*1d10*/  LDG.E.U16 R196, desc[UR10][R196.64] ;  /* 0x0000000ac4c47981 */ /* 0x0002a2000c1e1500 */
[-C--:B------:R-:W-:Y:S02]  /*1d20*/  LEA.HI.X.SX32 R195, R63, R4.reuse, 0x1, P1 ;  /* 0x000000043fc37211 */ /* 0x080fe400008f0eff */
[-C--:B------:R-:W-:Y:S01]  /*1d30*/  LEA.HI.X.SX32 R193, R75, R4.reuse, 0x1, P0 ;  /* 0x000000044bc17211 */ /* 0x080fe200000f0eff */
[C---:B------:R-:W-:Y:S01]  /*1d40*/  IMAD R63, R6.reuse, 0x2, R32 ;  /* 0x00000002063f7824 */ /* 0x040fe200078e0220 */
[CC--:B------:R-:W-:Y:S01]  /*1d50*/  LEA R190, P0, R77.reuse, R9.reuse, 0x1 ;  /* 0x000000094dbe7211 */ /* 0x0c0fe200078008ff */
[----:B------:R-:W2:Y:S03]  /*1d60*/  LDG.E.U16 R194, desc[UR10][R194.64] ;  /* 0x0000000ac2c27981 */ /* 0x000ea6000c1e1500 */
[-C--:B------:R-:W-:Y:S01]  /*1d70*/  LEA.HI.X.SX32 R191, R77, R4.reuse, 0x1, P0 ;  /* 0x000000044dbf7211 */ /* 0x080fe200000f0eff */
[----:B------:R0:W2:Y:S01]  /*1d80*/  LDG.E.U16 R192, desc[UR10][R192.64] ;  /* 0x0000000ac0c07981 */ /* 0x0000a2000c1e1500 */
[C---:B------:R-:W-:Y:S01]  /*1d90*/  LEA R186, P0, R79.reuse, R9, 0x1 ;  /* 0x000000094fba7211 */ /* 0x040fe200078008ff */
[----:B-1----:R-:W1:Y:S01]  /*1da0*/  LDC R197, c[0x0][0x3b8] ;  /* 0x0000ee00ffc57b82 */ /* 0x002e620000000800 */
[----:B------:R-:W-:Y:S01]  /*1db0*/  LEA R77, R6, R63, 0x1 ;  /* 0x0000003f064d7211 */ /* 0x000fe200078e08ff */
[----:B------:R-:W2:Y:S01]  /*1dc0*/  LDG.E.U16 R190, desc[UR10][R190.64] ;  /* 0x0000000abebe7981 */ /* 0x000ea2000c1e1500 */
[----:B------:R-:W-:-:S02]  /*1dd0*/  LEA.HI.X.SX32 R187, R79, R4, 0x1, P0 ;  /* 0x000000044fbb7211 */ /* 0x000fc400000f0eff */
[-C--:B------:R-:W-:Y:S01]  /*1de0*/  LEA R188, P1, R27, R9.reuse, 0x1 ;  /* 0x000000091bbc7211 */ /* 0x080fe200078208ff */
[C---:B------:R-:W-:Y:S01]  /*1df0*/  IMAD R79, R6.reuse, 0x2, R77 ;  /* 0x00000002064f7824 */ /* 0x040fe200078e024d */
[-C--:B------:R-:W-:Y:S01]  /*1e00*/  LEA R182, P0, R29, R9.reuse, 0x1 ;  /* 0x000000091db67211 */ /* 0x080fe200078008ff */
[----:B------:R-:W2:Y:S01]  /*1e10*/  LDG.E.U16 R186, desc[UR10][R186.64] ;  /* 0x0000000ababa7981 */ /* 0x000ea2000c1e1500 */
[-C--:B------:R-:W-:Y:S01]  /*1e20*/  LEA.HI.X.SX32 R189, R27, R4.reuse, 0x1, P1 ;  /* 0x000000041bbd7211 */ /* 0x080fe200008f0eff */
[----:B0-----:R-:W0:Y:S01]  /*1e30*/  LDC R193, c[0x0][0x3b8] ;  /* 0x0000ee00ffc17b82 */ /* 0x001e220000000800 */
[----:B------:R-:W-:Y:S02]  /*1e40*/  LEA R180, P1, R81, R9, 0x1 ;  /* 0x0000000951b47211 */ /* 0x000fe400078208ff */
[----:B------:R-:W-:Y:S01]  /*1e50*/  LEA R33, R6, R79, 0x1 ;  /* 0x0000004f06217211 */ /* 0x000fe200078e08ff */
[----:B------:R3:W2:Y:S01]  /*1e60*/  LDG.E.U16 R188, desc[UR10][R188.64] ;  /* 0x0000000abcbc7981 */ /* 0x0006a2000c1e1500 */
[----:B------:R-:W-:-:S02]  /*1e70*/  LEA.HI.X.SX32 R183, R29, R4, 0x1, P0 ;  /* 0x000000041db77211 */ /* 0x000fc400000f0eff */
[-C--:B------:R-:W-:Y:S01]  /*1e80*/  LEA.HI.X.SX32 R181, R81, R4.reuse, 0x1, P1 ;  /* 0x0000000451b57211 */ /* 0x080fe200008f0eff */
[C---:B------:R-:W-:Y:S01]  /*1e90*/  IMAD R81, R6.reuse, 0x2, R33 ;  /* 0x0000000206517824 */ /* 0x040fe200078e0221 */
[C---:B------:R-:W-:Y:S01]  /*1ea0*/  LEA R74, P0, R83.reuse, R9, 0x1 ;  /* 0x00000009534a7211 */ /* 0x040fe200078008ff */
[----:B------:R-:W2:Y:S01]  /*1eb0*/  LDG.E.U16 R182, desc[UR10][R182.64] ;  /* 0x0000000ab6b67981 */ /* 0x000ea2000c1e1500 */
[----:B------:R-:W0:Y:S02]  /*1ec0*/  LDC R195, c[0x0][0x3b8] ;  /* 0x0000ee00ffc37b82 */ /* 0x000e240000000800 */
[-C--:B------:R-:W-:Y:S01]  /*1ed0*/  LEA.HI.X.SX32 R75, R83, R4.reuse, 0x1, P0 ;  /* 0x00000004534b7211 */ /* 0x080fe200000f0eff */
[----:B------:R4:W2:Y:S01]  /*1ee0*/  LDG.E.U16 R180, desc[UR10][R180.64] ;  /* 0x0000000ab4b47981 */ /* 0x0008a2000c1e1500 */
[C---:B------:R-:W-:Y:S02]  /*1ef0*/  LEA R83, R6.reuse, R81, 0x1 ;  /* 0x0000005106537211 */ /* 0x040fe400078e08ff */
[C---:B------:R-:W-:Y:S01]  /*1f00*/  LEA R14, P0, R85.reuse, R9, 0x1 ;  /* 0x00000009550e7211 */ /* 0x040fe200078008ff */
[----:B------:R1:W2:Y:S01]  /*1f10*/  LDG.E.U16 R74, desc[UR10][R74.64] ;  /* 0x0000000a4a4a7981 */ /* 0x0002a2000c1e1500 */
[----:B---3--:R-:W3:Y:S01]  /*1f20*/  LDC R189, c[0x0][0x3b8] ;  /* 0x0000ee00ffbd7b82 */ /* 0x008ee20000000800 */
[----:B------:R-:W-:Y:S01]  /*1f30*/  IMAD R97, R6, 0x2, R83 ;  /* 0x0000000206617824 */ /* 0x000fe200078e0253 */
[----:B------:R-:W-:-:S04]  /*1f40*/  LEA.HI.X.SX32 R15, R85, R4, 0x1, P0 ;  /* 0x00000004550f7211 */ /* 0x000fc800000f0eff */
[C---:B------:R-:W-:Y:S01]  /*1f50*/  LEA R34, R6.reuse, R97, 0x1 ;  /* 0x0000006106227211 */ /* 0x040fe200078e08ff */
[----:B------:R-:W2:Y:S01]  /*1f60*/  LDG.E.U16 R117, desc[UR10][R14.64] ;  /* 0x0000000a0e757981 */ /* 0x000ea2000c1e1500 */
[C---:B------:R-:W-:Y:S01]  /*1f70*/  LEA R12, P0, R87.reuse, R9, 0x1 ;  /* 0x00000009570c7211 */ /* 0x040fe200078008ff */
[----:B----4-:R-:W4:Y:S02]  /*1f80*/  LDC R181, c[0x0][0x3b8] ;  /* 0x0000ee00ffb57b82 */ /* 0x010f240000000800 */
[----:B------:R-:W-:Y:S01]  /*1f90*/  IMAD R85, R6, 0x2, R34 ;  /* 0x0000000206557824 */ /* 0x000fe200078e0222 */
[----:B------:R-:W-:-:S04]  /*1fa0*/  LEA.HI.X.SX32 R13, R87, R4, 0x1, P0 ;  /* 0x00000004570d7211 */ /* 0x000fc800000f0eff */
[C---:B------:R-:W-:Y:S01]  /*1fb0*/  LEA R87, R6.reuse, R85, 0x1 ;  /* 0x0000005506577211 */ /* 0x040fe200078e08ff */
[----:B------:R-:W2:Y:S01]  /*1fc0*/  LDG.E.U16 R73, desc[UR10][R12.64] ;  /* 0x0000000a0c497981 */ /* 0x000ea2000c1e1500 */
[-C--:B------:R-:W-:Y:S01]  /*1fd0*/  LEA R10, P1, R71, R9.reuse, 0x1 ;  /* 0x00000009470a7211 */ /* 0x080fe200078208ff */
[----:B------:R-:W0:Y:S02]  /*1fe0*/  LDC R183, c[0x0][0x3b8] ;  /* 0x0000ee00ffb77b82 */ /* 0x000e240000000800 */
[----:B------:R-:W-:Y:S01]  /*1ff0*/  IMAD R99, R6, 0x2, R87 ;  /* 0x0000000206637824 */ /* 0x000fe200078e0257 */
[----:B------:R-:W-:-:S04]  /*2000*/  LEA R20, P0, R65, R9, 0x1 ;  /* 0x0000000941147211 */ /* 0x000fc800078008ff */
[----:B------:R-:W-:Y:S02]  /*2010*/  LEA R27, R6, R99, 0x1 ;  /* 0x00000063061b7211 */ /* 0x000fe400078e08ff */
[----:B------:R-:W-:-:S03]  /*2020*/  LEA.HI.X.SX32 R21, R65, R4, 0x1, P0 ;  /* 0x0000000441157211 */ /* 0x000fc600000f0eff */
[C---:B------:R-:W-:Y:S01]  /*2030*/  IMAD R65, R6.reuse, 0x2, R27 ;  /* 0x0000000206417824 */ /* 0x040fe200078e021b */
[----:B------:R-:W-:Y:S01]  /*2040*/  LEA R16, P0, R89, R9, 0x1 ;  /* 0x0000000959107211 */ /* 0x000fe200078008ff */
[----:B------:R3:W2:Y:S03]  /*2050*/  LDG.E.U16 R116, desc[UR10][R20.64] ;  /* 0x0000000a14747981 */ /* 0x0006a6000c1e1500 */
[----:B-1----:R-:W-:-:S05]  /*2060*/  LEA R75, R6, R65, 0x1 ;  /* 0x00000041064b7211 */ /* 0x002fca00078e08ff */
[----:B------:R-:W-:-:S05]  /*2070*/  IMAD R101, R6, 0x2, R75 ;  /* 0x0000000206657824 */ /* 0x000fca00078e024b */
[----:B------:R-:W-:-:S05]  /*2080*/  LEA R28, R6, R101, 0x1 ;  /* 0x00000065061c7211 */ /* 0x000fca00078e08ff */
[C---:B---3--:R-:W-:Y:S01]  /*2090*/  IMAD R21, R6.reuse, 0x2, R28 ;  /* 0x0000000206157824 */ /* 0x048fe200078e021c */
[-C--:B------:R-:W-:Y:S02]  /*20a0*/  LEA.HI.X.SX32 R11, R71, R4.reuse, 0x1, P1 ;  /* 0x00000004470b7211 */ /* 0x080fe400008f0eff */
[-C--:B------:R-:W-:Y:S02]  /*20b0*/  LEA.HI.X.SX32 R17, R89, R4.reuse, 0x1, P0 ;  /* 0x0000000459117211 */ /* 0x080fe400000f0eff */
[C---:B------:R-:W-:Y:S01]  /*20c0*/  LEA R14, P0, R3.reuse, R9, 0x1 ;  /* 0x00000009030e7211 */ /* 0x040fe200078008ff */
[----:B------:R1:W3:Y:S01]  /*20d0*/  LDG.E.U16 R95, desc[UR10][R10.64] ;  /* 0x0000000a0a5f7981 */ /* 0x0002e2000c1e1500 */
[C---:B------:R-:W-:Y:S02]  /*20e0*/  LEA R103, R6.reuse, R21, 0x1 ;  /* 0x0000001506677211 */ /* 0x040fe400078e08ff */
[----:B------:R-:W-:Y:S01]  /*20f0*/  LEA.HI.X.SX32 R15, R3, R4, 0x1, P0 ;  /* 0x00000004030f7211 */ /* 0x000fe200000f0eff */
[----:B------:R-:W2:Y:S02]  /*2100*/  LDG.E.U16 R72, desc[UR10][R16.64] ;  /* 0x0000000a10487981 */ /* 0x000ea4000c1e1500 */
[----:B------:R-:W-:-:S02]  /*2110*/  IMAD R105, R6, 0x2, R103 ;  /* 0x0000000206697824 */ /* 0x000fc400078e0267 */
[----:B------:R0:W2:Y:S01]  /*2120*/  LDG.E.U16 R115, desc[UR10][R14.64] ;  /* 0x0000000a0e737981 */ /* 0x0000a2000c1e1500 */
[C---:B-1----:R-:W-:Y:S02]  /*2130*/  LEA R10, P0, R69.reuse, R9, 0x1 ;  /* 0x00000009450a7211 */ /* 0x042fe400078008ff */
[----:B------:R-:W-:Y:S02]  /*2140*/  LEA R29, R6, R105, 0x1 ;  /* 0x00000069061d7211 */ /* 0x000fe400078e08ff */
[----:B------:R-:W-:Y:S02]  /*2150*/  LEA.HI.X.SX32 R11, R69, R4, 0x1, P0 ;  /* 0x00000004450b7211 */ /* 0x000fe400000f0eff */
[----:B0-----:R-:W-:-:S03]  /*2160*/  LEA R14, P0, R55, R9, 0x1 ;  /* 0x00000009370e7211 */ /* 0x001fc600078008ff */
[----:B------:R0:W2:Y:S01]  /*2170*/  LDG.E.U16 R71, desc[UR10][R10.64] ;  /* 0x0000000a0a477981 */ /* 0x0000a2000c1e1500 */
[----:B------:R-:W-:Y:S01]  /*2180*/  IMAD R107, R6, 0x2, R29 ;  /* 0x00000002066b7824 */ /* 0x000fe200078e021d */
[----:B------:R-:W-:Y:S02]  /*2190*/  LEA.HI.X.SX32 R15, R55, R4, 0x1, P0 ;  /* 0x00000004370f7211 */ /* 0x000fe400000f0eff */
[----:B------:R-:W-:-:S03]  /*21a0*/  LEA R18, P1, R67, R9, 0x1 ;  /* 0x0000000943127211 */ /* 0x000fc600078208ff */
[----:B------:R1:W2:Y:S01]  /*21b0*/  LDG.E.U16 R114, desc[UR10][R14.64] ;  /* 0x0000000a0e727981 */ /* 0x0002a2000c1e1500 */
[----:B0-----:R-:W-:-:S04]  /*21c0*/  LEA R10, P0, R57, R9, 0x1 ;  /* 0x00000009390a7211 */ /* 0x001fc800078008ff */
[-C--:B------:R-:W-:Y:S02]  /*21d0*/  LEA.HI.X.SX32 R11, R57, R4.reuse, 0x1, P0 ;  /* 0x00000004390b7211 */ /* 0x080fe400000f0eff */
[C---:B------:R-:W-:Y:S02]  /*21e0*/  LEA R57, R6.reuse, R107, 0x1 ;  /* 0x0000006b06397211 */ /* 0x040fe400078e08ff */
[----:B-1----:R-:W-:Y:S01]  /*21f0*/  LEA R14, P0, R25, R9, 0x1 ;  /* 0x00000009190e7211 */ /* 0x002fe200078008ff */
[----:B------:R0:W2:Y:S02]  /*2200*/  LDG.E.U16 R70, desc[UR10][R10.64] ;  /* 0x0000000a0a467981 */ /* 0x0000a4000c1e1500 */
[----:B------:R-:W-:Y:S01]  /*2210*/  IMAD R125, R6, 0x2, R57 ;  /* 0x00000002067d7824 */ /* 0x000fe200078e0239 */
[----:B------:R-:W-:-:S04]  /*2220*/  LEA.HI.X.SX32 R19, R67, R4, 0x1, P1 ;  /* 0x0000000443137211 */ /* 0x000fc800008f0eff */
[C---:B------:R-:W-:Y:S01]  /*2230*/  LEA R30, R6.reuse, R125, 0x1 ;  /* 0x0000007d061e7211 */ /* 0x040fe200078e08ff */
[----:B------:R-:W2:Y:S01]  /*2240*/  LDG.E.U16 R94, desc[UR10][R18.64] ;  /* 0x0000000a125e7981 */ /* 0x000ea2000c1e1500 */
[-C--:B------:R-:W-:Y:S02]  /*2250*/  LEA.HI.X.SX32 R15, R25, R4.reuse, 0x1, P0 ;  /* 0x00000004190f7211 */ /* 0x080fe400000f0eff */
[-C--:B------:R-:W-:Y:S01]  /*2260*/  LEA R12, P1, R53, R9.reuse, 0x1 ;  /* 0x00000009350c7211 */ /* 0x080fe200078208ff */
[----:B------:R-:W-:Y:S01]  /*2270*/  IMAD R129, R6, 0x2, R30 ;  /* 0x0000000206817824 */ /* 0x000fe200078e021e */
[----:B0-----:R-:W-:Y:S01]  /*2280*/  LEA R10, P0, R61, R9, 0x1 ;  /* 0x000000093d0a7211 */ /* 0x001fe200078008ff */
[----:B------:R0:W2:Y:S01]  /*2290*/  LDG.E.U16 R113, desc[UR10][R14.64] ;  /* 0x0000000a0e717981 */ /* 0x0000a2000c1e1500 */
[-C--:B------:R-:W-:Y:S02]  /*22a0*/  LEA.HI.X.SX32 R13, R53, R4.reuse, 0x1, P1 ;  /* 0x00000004350d7211 */ /* 0x080fe400008f0eff */
[----:B------:R-:W-:-:S02]  /*22b0*/  LEA.HI.X.SX32 R11, R61, R4, 0x1, P0 ;  /* 0x000000043d0b7211 */ /* 0x000fc400000f0eff */
[C---:B------:R-:W-:Y:S01]  /*22c0*/  LEA R61, R6.reuse, R129, 0x1 ;  /* 0x00000081063d7211 */ /* 0x040fe200078e08ff */
[----:B------:R1:W2:Y:S04]  /*22d0*/  LDG.E.U16 R93, desc[UR10][R12.64] ;  /* 0x0000000a0c5d7981 */ /* 0x0002a8000c1e1500 */
[----:B------:R-:W-:Y:S01]  /*22e0*/  IMAD R131, R6, 0x2, R61 ;  /* 0x0000000206837824 */ /* 0x000fe200078e023d */
[-C--:B0-----:R-:W-:Y:S01]  /*22f0*/  LEA R14, P0, R63, R9.reuse, 0x1 ;  /* 0x000000093f0e7211 */ /* 0x081fe200078008ff */
[----:B------:R0:W2:Y:S01]  /*2300*/  LDG.E.U16 R69, desc[UR10][R10.64] ;  /* 0x0000000a0a457981 */ /* 0x0000a2000c1e1500 */
[----:B-1----:R-:W-:-:S04]  /*2310*/  LEA R12, P1, R23, R9, 0x1 ;  /* 0x00000009170c7211 */ /* 0x002fc800078208ff */
[-C--:B------:R-:W-:Y:S02]  /*2320*/  LEA.HI.X.SX32 R13, R23, R4.reuse, 0x1, P1 ;  /* 0x00000004170d7211 */ /* 0x080fe400008f0eff */
[C---:B------:R-:W-:Y:S02]  /*2330*/  LEA R23, R6.reuse, R131, 0x1 ;  /* 0x0000008306177211 */ /* 0x040fe400078e08ff */
[----:B------:R-:W-:Y:S01]  /*2340*/  LEA.HI.X.SX32 R15, R63, R4, 0x1, P0 ;  /* 0x000000043f0f7211 */ /* 0x000fe200000f0eff */
[----:B------:R-:W2:Y:S02]  /*2350*/  LDG.E.U16 R92, desc[UR10][R12.64] ;  /* 0x0000000a0c5c7981 */ /* 0x000ea4000c1e1500 */
[C---:B------:R-:W-:Y:S01]  /*2360*/  IMAD R133, R6.reuse, 0x2, R23 ;  /* 0x0000000206857824 */ /* 0x040fe200078e0217 */
[----:B0-----:R-:W-:Y:S01]  /*2370*/  LEA R10, P0, R79, R9, 0x1 ;  /* 0x000000094f0a7211 */ /* 0x001fe200078008ff */
[----:B------:R0:W2:Y:S03]  /*2380*/  LDG.E.U16 R112, desc[UR10][R14.64] ;  /* 0x0000000a0e707981 */ /* 0x0000a6000c1e1500 */
[----:B------:R-:W-:-:S05]  /*2390*/  LEA R137, R6, R133, 0x1 ;  /* 0x0000008506897211 */ /* 0x000fca00078e08ff */
[----:B------:R-:W-:-:S05]  /*23a0*/  IMAD R139, R6, 0x2, R137 ;  /* 0x00000002068b7824 */ /* 0x000fca00078e0289 */
[----:B------:R-:W-:-:S05]  /*23b0*/  LEA R24, R6, R139, 0x1 ;  /* 0x0000008b06187211 */ /* 0x000fca00078e08ff */
[----:B------:R-:W-:-:S05]  /*23c0*/  IMAD R143, R6, 0x2, R24 ;  /* 0x00000002068f7824 */ /* 0x000fca00078e0218 */
[----:B------:R-:W-:-:S05]  /*23d0*/  LEA R145, R6, R143, 0x1 ;  /* 0x0000008f06917211 */ /* 0x000fca00078e08ff */
[----:B------:R-:W-:Y:S01]  /*23e0*/  IMAD R3, R6, 0x2, R145 ;  /* 0x0000000206037824 */ /* 0x000fe200078e0291 */
[----:B------:R-:W-:-:S04]  /*23f0*/  LEA.HI.X.SX32 R11, R79, R4, 0x1, P0 ;  /* 0x000000044f0b7211 */ /* 0x000fc800000f0eff */
[----:B------:R-:W-:Y:S01]  /*2400*/  LEA R25, R6, R3, 0x1 ;  /* 0x0000000306197211 */ /* 0x000fe200078e08ff */
[----:B------:R1:W2:Y:S01]  /*2410*/  LDG.E.U16 R68, desc[UR10][R10.64] ;  /* 0x0000000a0a447981 */ /* 0x0002a2000c1e1500 */
[----:B0-----:R-:W-:-:S03]  /*2420*/  LEA R14, P0, R81, R9, 0x1 ;  /* 0x00000009510e7211 */ /* 0x001fc600078008ff */
[C---:B------:R-:W-:Y:S01]  /*2430*/  IMAD R19, R6.reuse, 0x2, R25 ;  /* 0x0000000206137824 */ /* 0x040fe200078e0219 */
[-C--:B------:R-:W-:Y:S02]  /*2440*/  LEA.HI.X.SX32 R15, R81, R4.reuse, 0x1, P0 ;  /* 0x00000004510f7211 */ /* 0x080fe400000f0eff */
[----:B------:R-:W-:Y:S02]  /*2450*/  LEA R12, P1, R59, R9, 0x1 ;  /* 0x000000093b0c7211 */ /* 0x000fe400078208ff */
[C---:B------:R-:W-:Y:S01]  /*2460*/  LEA R81, R6.reuse, R19, 0x1 ;  /* 0x0000001306517211 */ /* 0x040fe200078e08ff */
[----:B------:R0:W2:Y:S01]  /*2470*/  LDG.E.U16 R111, desc[UR10][R14.64] ;  /* 0x0000000a0e6f7981 */ /* 0x0000a2000c1e1500 */
[----:B-1----:R-:W-:Y:S02]  /*2480*/  LEA R10, P0, R97, R9, 0x1 ;  /* 0x00000009610a7211 */ /* 0x002fe400078008ff */
[-C--:B------:R-:W-:Y:S01]  /*2490*/  LEA.HI.X.SX32 R13, R59, R4.reuse, 0x1, P1 ;  /* 0x000000043b0d7211 */ /* 0x080fe200008f0eff */
[----:B------:R-:W-:Y:S01]  /*24a0*/  IMAD R59, R6, 0x2, R81 ;  /* 0x00000002063b7824 */ /* 0x000fe200078e0251 */
[----:B------:R-:W-:-:S03]  /*24b0*/  LEA.HI.X.SX32 R11, R97, R4, 0x1, P0 ;  /* 0x00000004610b7211 */ /* 0x000fc600000f0eff */
[----:B------:R1:W2:Y:S01]  /*24c0*/  LDG.E.U16 R91, desc[UR10][R12.64] ;  /* 0x0000000a0c5b7981 */ /* 0x0002a2000c1e1500 */
[----:B0-----:R-:W-:-:S03]  /*24d0*/  LEA R14, P0, R85, R9, 0x1 ;  /* 0x00000009550e7211 */ /* 0x001fc600078008ff */
[----:B------:R0:W2:Y:S01]  /*24e0*/  LDG.E.U16 R67, desc[UR10][R10.64] ;  /* 0x0000000a0a437981 */ /* 0x0000a2000c1e1500 */
[C---:B------:R-:W-:Y:S02]  /*24f0*/  LEA R26, R6.reuse, R59, 0x1 ;  /* 0x0000003b061a7211 */ /* 0x040fe400078e08ff */
[----:B------:R-:W-:Y:S02]  /*2500*/  LEA.HI.X.SX32 R15, R85, R4, 0x1, P0 ;  /* 0x00000004550f7211 */ /* 0x000fe400000f0eff */
[-C--:B-1----:R-:W-:Y:S01]  /*2510*/  LEA R12, P1, R77, R9.reuse, 0x1 ;  /* 0x000000094d0c7211 */ /* 0x082fe200078208ff */
[----:B------:R-:W-:Y:S02]  /*2520*/  IMAD R55, R6, 0x2, R26 ;  /* 0x0000000206377824 */ /* 0x000fe400078e021a */
[----:B------:R1:W2:Y:S01]  /*2530*/  LDG.E.U16 R110, desc[UR10][R14.64] ;  /* 0x0000000a0e6e7981 */ /* 0x0002a2000c1e1500 */
[----:B0-----:R-:W-:-:S04]  /*2540*/  LEA R10, P0, R99, R9, 0x1 ;  /* 0x00000009630a7211 */ /* 0x001fc800078008ff */
[----:B------:R-:W-:Y:S02]  /*2550*/  LEA.HI.X.SX32 R11, R99, R4, 0x1, P0 ;  /* 0x00000004630b7211 */ /* 0x000fe400000f0eff */
[----:B-1----:R-:W-:-:S03]  /*2560*/  LEA R14, P0, R65, R9, 0x1 ;  /* 0x00000009410e7211 */ /* 0x002fc600078008ff */
[----:B------:R0:W2:Y:S01]  /*2570*/  LDG.E.U16 R66, desc[UR10][R10.64] ;  /* 0x0000000a0a427981 */ /* 0x0000a2000c1e1500 */
[-C--:B------:R-:W-:Y:S02]  /*2580*/  LEA.HI.X.SX32 R13, R77, R4.reuse, 0x1, P1 ;  /* 0x000000044d0d7211 */ /* 0x080fe400008f0eff */
[----:B------:R-:W-:Y:S02]  /*2590*/  LEA.HI.X.SX32 R15, R65, R4, 0x1, P0 ;  /* 0x00000004410f7211 */ /* 0x000fe400000f0eff */
[----:B------:R-:W-:Y:S01]  /*25a0*/  LEA R127, R6, R55, 0x1 ;  /* 0x00000037067f7211 */ /* 0x000fe200078e08ff */
[----:B------:R1:W2:Y:S01]  /*25b0*/  LDG.E.U16 R90, desc[UR10][R12.64] ;  /* 0x0000000a0c5a7981 */ /* 0x0002a2000c1e1500 */
[----:B0-----:R-:W-:-:S03]  /*25c0*/  LEA R10, P0, R101, R9, 0x1 ;  /* 0x00000009650a7211 */ /* 0x001fc600078008ff */
[----:B------:R-:W-:Y:S01]  /*25d0*/  IMAD R53, R6, 0x2, R127 ;  /* 0x0000000206357824 */ /* 0x000fe200078e027f */
[----:B------:R-:W2:Y:S01]  /*25e0*/  LDG.E.U16 R109, desc[UR10][R14.64] ;  /* 0x0000000a0e6d7981 */ /* 0x000ea2000c1e1500 */
[----:B------:R-:W-:Y:S02]  /*25f0*/  LEA.HI.X.SX32 R11, R101, R4, 0x1, P0 ;  /* 0x00000004650b7211 */ /* 0x000fe400000f0eff */
[----:B-1----:R-:W-:-:S03]  /*2600*/  LEA R12, P1, R83, R9, 0x1 ;  /* 0x00000009530c7211 */ /* 0x002fc600078208ff */
[----:B------:R0:W2:Y:S01]  /*2610*/  LDG.E.U16 R65, desc[UR10][R10.64] ;  /* 0x0000000a0a417981 */ /* 0x0000a2000c1e1500 */
[----:B------:R-:W-:-:S05]  /*2620*/  LEA.HI.X.SX32 R13, R83, R4, 0x1, P1 ;  /* 0x00000004530d7211 */ /* 0x000fca00008f0eff */
[----:B------:R1:W2:Y:S01]  /*2630*/  LDG.E.U16 R89, desc[UR10][R12.64] ;  /* 0x0000000a0c597981 */ /* 0x0002a2000c1e1500 */
[----:B0-----:R-:W-:-:S05]  /*2640*/  LEA R10, R6, R53, 0x1 ;  /* 0x00000035060a7211 */ /* 0x001fca00078e08ff */
[----:B------:R-:W-:Y:S01]  /*2650*/  IMAD R101, R6, 0x2, R10 ;  /* 0x0000000206657824 */ /* 0x000fe200078e020a */
[----:B-1----:R-:W-:-:S04]  /*2660*/  LEA R12, P1, R87, R9, 0x1 ;  /* 0x00000009570c7211 */ /* 0x002fc800078208ff */
[----:B------:R-:W-:Y:S02]  /*2670*/  LEA.HI.X.SX32 R13, R87, R4, 0x1, P1 ;  /* 0x00000004570d7211 */ /* 0x000fe400008f0eff */
[----:B------:R-:W-:-:S03]  /*2680*/  LEA R79, R6, R101, 0x1 ;  /* 0x00000065064f7211 */ /* 0x000fc600078e08ff */
[----:B------:R0:W2:Y:S02]  /*2690*/  LDG.E.U16 R88, desc[UR10][R12.64] ;  /* 0x0000000a0c587981 */ /* 0x0000a4000c1e1500 */
[----:B------:R-:W-:Y:S01]  /*26a0*/  IMAD R123, R6, 0x2, R79 ;  /* 0x00000002067b7824 */ /* 0x000fe200078e024f */
[----:B0-----:R-:W-:-:S04]  /*26b0*/  LEA R12, P1, R75, R9, 0x1 ;  /* 0x000000094b0c7211 */ /* 0x001fc800078208ff */
[C---:B------:R-:W-:Y:S02]  /*26c0*/  LEA R20, R6.reuse, R123, 0x1 ;  /* 0x0000007b06147211 */ /* 0x040fe400078e08ff */
[-C--:B------:R-:W-:Y:S02]  /*26d0*/  LEA.HI.X.SX32 R13, R75, R4.reuse, 0x1, P1 ;  /* 0x000000044b0d7211 */ /* 0x080fe400008f0eff */
[-C--:B------:R-:W-:Y:S01]  /*26e0*/  LEA R14, P1, R103, R9.reuse, 0x1 ;  /* 0x00000009670e7211 */ /* 0x080fe200078208ff */
[C---:B------:R-:W-:Y:S01]  /*26f0*/  IMAD R99, R6.reuse, 0x2, R20 ;  /* 0x0000000206637824 */ /* 0x040fe200078e0214 */
[----:B------:R-:W-:Y:S01]  /*2700*/  LEA R16, P0, R21, R9, 0x1 ;  /* 0x0000000915107211 */ /* 0x000fe200078008ff */
[----:B------:R-:W2:Y:S01]  /*2710*/  LDG.E.U16 R87, desc[UR10][R12.64] ;  /* 0x0000000a0c577981 */ /* 0x000ea2000c1e1500 */
[----:B------:R-:W-:Y:S02]  /*2720*/  LEA.HI.X.SX32 R15, R103, R4, 0x1, P1 ;  /* 0x00000004670f7211 */ /* 0x000fe400008f0eff */
[----:B------:R-:W-:-:S03]  /*2730*/  LEA R78, R6, R99, 0x1 ;  /* 0x00000063064e7211 */ /* 0x000fc600078e08ff */
[----:B------:R0:W2:Y:S01]  /*2740*/  LDG.E.U16 R86, desc[UR10][R14.64] ;  /* 0x0000000a0e567981 */ /* 0x0000a2000c1e1500 */
[----:B------:R-:W-:Y:S02]  /*2750*/  LEA.HI.X.SX32 R17, R21, R4, 0x1, P0 ;  /* 0x0000000415117211 */ /* 0x000fe400000f0eff */
[----:B0-----:R-:W-:-:S03]  /*2760*/  LEA R14, P1, R57, R9, 0x1 ;  /* 0x00000009390e7211 */ /* 0x001fc600078208ff */
[----:B------:R0:W2:Y:S01]  /*2770*/  LDG.E.U16 R108, desc[UR10][R16.64] ;  /* 0x0000000a106c7981 */ /* 0x0000a2000c1e1500 */
[----:B------:R-:W-:Y:S01]  /*2780*/  LEA.HI.X.SX32 R15, R57, R4, 0x1, P1 ;  /* 0x00000004390f7211 */ /* 0x000fe200008f0eff */
[----:B------:R-:W-:Y:S01]  /*2790*/  IMAD R57, R6, 0x2, R78 ;  /* 0x0000000206397824 */ /* 0x000fe200078e024e */
[----:B------:R-:W-:-:S03]  /*27a0*/  LEA R12, P0, R105, R9, 0x1 ;  /* 0x00000009690c7211 */ /* 0x000fc600078008ff */
[----:B------:R-:W2:Y:S01]  /*27b0*/  LDG.E.U16 R85, desc[UR10][R14.64] ;  /* 0x0000000a0e557981 */ /* 0x000ea2000c1e1500 */
[----:B------:R-:W-:-:S05]  /*27c0*/  LEA R21, R6, R57, 0x1 ;  /* 0x0000003906157211 */ /* 0x000fca00078e08ff */
[C---:B------:R-:W-:Y:S01]  /*27d0*/  IMAD R97, R6.reuse, 0x2, R21 ;  /* 0x0000000206617824 */ /* 0x040fe200078e0215 */
[-C--:B------:R-:W-:Y:S02]  /*27e0*/  LEA.HI.X.SX32 R13, R105, R4.reuse, 0x1, P0 ;  /* 0x00000004690d7211 */ /* 0x080fe400000f0eff */
[C---:B0-----:R-:W-:Y:S02]  /*27f0*/  LEA R16, P0, R107.reuse, R9, 0x1 ;  /* 0x000000096b107211 */ /* 0x041fe400078008ff */
[----:B------:R-:W-:Y:S01]  /*2800*/  LEA R77, R6, R97, 0x1 ;  /* 0x00000061064d7211 */ /* 0x000fe200078e08ff */
[----:B------:R0:W2:Y:S01]  /*2810*/  LDG.E.U16 R64, desc[UR10][R12.64] ;  /* 0x0000000a0c407981 */ /* 0x0000a2000c1e1500 */
[----:B------:R-:W-:-:S03]  /*2820*/  LEA.HI.X.SX32 R17, R107, R4, 0x1, P0 ;  /* 0x000000046b117211 */ /* 0x000fc600000f0eff */
[C---:B------:R-:W-:Y:S02]  /*2830*/  IMAD R56, R6.reuse, 0x2, R77 ;  /* 0x0000000206387824 */ /* 0x040fe400078e024d */
[----:B------:R1:W2:Y:S01]  /*2840*/  LDG.E.U16 R107, desc[UR10][R16.64] ;  /* 0x0000000a106b7981 */ /* 0x0002a2000c1e1500 */
[CC--:B0-----:R-:W-:Y:S02]  /*2850*/  LEA R12, P0, R125.reuse, R9.reuse, 0x1 ;  /* 0x000000097d0c7211 */ /* 0x0c1fe400078008ff */
[C---:B------:R-:W-:Y:S02]  /*2860*/  LEA R22, R6.reuse, R56, 0x1 ;  /* 0x0000003806167211 */ /* 0x040fe400078e08ff */
[----:B------:R-:W-:Y:S02]  /*2870*/  LEA.HI.X.SX32 R13, R125, R4, 0x1, P0 ;  /* 0x000000047d0d7211 */ /* 0x000fe400000f0eff */
[----:B-1----:R-:W-:Y:S01]  /*2880*/  LEA R16, P0, R129, R9, 0x1 ;  /* 0x0000000981107211 */ /* 0x002fe200078008ff */
[----:B------:R-:W-:-:S02]  /*2890*/  IMAD R11, R6, 0x2, R22 ;  /* 0x00000002060b7824 */ /* 0x000fc400078e0216 */
[----:B------:R0:W2:Y:S01]  /*28a0*/  LDG.E.U16 R63, desc[UR10][R12.64] ;  /* 0x0000000a0c3f7981 */ /* 0x0000a2000c1e1500 */
[----:B------:R-:W-:Y:S02]  /*28b0*/  LEA.HI.X.SX32 R17, R129, R4, 0x1, P0 ;  /* 0x0000000481117211 */ /* 0x000fe400000f0eff */
[----:B------:R-:W-:Y:S01]  /*28c0*/  LEA R96, R6, R11, 0x1 ;  /* 0x0000000b06607211 */ /* 0x000fe200078e08ff */
[----:B------:R-:W1:Y:S02]  /*28d0*/  LDC R129, c[0x0][0x3b8] ;  /* 0x0000ee00ff817b82 */ /* 0x000e640000000800 */
[----:B------:R4:W2:Y:S01]  /*28e0*/  LDG.E.U16 R106, desc[UR10][R16.64] ;  /* 0x0000000a106a7981 */ /* 0x0008a2000c1e1500 */
[----:B0-----:R-:W-:-:S04]  /*28f0*/  LEA R12, P0, R131, R9, 0x1 ;  /* 0x00000009830c7211 */ /* 0x001fc800078008ff */
[-C--:B------:R-:W-:Y:S02]  /*2900*/  LEA.HI.X.SX32 R13, R131, R4.reuse, 0x1, P0 ;  /* 0x00000004830d7211 */ /* 0x080fe400000f0eff */
[CC--:B----4-:R-:W-:Y:S01]  /*2910*/  LEA R16, P0, R133.reuse, R9.reuse, 0x1 ;  /* 0x0000000985107211 */ /* 0x0d0fe200078008ff */
[C---:B------:R-:W-:Y:S02]  /*2920*/  IMAD R76, R6.reuse, 0x2, R96 ;  /* 0x00000002064c7824 */ /* 0x040fe400078e0260 */
[----:B------:R0:W4:Y:S01]  /*2930*/  LDG.E.U16 R62, desc[UR10][R12.64] ;  /* 0x0000000a0c3e7981 */ /* 0x000122000c1e1500 */
[----:B------:R-:W-:Y:S02]  /*2940*/  LEA.HI.X.SX32 R17, R133, R4, 0x1, P0 ;  /* 0x0000000485117211 */ /* 0x000fe400000f0eff */
[-C--:B------:R-:W-:Y:S02]  /*2950*/  LEA R14, P1, R61, R9.reuse, 0x1 ;  /* 0x000000093d0e7211 */ /* 0x080fe400078208ff */
[----:B------:R-:W-:Y:S01]  /*2960*/  LEA R8, R6, R76, 0x1 ;  /* 0x0000004c06087211 */ /* 0x000fe200078e08ff */
[----:B------:R3:W2:Y:S01]  /*2970*/  LDG.E.U16 R105, desc[UR10][R16.64] ;  /* 0x0000000a10697981 */ /* 0x0006a2000c1e1500 */
[----:B0-----:R-:W-:-:S04]  /*2980*/  LEA R12, P0, R139, R9, 0x1 ;  /* 0x000000098b0c7211 */ /* 0x001fc800078008ff */
[-C--:B------:R-:W-:Y:S02]  /*2990*/  LEA.HI.X.SX32 R13, R139, R4.reuse, 0x1, P0 ;  /* 0x000000048b0d7211 */ /* 0x080fe400000f0eff */
[-C--:B---3--:R-:W-:Y:S02]  /*29a0*/  LEA R16, P0, R143, R9.reuse, 0x1 ;  /* 0x000000098f107211 */ /* 0x088fe400078008ff */
[-C--:B------:R-:W-:Y:S01]  /*29b0*/  LEA.HI.X.SX32 R15, R61, R4.reuse, 0x1, P1 ;  /* 0x000000043d0f7211 */ /* 0x080fe200008f0eff */
[----:B------:R-:W-:Y:S01]  /*29c0*/  IMAD R75, R6, 0x2, R8 ;  /* 0x00000002064b7824 */ /* 0x000fe200078e0208 */
[----:B------:R-:W-:Y:S01]  /*29d0*/  LEA.HI.X.SX32 R17, R143, R4, 0x1, P0 ;  /* 0x000000048f117211 */ /* 0x000fe200000f0eff */
[----:B------:R0:W3:Y:S01]  /*29e0*/  LDG.E.U16 R61, desc[UR10][R12.64] ;  /* 0x0000000a0c3d7981 */ /* 0x0000e2000c1e1500 */
[----:B------:R-:W1:Y:S03]  /*29f0*/  LDC R139, c[0x0][0x3b8] ;  /* 0x0000ee00ff8b7b82 */ /* 0x000e660000000800 */
[----:B------:R0:W2:Y:S04]  /*2a00*/  LDG.E.U16 R84, desc[UR10][R14.64] ;  /* 0x0000000a0e547981 */ /* 0x0000a8000c1e1500 */
[----:B------:R0:W2:Y:S01]  /*2a10*/  LDG.E.U16 R104, desc[UR10][R16.64] ;  /* 0x0000000a10687981 */ /* 0x0000a2000c1e1500 */
[----:B------:R-:W1:Y:S01]  /*2a20*/  LDC R143, c[0x0][0x3b8] ;  /* 0x0000ee00ff8f7b82 */ /* 0x000e620000000800 */
[----:B0-----:R-:W-:-:S04]  /*2a30*/  LEA R12, P0, R3, R9, 0x1 ;  /* 0x00000009030c7211 */ /* 0x001fc800078008ff */
[-C--:B------:R-:W-:Y:S02]  /*2a40*/  LEA.HI.X.SX32 R13, R3, R4.reuse, 0x1, P0 ;  /* 0x00000004030d7211 */ /* 0x080fe400000f0eff */
[C---:B------:R-:W-:Y:S02]  /*2a50*/  LEA R3, R6.reuse, R75, 0x1 ;  /* 0x0000004b06037211 */ /* 0x040fe400078e08ff */
[C---:B------:R-:W-:Y:S01]  /*2a60*/  LEA R14, P1, R137.reuse, R9, 0x1 ;  /* 0x00000009890e7211 */ /* 0x040fe200078208ff */
[----:B------:R-:W2:Y:S01]  /*2a70*/  LDG.E.U16 R60, desc[UR10][R12.64] ;  /* 0x0000000a0c3c7981 */ /* 0x000ea2000c1e1500 */
[----:B------:R-:W0:Y:S01]  /*2a80*/  LDC R16, c[0x0][0x3b8] ;  /* 0x0000ee00ff107b82 */ /* 0x000e220000000800 */
[----:B------:R-:W-:Y:S01]  /*2a90*/  IMAD R125, R6, 0x2, R3 ;  /* 0x00000002067d7824 */ /* 0x000fe200078e0203 */
[----:B------:R-:W-:-:S04]  /*2aa0*/  LEA.HI.X.SX32 R15, R137, R4, 0x1, P1 ;  /* 0x00000004890f7211 */ /* 0x000fc800008f0eff */
[C---:B------:R-:W-:Y:S01]  /*2ab0*/  LEA R17, R6.reuse, R125, 0x1 ;  /* 0x0000007d06117211 */ /* 0x040fe200078e08ff */
[----:B------:R1:W2:Y:S04]  /*2ac0*/  LDG.E.U16 R83, desc[UR10][R14.64] ;  /* 0x0000000a0e537981 */ /* 0x0002a8000c1e1500 */
[C---:B------:R-:W-:Y:S01]  /*2ad0*/  IMAD R130, R6.reuse, 0x2, R17 ;  /* 0x0000000206827824 */ /* 0x040fe200078e0211 */
[-C--:B------:R-:W-:Y:S02]  /*2ae0*/  LEA R18, P0, R19, R9.reuse, 0x1 ;  /* 0x0000000913127211 */ /* 0x080fe400078008ff */
[----:B-1----:R-:W-:Y:S02]  /*2af0*/  LEA R14, P1, R145, R9, 0x1 ;  /* 0x00000009910e7211 */ /* 0x002fe400078208ff */
[----:B------:R-:W-:-:S02]  /*2b00*/  LEA R131, R6, R130, 0x1 ;  /* 0x0000008206837211 */ /* 0x000fc400078e08ff */
[-C--:B------:R-:W-:Y:S02]  /*2b10*/  LEA.HI.X.SX32 R15, R145, R4.reuse, 0x1, P1 ;  /* 0x00000004910f7211 */ /* 0x080fe400008f0eff */
[----:B------:R-:W-:Y:S01]  /*2b20*/  LEA.HI.X.SX32 R19, R19, R4, 0x1, P0 ;  /* 0x0000000413137211 */ /* 0x000fe200000f0eff */
[----:B------:R-:W-:Y:S01]  /*2b30*/  IMAD R173, R6, 0x2, R131 ;  /* 0x0000000206ad7824 */ /* 0x000fe200078e0283 */
[----:B------:R-:W1:Y:S01]  /*2b40*/  LDC R145, c[0x0][0x3b8] ;  /* 0x0000ee00ff917b82 */ /* 0x000e620000000800 */
[----:B------:R0:W2:Y:S04]  /*2b50*/  LDG.E.U16 R82, desc[UR10][R14.64] ;  /* 0x0000000a0e527981 */ /* 0x0000a8000c1e1500 */
[----:B------:R0:W2:Y:S02]  /*2b60*/  LDG.E.U16 R103, desc[UR10][R18.64] ;  /* 0x0000000a12677981 */ /* 0x0000a4000c1e1500 */
[----:B0-----:R-:W-:-:S04]  /*2b70*/  LEA R14, P1, R81, R9, 0x1 ;  /* 0x00000009510e7211 */ /* 0x001fc800078208ff */
[----:B------:R-:W-:Y:S02]  /*2b80*/  LEA.HI.X.SX32 R15, R81, R4, 0x1, P1 ;  /* 0x00000004510f7211 */ /* 0x000fe400008f0eff */
[----:B------:R-:W-:-:S03]  /*2b90*/  LEA R18, R6, R173, 0x1 ;  /* 0x000000ad06127211 */ /* 0x000fc600078e08ff */
[----:B------:R0:W2:Y:S02]  /*2ba0*/  LDG.E.U16 R81, desc[UR10][R14.64] ;  /* 0x0000000a0e517981 */ /* 0x0000a4000c1e1500 */
[----:B------:R-:W-:Y:S01]  /*2bb0*/  IMAD R133, R6, 0x2, R18 ;  /* 0x0000000206857824 */ /* 0x000fe200078e0212 */
[----:B0-----:R-:W-:-:S04]  /*2bc0*/  LEA R14, P1, R127, R9, 0x1 ;  /* 0x000000097f0e7211 */ /* 0x001fc800078208ff */
[-C--:B------:R-:W-:Y:S02]  /*2bd0*/  LEA.HI.X.SX32 R15, R127, R4.reuse, 0x1, P1 ;  /* 0x000000047f0f7211 */ /* 0x080fe400008f0eff */
[C---:B------:R-:W-:Y:S02]  /*2be0*/  LEA R127, R6.reuse, R133, 0x1 ;  /* 0x00000085067f7211 */ /* 0x040fe400078e08ff */
[CC--:B------:R-:W-:Y:S01]  /*2bf0*/  LEA R12, P0, R59.reuse, R9.reuse, 0x1 ;  /* 0x000000093b0c7211 */ /* 0x0c0fe200078008ff */
[----:B------:R-:W2:Y:S02]  /*2c00*/  LDG.E.U16 R80, desc[UR10][R14.64] ;  /* 0x0000000a0e507981 */ /* 0x000ea4000c1e1500 */
[----:B------:R-:W-:Y:S01]  /*2c10*/  IMAD R174, R6, 0x2, R127 ;  /* 0x0000000206ae7824 */ /* 0x000fe200078e027f */
[----:B------:R-:W-:Y:S02]  /*2c20*/  LEA.HI.X.SX32 R13, R59, R4, 0x1, P0 ;  /* 0x000000043b0d7211 */ /* 0x000fe400000f0eff */
[----:B------:R-:W-:-:S02]  /*2c30*/  LEA R54, P0, R55, R9, 0x1 ;  /* 0x0000000937367211 */ /* 0x000fc400078008ff */
[----:B------:R-:W-:Y:S01]  /*2c40*/  LEA R19, R6, R174, 0x1 ;  /* 0x000000ae06137211 */ /* 0x000fe200078e08ff */
[----:B------:R0:W2:Y:S01]  /*2c50*/  LDG.E.U16 R59, desc[UR10][R12.64] ;  /* 0x0000000a0c3b7981 */ /* 0x0000a2000c1e1500 */
[----:B------:R-:W-:-:S03]  /*2c60*/  LEA.HI.X.SX32 R55, R55, R4, 0x1, P0 ;  /* 0x0000000437377211 */ /* 0x000fc600000f0eff */
[C---:B------:R-:W-:Y:S02]  /*2c70*/  IMAD R137, R6.reuse, 0x2, R19 ;  /* 0x0000000206897824 */ /* 0x040fe400078e0213 */
[----:B------:R-:W2:Y:S01]  /*2c80*/  LDG.E.U16 R102, desc[UR10][R54.64] ;  /* 0x0000000a36667981 */ /* 0x000ea2000c1e1500 */
[C---:B0-----:R-:W-:Y:S02]  /*2c90*/  LEA R12, P0, R53.reuse, R9, 0x1 ;  /* 0x00000009350c7211 */ /* 0x041fe400078008ff */
[C---:B------:R-:W-:Y:S02]  /*2ca0*/  LEA R175, R6.reuse, R137, 0x1 ;  /* 0x0000008906af7211 */ /* 0x040fe400078e08ff */
[----:B------:R-:W-:Y:S02]  /*2cb0*/  LEA.HI.X.SX32 R13, R53, R4, 0x1, P0 ;  /* 0x00000004350d7211 */ /* 0x000fe400000f0eff */
[----:B------:R-:W-:Y:S01]  /*2cc0*/  LEA R14, P0, R101, R9, 0x1 ;  /* 0x00000009650e7211 */ /* 0x000fe200078008ff */
[----:B------:R-:W-:-:S02]  /*2cd0*/  IMAD R168, R6, 0x2, R175 ;  /* 0x0000000206a87824 */ /* 0x000fc400078e02af */
[----:B------:R0:W2:Y:S01]  /*2ce0*/  LDG.E.U16 R53, desc[UR10][R12.64] ;  /* 0x0000000a0c357981 */ /* 0x0000a2000c1e1500 */
[----:B------:R-:W-:-:S05]  /*2cf0*/  LEA.HI.X.SX32 R15, R101, R4, 0x1, P0 ;  /* 0x00000004650f7211 */ /* 0x000fca00000f0eff */
[----:B------:R1:W2:Y:S01]  /*2d00*/  LDG.E.U16 R101, desc[UR10][R14.64] ;  /* 0x0000000a0e657981 */ /* 0x0002a2000c1e1500 */
[CC--:B0-----:R-:W-:Y:S02]  /*2d10*/  LEA R12, P0, R79.reuse, R9.reuse, 0x1 ;  /* 0x000000094f0c7211 */ /* 0x0c1fe400078008ff */
[----:B-1----:R-:W-:Y:S02]  /*2d20*/  LEA R14, R6, R168, 0x1 ;  /* 0x000000a8060e7211 */ /* 0x002fe400078e08ff */
[-C--:B------:R-:W-:Y:S01]  /*2d30*/  LEA.HI.X.SX32 R13, R79, R4.reuse, 0x1, P0 ;  /* 0x000000044f0d7211 */ /* 0x080fe200000f0eff */
[----:B------:R-:W0:Y:S01]  /*2d40*/  LDC R6, c[0x0][0x3b8] ;  /* 0x0000ee00ff067b82 */ /* 0x000e220000000800 */
[----:B------:R-:W-:Y:S01]  /*2d50*/  LEA R54, P0, R123, R9, 0x1 ;  /* 0x000000097b367211 */ /* 0x000fe200078008ff */
[----:B------:R-:W-:Y:S02]  /*2d60*/  IMAD R139, R139, 0x2, R14 ;  /* 0x000000028b8b7824 */ /* 0x000fe400078e020e */
[----:B------:R1:W2:Y:S01]  /*2d70*/  LDG.E.U16 R79, desc[UR10][R12.64] ;  /* 0x0000000a0c4f7981 */ /* 0x0002a2000c1e1500 */
[----:B------:R-:W-:-:S02]  /*2d80*/  LEA.HI.X.SX32 R55, R123, R4, 0x1, P0 ;  /* 0x000000047b377211 */ /* 0x000fc400000f0eff */
[----:B------:R-:W-:Y:S01]  /*2d90*/  LEA R177, R16, R139, 0x1 ;  /* 0x0000008b10b17211 */ /* 0x000fe200078e08ff */
[----:B------:R-:W0:Y:S02]  /*2da0*/  LDC R123, c[0x0][0x3b8] ;  /* 0x0000ee00ff7b7b82 */ /* 0x000e240000000800 */
[----:B------:R0:W2:Y:S02]  /*2db0*/  LDG.E.U16 R58, desc[UR10][R54.64] ;  /* 0x0000000a363a7981 */ /* 0x0000a4000c1e1500 */
[----:B------:R-:W-:-:S04]  /*2dc0*/  IMAD R169, R98, 0x2, R177 ;  /* 0x0000000262a97824 */ /* 0x000fc800078e02b1 */
[----:B------:R-:W1:Y:S01]  /*2dd0*/  LDC R98, c[0x0][0x3b8] ;  /* 0x0000ee00ff627b82 */ /* 0x000e620000000800 */
[----:B------:R-:W-:-:S05]  /*2de0*/  LEA R15, R122, R169, 0x1 ;  /* 0x000000a97a0f7211 */ /* 0x000fca00078e08ff */
[----:B------:R-:W-:Y:S02]  /*2df0*/  IMAD R142, R142, 0x2, R15 ;  /* 0x000000028e8e7824 */ /* 0x000fe400078e020f */
[----:B------:R-:W1:Y:S03]  /*2e00*/  LDC R122, c[0x0][0x3b8] ;  /* 0x0000ee00ff7a7b82 */ /* 0x000e660000000800 */
[----:B------:R-:W-:-:S05]  /*2e10*/  LEA R128, R129, R142, 0x1 ;  /* 0x0000008e81807211 */ /* 0x000fca00078e08ff */
[----:B0-----:R-:W-:-:S05]  /*2e20*/  IMAD R164, R123, 0x2, R128 ;  /* 0x000000027ba47824 */ /* 0x001fca00078e0280 */
[----:B------:R-:W-:Y:S02]  /*2e30*/  LEA R16, R143, R164, 0x1 ;  /* 0x000000a48f107211 */ /* 0x000fe400078e08ff */
[-C--:B-1----:R-:W-:Y:S01]  /*2e40*/  LEA R12, P0, R99, R9.reuse, 0x1 ;  /* 0x00000009630c7211 */ /* 0x082fe200078008ff */
[----:B------:R-:W0:Y:S02]  /*2e50*/  LDC R143, c[0x0][0x3b8] ;  /* 0x0000ee00ff8f7b82 */ /* 0x000e240000000800 */
[----:B------:R-:W-:Y:S01]  /*2e60*/  IMAD R145, R145, 0x2, R16 ;  /* 0x0000000291917824 */ /* 0x000fe200078e0210 */
[-C--:B------:R-:W-:Y:S02]  /*2e70*/  LEA.HI.X.SX32 R13, R99, R4.reuse, 0x1, P0 ;  /* 0x00000004630d7211 */ /* 0x080fe400000f0eff */
[----:B------:R-:W-:Y:S02]  /*2e80*/  LEA R54, P0, R78, R9, 0x1 ;  /* 0x000000094e367211 */ /* 0x000fe400078008ff */
[----:B------:R-:W-:Y:S01]  /*2e90*/  LEA R129, R6, R145, 0x1 ;  /* 0x0000009106817211 */ /* 0x000fe200078e08ff */
[----:B------:R1:W2:Y:S01]  /*2ea0*/  LDG.E.U16 R100, desc[UR10][R12.64] ;  /* 0x0000000a0c647981 */ /* 0x0002a2000c1e1500 */
[----:B------:R-:W-:-:S03]  /*2eb0*/  LEA.HI.X.SX32 R55, R78, R4, 0x1, P0 ;  /* 0x000000044e377211 */ /* 0x000fc600000f0eff */
[----:B------:R-:W-:Y:S02]  /*2ec0*/  IMAD R165, R98, 0x2, R129 ;  /* 0x0000000262a57824 */ /* 0x000fe400078e0281 */
[----:B------:R1:W2:Y:S02]  /*2ed0*/  LDG.E.U16 R78, desc[UR10][R54.64] ;  /* 0x0000000a364e7981 */ /* 0x0002a4000c1e1500 */
[C---:B-1----:R-:W-:Y:S02]  /*2ee0*/  LEA R12, P0, R57.reuse, R9, 0x1 ;  /* 0x00000009390c7211 */ /* 0x042fe400078008ff */
[----:B------:R-:W-:Y:S02]  /*2ef0*/  LEA R6, R122, R165, 0x1 ;  /* 0x000000a57a067211 */ /* 0x000fe400078e08ff */
[----:B------:R-:W-:Y:S02]  /*2f00*/  LEA.HI.X.SX32 R13, R57, R4, 0x1, P0 ;  /* 0x00000004390d7211 */ /* 0x000fe400000f0eff */
[----:B------:R-:W-:Y:S01]  /*2f10*/  LEA R54, P0, R97, R9, 0x1 ;  /* 0x0000000961367211 */ /* 0x000fe200078008ff */
[----:B------:R-:W-:-:S02]  /*2f20*/  IMAD R146, R147, 0x2, R6 ;  /* 0x0000000293927824 */ /* 0x000fc400078e0206 */
[----:B------:R1:W2:Y:S01]  /*2f30*/  LDG.E.U16 R57, desc[UR10][R12.64] ;  /* 0x0000000a0c397981 */ /* 0x0002a2000c1e1500 */
[----:B------:R-:W-:Y:S01]  /*2f40*/  LEA.HI.X.SX32 R55, R97, R4, 0x1, P0 ;  /* 0x0000000461377211 */ /* 0x000fe200000f0eff */
[----:B------:R-:W0:Y:S01]  /*2f50*/  LDC R147, c[0x0][0x3b8] ;  /* 0x0000ee00ff937b82 */ /* 0x000e220000000800 */
[----:B------:R-:W-:-:S03]  /*2f60*/  LEA R181, R181, R146, 0x1 ;  /* 0x00000092b5b57211 */ /* 0x000fc600078e08ff */
[----:B------:R1:W2:Y:S02]  /*2f70*/  LDG.E.U16 R99, desc[UR10][R54.64] ;  /* 0x0000000a36637981 */ /* 0x0002a4000c1e1500 */
[CC--:B-1----:R-:W-:Y:S02]  /*2f80*/  LEA R12, P0, R77.reuse, R9.reuse, 0x1 ;  /* 0x000000094d0c7211 */ /* 0x0c2fe400078008ff */
[----:B------:R-:W1:Y:S02]  /*2f90*/  LDC R97, c[0x0][0x3b8] ;  /* 0x0000ee00ff617b82 */ /* 0x000e640000000800 */
[-C--:B------:R-:W-:Y:S02]  /*2fa0*/  LEA.HI.X.SX32 R13, R77, R4.reuse, 0x1, P0 ;  /* 0x000000044d0d7211 */ /* 0x080fe400000f0eff */
[-C--:B------:R-:W-:Y:S01]  /*2fb0*/  LEA R54, P0, R56, R9.reuse, 0x1 ;  /* 0x0000000938367211 */ /* 0x080fe200078008ff */
[----:B------:R-:W-:Y:S02]  /*2fc0*/  IMAD R159, R124, 0x2, R181 ;  /* 0x000000027c9f7824 */ /* 0x000fe400078e02b5 */
[----:B------:R0:W2:Y:S01]  /*2fd0*/  LDG.E.U16 R77, desc[UR10][R12.64] ;  /* 0x0000000a0c4d7981 */ /* 0x0000a2000c1e1500 */
[----:B------:R-:W-:Y:S01]  /*2fe0*/  LEA.HI.X.SX32 R55, R56, R4, 0x1, P0 ;  /* 0x0000000438377211 */ /* 0x000fe200000f0eff */
[----:B------:R-:W1:Y:S04]  /*2ff0*/  LDC R124, c[0x0][0x3b8] ;  /* 0x0000ee00ff7c7b82 */ /* 0x000e680000000800 */
[----:B------:R0:W2:Y:S02]  /*3000*/  LDG.E.U16 R56, desc[UR10][R54.64] ;  /* 0x0000000a36387981 */ /* 0x0000a4000c1e1500 */
[----:B0-----:R-:W-:-:S04]  /*3010*/  LEA R12, P0, R11, R9, 0x1 ;  /* 0x000000090b0c7211 */ /* 0x001fc800078008ff */
[-C--:B------:R-:W-:Y:S02]  /*3020*/  LEA.HI.X.SX32 R13, R11, R4.reuse, 0x1, P0 ;  /* 0x000000040b0d7211 */ /* 0x080fe400000f0eff */
[----:B------:R-:W-:Y:S02]  /*3030*/  LEA R11, R126, R159, 0x1 ;  /* 0x0000009f7e0b7211 */ /* 0x000fe400078e08ff */
[----:B------:R-:W-:Y:S01]  /*3040*/  LEA R54, P0, R96, R9, 0x1 ;  /* 0x0000000960367211 */ /* 0x000fe200078008ff */
[----:B------:R0:W2:Y:S01]  /*3050*/  LDG.E.U16 R98, desc[UR10][R12.64] ;  /* 0x0000000a0c627981 */ /* 0x0000a2000c1e1500 */
[----:B------:R-:W3:Y:S01]  /*3060*/  LDC R126, c[0x0][0x3b8] ;  /* 0x0000ee00ff7e7b82 */ /* 0x000ee20000000800 */
[----:B------:R-:W-:Y:S01]  /*3070*/  IMAD R148, R148, 0x2, R11 ;  /* 0x0000000294947824 */ /* 0x000fe200078e020b */
[----:B------:R-:W-:-:S04]  /*3080*/  LEA.HI.X.SX32 R55, R96, R4, 0x1, P0 ;  /* 0x0000000460377211 */ /* 0x000fc800000f0eff */
[----:B------:R-:W-:Y:S02]  /*3090*/  LEA R183, R183, R148, 0x1 ;  /* 0x00000094b7b77211 */ /* 0x000fe400078e08ff */
[----:B0-----:R-:W-:-:S03]  /*30a0*/  LEA R12, P0, R76, R9, 0x1 ;  /* 0x000000094c0c7211 */ /* 0x001fc600078008ff */
[----:B------:R-:W-:Y:S01]  /*30b0*/  IMAD R160, R160, 0x2, R183 ;  /* 0x00000002a0a07824 */ /* 0x000fe200078e02b7 */
[----:B------:R-:W-:Y:S02]  /*30c0*/  LEA.HI.X.SX32 R13, R76, R4, 0x1, P0 ;  /* 0x000000044c0d7211 */ /* 0x000fe400000f0eff */
[----:B------:R-:W2:Y:S04]  /*30d0*/  LDG.E.U16 R76, desc[UR10][R54.64] ;  /* 0x0000000a364c7981 */ /* 0x000ea8000c1e1500 */
[----:B------:R1:W2:Y:S02]  /*30e0*/  LDG.E.U16 R55, desc[UR10][R12.64] ;  /* 0x0000000a0c377981 */ /* 0x0002a4000c1e1500 */
[----:B-1----:R-:W-:-:S05]  /*30f0*/  LEA R12, R97, R160, 0x1 ;  /* 0x000000a0610c7211 */ /* 0x002fca00078e08ff */
[----:B------:R-:W-:Y:S01]  /*3100*/  IMAD R149, R149, 0x2, R12 ;  /* 0x0000000295957824 */ /* 0x000fe200078e020c */
[----:B------:R-:W-:-:S04]  /*3110*/  LEA R96, P0, R75, R9, 0x1 ;  /* 0x000000094b607211 */ /* 0x000fc800078008ff */
[----:B------:R-:W-:Y:S02]  /*3120*/  LEA R187, R124, R149, 0x1 ;  /* 0x000000957cbb7211 */ /* 0x000fe400078e08ff */
[-C--:B------:R-:W-:Y:S02]  /*3130*/  LEA.HI.X.SX32 R97, R75, R4.reuse, 0x1, P0 ;  /* 0x000000044b617211 */ /* 0x080fe400000f0eff */
[C---:B------:R-:W-:Y:S01]  /*3140*/  LEA R122, P0, R3.reuse, R9, 0x1 ;  /* 0x00000009037a7211 */ /* 0x040fe200078008ff */
[----:B------:R-:W-:Y:S02]  /*3150*/  IMAD R157, R152, 0x2, R187 ;  /* 0x00000002989d7824 */ /* 0x000fe400078e02bb */
[----:B------:R-:W0:Y:S01]  /*3160*/  LDC R152, c[0x0][0x3b8] ;  /* 0x0000ee00ff987b82 */ /* 0x000e220000000800 */
[----:B------:R-:W-:Y:S01]  /*3170*/  LEA.HI.X.SX32 R123, R3, R4, 0x1, P0 ;  /* 0x00000004037b7211 */ /* 0x000fe200000f0eff */
[----:B------:R-:W2:Y:S01]  /*3180*/  LDG.E.U16 R97, desc[UR10][R96.64] ;  /* 0x0000000a60617981 */ /* 0x000ea2000c1e1500 */
[----:B---3--:R-:W-:-:S02]  /*3190*/  LEA R3, R126, R157, 0x1 ;  /* 0x0000009d7e037211 */ /* 0x008fc400078e08ff */
[----:B------:R-:W-:Y:S01]  /*31a0*/  LEA R124, P0, R125, R9, 0x1 ;  /* 0x000000097d7c7211 */ /* 0x000fe200078008ff */
[----:B------:R1:W3:Y:S02]  /*31b0*/  LDG.E.U16 R75, desc[UR10][R122.64] ;  /* 0x0000000a7a4b7981 */ /* 0x0002e4000c1e1500 */
[----:B------:R-:W-:Y:S02]  /*31c0*/  IMAD R126, R138, 0x2, R3 ;  /* 0x000000028a7e7824 */ /* 0x000fe400078e0203 */
[----:B------:R-:W4:Y:S03]  /*31d0*/  LDC R138, c[0x0][0x3b8] ;  /* 0x0000ee00ff8a7b82 */ /* 0x000f260000000800 */
[----:B------:R-:W-:-:S05]  /*31e0*/  LEA R189, R189, R126, 0x1 ;  /* 0x0000007ebdbd7211 */ /* 0x000fca00078e08ff */
[----:B------:R-:W-:Y:S01]  /*31f0*/  IMAD R161, R154, 0x2, R189 ;  /* 0x000000029aa17824 */ /* 0x000fe200078e02bd */
[----:B------:R-:W-:Y:S01]  /*3200*/  LEA.HI.X.SX32 R125, R125, R4, 0x1, P0 ;  /* 0x000000047d7d7211 */ /* 0x000fe200000f0eff */
[----:B------:R-:W4:Y:S03]  /*3210*/  LDC R154, c[0x0][0x3b8] ;  /* 0x0000ee00ff9a7b82 */ /* 0x000f260000000800 */
[----:B------:R-:W-:Y:S01]  /*3220*/  LEA R13, R132, R161, 0x1 ;  /* 0x000000a1840d7211 */ /* 0x000fe200078e08ff */
[----:B------:R0:W2:Y:S01]  /*3230*/  LDG.E.U16 R54, desc[UR10][R124.64] ;  /* 0x0000000a7c367981 */ /* 0x0000a2000c1e1500 */
[----:B-1----:R-:W-:-:S03]  /*3240*/  LEA R122, P0, R130, R9, 0x1 ;  /* 0x00000009827a7211 */ /* 0x002fc600078008ff */
[----:B------:R-:W-:Y:S01]  /*3250*/  IMAD R151, R150, 0x2, R13 ;  /* 0x0000000296977824 */ /* 0x000fe200078e020d */
[-C--:B------:R-:W-:Y:S01]  /*3260*/  LEA.HI.X.SX32 R123, R130, R4.reuse, 0x1, P0 ;  /* 0x00000004827b7211 */ /* 0x080fe200000f0eff */
[----:B------:R-:W1:Y:S01]  /*3270*/  LDC R150, c[0x0][0x3b8] ;  /* 0x0000ee00ff967b82 */ /* 0x000e620000000800 */
[C---:B------:R-:W-:Y:S02]  /*3280*/  LEA R130, P0, R131.reuse, R9, 0x1 ;  /* 0x0000000983827211 */ /* 0x040fe400078008ff */
[----:B0-----:R-:W-:Y:S01]  /*3290*/  LEA R191, R152, R151, 0x1 ;  /* 0x0000009798bf7211 */ /* 0x001fe200078e08ff */
[----:B------:R-:W2:Y:S01]  /*32a0*/  LDG.E.U16 R96, desc[UR10][R122.64] ;  /* 0x0000000a7a607981 */ /* 0x000ea2000c1e1500 */
[-C--:B------:R-:W-:Y:S02]  /*32b0*/  LEA.HI.X.SX32 R131, R131, R4.reuse, 0x1, P0 ;  /* 0x0000000483837211 */ /* 0x080fe400000f0eff */
[C---:B------:R-:W-:Y:S01]  /*32c0*/  LEA R132, P0, R133.reuse, R9, 0x1 ;  /* 0x0000000985847211 */ /* 0x040fe200078008ff */
[----:B------:R-:W-:Y:S01]  /*32d0*/  IMAD R162, R162, 0x2, R191 ;  /* 0x00000002a2a27824 */ /* 0x000fe200078e02bf */
[----:B------:R-:W0:Y:S01]  /*32e0*/  LDC R152, c[0x0][0x3b8] ;  /* 0x0000ee00ff987b82 */ /* 0x000e220000000800 */
[----:B------:R4:W2:Y:S01]  /*32f0*/  LDG.E.U16 R130, desc[UR10][R130.64] ;  /* 0x0000000a82827981 */ /* 0x0008a2000c1e1500 */
[----:B------:R-:W-:-:S02]  /*3300*/  LEA.HI.X.SX32 R133, R133, R4, 0x1, P0 ;  /* 0x0000000485857211 */ /* 0x000fc400000f0eff */
[----:B------:R-:W-:-:S03]  /*3310*/  LEA R124, P0, R127, R9, 0x1 ;  /* 0x000000097f7c7211 */ /* 0x000fc600078008ff */
[----:B------:R-:W2:Y:S01]  /*3320*/  LDG.E.U16 R132, desc[UR10][R132.64] ;  /* 0x0000000a84847981 */ /* 0x000ea2000c1e1500 */
[----:B----4-:R-:W-:Y:S02]  /*3330*/  LEA R131, R147, R162, 0x1 ;  /* 0x000000a293837211 */ /* 0x010fe400078e08ff */
[----:B------:R-:W-:Y:S01]  /*3340*/  LEA.HI.X.SX32 R125, R127, R4, 0x1, P0 ;  /* 0x000000047f7d7211 */ /* 0x000fe200000f0eff */
[----:B------:R-:W4:Y:S02]  /*3350*/  LDC R147, c[0x0][0x3b8] ;  /* 0x0000ee00ff937b82 */ /* 0x000f240000000800 */
[----:B------:R-:W-:Y:S01]  /*3360*/  IMAD R127, R138, 0x2, R131 ;  /* 0x000000028a7f7824 */ /* 0x000fe200078e0283 */
[----:B------:R-:W-:Y:S01]  /*3370*/  LEA R122, P0, R137, R9, 0x1 ;  /* 0x00000009897a7211 */ /* 0x000fe200078008ff */
[----:B------:R1:W2:Y:S03]  /*3380*/  LDG.E.U16 R133, desc[UR10][R124.64] ;  /* 0x0000000a7c857981 */ /* 0x0002a6000c1e1500 */
[----:B------:R-:W-:-:S05]  /*3390*/  LEA R193, R193, R127, 0x1 ;  /* 0x0000007fc1c17211 */ /* 0x000fca00078e08ff */
[----:B------:R-:W-:Y:S01]  /*33a0*/  IMAD R166, R166, 0x2, R193 ;  /* 0x00000002a6a67824 */ /* 0x000fe200078e02c1 */
[----:B------:R-:W-:-:S04]  /*33b0*/  LEA.HI.X.SX32 R123, R137, R4, 0x1, P0 ;  /* 0x00000004897b7211 */ /* 0x000fc800000f0eff */
[----:B------:R-:W-:Y:S01]  /*33c0*/  LEA R137, R143, R166, 0x1 ;  /* 0x000000a68f897211 */ /* 0x000fe200078e08ff */
[----:B------:R0:W2:Y:S04]  /*33d0*/  LDG.E.U16 R138, desc[UR10][R122.64] ;  /* 0x0000000a7a8a7981 */ /* 0x0000a8000c1e1500 */
[----:B------:R-:W-:Y:S01]  /*33e0*/  IMAD R154, R154, 0x2, R137 ;  /* 0x000000029a9a7824 */ /* 0x000fe200078e0289 */
[----:B-1----:R-:W-:-:S04]  /*33f0*/  LEA R124, P0, R139, R9, 0x1 ;  /* 0x000000098b7c7211 */ /* 0x002fc800078008ff */
[----:B------:R-:W-:Y:S02]  /*3400*/  LEA R195, R195, R154, 0x1 ;  /* 0x0000009ac3c37211 */ /* 0x000fe400078e08ff */
[-C--:B------:R-:W-:Y:S02]  /*3410*/  LEA.HI.X.SX32 R125, R139, R4.reuse, 0x1, P0 ;  /* 0x000000048b7d7211 */ /* 0x080fe400000f0eff */
[----:B0-----:R-:W-:Y:S01]  /*3420*/  LEA R122, P0, R142, R9, 0x1 ;  /* 0x000000098e7a7211 */ /* 0x001fe200078008ff */
[----:B------:R-:W-:Y:S02]  /*3430*/  IMAD R172, R172, 0x2, R195 ;  /* 0x00000002acac7824 */ /* 0x000fe400078e02c3 */
[----:B------:R0:W2:Y:S01]  /*3440*/  LDG.E.U16 R139, desc[UR10][R124.64] ;  /* 0x0000000a7c8b7981 */ /* 0x0000a2000c1e1500 */
[----:B------:R-:W-:Y:S02]  /*3450*/  LEA.HI.X.SX32 R123, R142, R4, 0x1, P0 ;  /* 0x000000048e7b7211 */ /* 0x000fe400000f0eff */
[----:B----4-:R-:W-:-:S03]  /*3460*/  LEA R142, R147, R172, 0x1 ;  /* 0x000000ac938e7211 */ /* 0x010fc600078e08ff */
[----:B------:R1:W4:Y:S02]  /*3470*/  LDG.E.U16 R143, desc[UR10][R122.64] ;  /* 0x0000000a7a8f7981 */ /* 0x000324000c1e1500 */
[----:B------:R-:W-:Y:S01]  /*3480*/  IMAD R155, R155, 0x2, R142 ;  /* 0x000000029b9b7824 */ /* 0x000fe200078e028e */
[----:B0-----:R-:W-:-:S04]  /*3490*/  LEA R124, P0, R145, R9, 0x1 ;  /* 0x00000009917c7211 */ /* 0x001fc800078008ff */
[----:B------:R-:W-:Y:S02]  /*34a0*/  LEA R197, R197, R155, 0x1 ;  /* 0x0000009bc5c57211 */ /* 0x000fe400078e08ff */
[-C--:B------:R-:W-:Y:S02]  /*34b0*/  LEA.HI.X.SX32 R125, R145, R4.reuse, 0x1, P0 ;  /* 0x00000004917d7211 */ /* 0x080fe400000f0eff */
[C---:B-1----:R-:W-:Y:S01]  /*34c0*/  LEA R122, P0, R146.reuse, R9, 0x1 ;  /* 0x00000009927a7211 */ /* 0x042fe200078008ff */
[----:B------:R-:W-:Y:S02]  /*34d0*/  IMAD R171, R171, 0x2, R197 ;  /* 0x00000002abab7824 */ /* 0x000fe400078e02c5 */
[----:B------:R0:W2:Y:S01]  /*34e0*/  LDG.E.U16 R145, desc[UR10][R124.64] ;  /* 0x0000000a7c917981 */ /* 0x0000a2000c1e1500 */
[----:B------:R-:W-:Y:S02]  /*34f0*/  LEA.HI.X.SX32 R123, R146, R4, 0x1, P0 ;  /* 0x00000004927b7211 */ /* 0x000fe400000f0eff */
[----:B------:R-:W-:-:S03]  /*3500*/  LEA R146, R150, R171, 0x1 ;  /* 0x000000ab96927211 */ /* 0x000fc600078e08ff */
[----:B------:R1:W2:Y:S02]  /*3510*/  LDG.E.U16 R147, desc[UR10][R122.64] ;  /* 0x0000000a7a937981 */ /* 0x0002a4000c1e1500 */
        /* <DEDUP_REMOVED lines=9> */
[----:B------:R1:W3:Y:S02]  /*35b0*/  LDG.E.U16 R150, desc[UR10][R122.64] ;  /* 0x0000000a7a967981 */ /* 0x0002e4000c1e1500 */
[----:B------:R-:W-:-:S05]  /*35c0*/  IMAD R163, R163, 0x2, R149 ;  /* 0x00000002a3a37824 */ /* 0x000fca00078e0295 */
[----:B------:R-:W-:Y:S02]  /*35d0*/  LEA R198, R198, R163, 0x1 ;  /* 0x000000a3c6c67211 */ /* 0x000fe400078e08ff */
[----:B0-----:R-:W-:-:S03]  /*35e0*/  LEA R124, P0, R126, R9, 0x1 ;  /* 0x000000097e7c7211 */ /* 0x001fc600078008ff */
[----:B------:R-:W-:Y:S01]  /*35f0*/  IMAD R178, R178, 0x2, R198 ;  /* 0x00000002b2b27824 */ /* 0x000fe200078e02c6 */
[----:B------:R-:W-:Y:S02]  /*3600*/  LEA.HI.X.SX32 R125, R126, R4, 0x1, P0 ;  /* 0x000000047e7d7211 */ /* 0x000fe400000f0eff */
[-C--:B-1----:R-:W-:Y:S02]  /*3610*/  LEA R122, P0, R151, R9.reuse, 0x1 ;  /* 0x00000009977a7211 */ /* 0x082fe400078008ff */
[----:B------:R-:W-:Y:S02]  /*3620*/  LEA R152, R153, R178, 0x1 ;  /* 0x000000b299987211 */ /* 0x000fe400078e08ff */
[----:B------:R-:W-:Y:S02]  /*3630*/  LEA.HI.X.SX32 R123, R151, R4, 0x1, P0 ;  /* 0x00000004977b7211 */ /* 0x000fe400000f0eff */
[----:B------:R0:W3:Y:S01]  /*3640*/  LDG.E.U16 R151, desc[UR10][R124.64] ;  /* 0x0000000a7c977981 */ /* 0x0000e2000c1e1500 */
[----:B------:R-:W-:Y:S01]  /*3650*/  IMAD R167, R167, 0x2, R152 ;  /* 0x00000002a7a77824 */ /* 0x000fe200078e0298 */
[----:B------:R-:W-:-:S02]  /*3660*/  LEA R126, P1, R154, R9, 0x1 ;  /* 0x000000099a7e7211 */ /* 0x000fc400078208ff */
[----:B------:R1:W3:Y:S01]  /*3670*/  LDG.E.U16 R153, desc[UR10][R122.64] ;  /* 0x0000000a7a997981 */ /* 0x0002e2000c1e1500 */
[C---:B0-----:R-:W-:Y:S02]  /*3680*/  LEA R124, P0, R127.reuse, R9, 0x1 ;  /* 0x000000097f7c7211 */ /* 0x041fe400078008ff */
[----:B------:R-:W-:Y:S02]  /*3690*/  LEA R204, R204, R167, 0x1 ;  /* 0x000000a7cccc7211 */ /* 0x000fe400078e08ff */
[-C--:B------:R-:W-:Y:S02]  /*36a0*/  LEA.HI.X.SX32 R125, R127, R4.reuse, 0x1, P0 ;  /* 0x000000047f7d7211 */ /* 0x080fe400000f0eff */
[C---:B-1----:R-:W-:Y:S02]  /*36b0*/  LEA R122, P0, R155.reuse, R9, 0x1 ;  /* 0x000000099b7a7211 */ /* 0x042fe400078008ff */
[-C--:B------:R-:W-:Y:S01]  /*36c0*/  LEA.HI.X.SX32 R127, R154, R4.reuse, 0x1, P1 ;  /* 0x000000049a7f7211 */ /* 0x080fe200008f0eff */
[----:B------:R-:W-:Y:S01]  /*36d0*/  IMAD R184, R184, 0x2, R204 ;  /* 0x00000002b8b87824 */ /* 0x000fe200078e02cc */
[----:B------:R0:W3:Y:S01]  /*36e0*/  LDG.E.U16 R154, desc[UR10][R124.64] ;  /* 0x0000000a7c9a7981 */ /* 0x0000e2000c1e1500 */
[----:B------:R-:W-:-:S03]  /*36f0*/  LEA.HI.X.SX32 R123, R155, R4, 0x1, P0 ;  /* 0x000000049b7b7211 */ /* 0x000fc600000f0eff */
[----:B------:R1:W3:Y:S01]  /*3700*/  LDG.E.U16 R155, desc[UR10][R126.64] ;  /* 0x0000000a7e9b7981 */ /* 0x0002e2000c1e1500 */
[----:B0-----:R-:W-:-:S04]  /*3710*/  LEA R124, P0, R156, R9, 0x1 ;  /* 0x000000099c7c7211 */ /* 0x001fc800078008ff */
[----:B------:R-:W-:Y:S02]  /*3720*/  LEA.HI.X.SX32 R125, R156, R4, 0x1, P0 ;  /* 0x000000049c7d7211 */ /* 0x000fe400000f0eff */
[----:B------:R-:W-:Y:S02]  /*3730*/  LEA R156, R158, R184, 0x1 ;  /* 0x000000b89e9c7211 */ /* 0x000fe400078e08ff */
[-C--:B-1----:R-:W-:Y:S01]  /*3740*/  LEA R126, P1, R163, R9.reuse, 0x1 ;  /* 0x00000009a37e7211 */ /* 0x082fe200078208ff */
[----:B------:R0:W3:Y:S02]  /*3750*/  LDG.E.U16 R158, desc[UR10][R122.64] ;  /* 0x0000000a7a9e7981 */ /* 0x0000e4000c1e1500 */
[----:B------:R-:W-:Y:S01]  /*3760*/  IMAD R201, R201, 0x2, R156 ;  /* 0x00000002c9c97824 */ /* 0x000fe200078e029c */
[----:B------:R-:W-:Y:S02]  /*3770*/  LEA.HI.X.SX32 R127, R163, R4, 0x1, P1 ;  /* 0x00000004a37f7211 */ /* 0x000fe400008f0eff */
[----:B------:R1:W3:Y:S01]  /*3780*/  LDG.E.U16 R163, desc[UR10][R124.64] ;  /* 0x0000000a7ca37981 */ /* 0x0002e2000c1e1500 */
[----:B0-----:R-:W-:-:S04]  /*3790*/  LEA R122, P0, R167, R9, 0x1 ;  /* 0x00000009a77a7211 */ /* 0x001fc800078008ff */
[-C--:B------:R-:W-:Y:S02]  /*37a0*/  LEA.HI.X.SX32 R123, R167, R4.reuse, 0x1, P0 ;  /* 0x00000004a77b7211 */ /* 0x080fe400000f0eff */
[CC--:B-1----:R-:W-:Y:S01]  /*37b0*/  LEA R124, P1, R201.reuse, R9.reuse, 0x1 ;  /* 0x00000009c97c7211 */ /* 0x0c2fe200078208ff */
[----:B------:R0:W3:Y:S03]  /*37c0*/  LDG.E.U16 R167, desc[UR10][R126.64] ;  /* 0x0000000a7ea77981 */ /* 0x0000e6000c1e1500 */
[----:B------:R-:W-:Y:S01]  /*37d0*/  LEA.HI.X.SX32 R125, R201, R4, 0x1, P1 ;  /* 0x00000004c97d7211 */ /* 0x000fe200008f0eff */
[----:B------:R1:W3:Y:S01]  /*37e0*/  LDG.E.U16 R170, desc[UR10][R122.64] ;  /* 0x0000000a7aaa7981 */ /* 0x0002e2000c1e1500 */
[----:B0-----:R-:W-:-:S04]  /*37f0*/  LEA R126, P0, R175, R9, 0x1 ;  /* 0x00000009af7e7211 */ /* 0x001fc800078008ff */
[-C--:B------:R-:W-:Y:S02]  /*3800*/  LEA.HI.X.SX32 R127, R175, R4.reuse, 0x1, P0 ;  /* 0x00000004af7f7211 */ /* 0x080fe400000f0eff */
[CC--:B-1----:R-:W-:Y:S01]  /*3810*/  LEA R122, P0, R177.reuse, R9.reuse, 0x1 ;  /* 0x00000009b17a7211 */ /* 0x0c2fe200078008ff */
[----:B------:R0:W3:Y:S03]  /*3820*/  LDG.E.U16 R175, desc[UR10][R124.64] ;  /* 0x0000000a7caf7981 */ /* 0x0000e6000c1e1500 */
[----:B------:R-:W-:Y:S02]  /*3830*/  LEA.HI.X.SX32 R123, R177, R4, 0x1, P0 ;  /* 0x00000004b17b7211 */ /* 0x000fe400000f0eff */
[----:B------:R-:W3:Y:S04]  /*3840*/  LDG.E.U16 R177, desc[UR10][R126.64] ;  /* 0x0000000a7eb17981 */ /* 0x000ee8000c1e1500 */
[----:B------:R1:W3:Y:S01]  /*3850*/  LDG.E.U16 R179, desc[UR10][R122.64] ;  /* 0x0000000a7ab37981 */ /* 0x0002e2000c1e1500 */
[----:B0-----:R-:W-:-:S04]  /*3860*/  LEA R124, P1, R128, R9, 0x1 ;  /* 0x00000009807c7211 */ /* 0x001fc800078208ff */
[-C--:B------:R-:W-:Y:S02]  /*3870*/  LEA.HI.X.SX32 R125, R128, R4.reuse, 0x1, P1 ;  /* 0x00000004807d7211 */ /* 0x080fe400008f0eff */
[-C--:B------:R-:W-:Y:S02]  /*3880*/  LEA R128, P0, R129, R9.reuse, 0x1 ;  /* 0x0000000981807211 */ /* 0x080fe400078008ff */
[-C--:B-1----:R-:W-:Y:S02]  /*3890*/  LEA R122, P1, R181, R9.reuse, 0x1 ;  /* 0x00000009b57a7211 */ /* 0x082fe400078208ff */
[-C--:B------:R-:W-:Y:S02]  /*38a0*/  LEA.HI.X.SX32 R129, R129, R4.reuse, 0x1, P0 ;  /* 0x0000000481817211 */ /* 0x080fe400000f0eff */
[----:B------:R-:W-:Y:S02]  /*38b0*/  LEA R126, P0, R183, R9, 0x1 ;  /* 0x00000009b77e7211 */ /* 0x000fe400078008ff */
[----:B------:R-:W-:-:S02]  /*38c0*/  LEA.HI.X.SX32 R123, R181, R4, 0x1, P1 ;  /* 0x00000004b57b7211 */ /* 0x000fc400008f0eff */
[----:B------:R0:W3:Y:S01]  /*38d0*/  LDG.E.U16 R181, desc[UR10][R124.64] ;  /* 0x0000000a7cb57981 */ /* 0x0000e2000c1e1500 */
[----:B------:R-:W-:-:S03]  /*38e0*/  LEA.HI.X.SX32 R127, R183, R4, 0x1, P0 ;  /* 0x00000004b77f7211 */ /* 0x000fc600000f0eff */
[----:B------:R1:W3:Y:S04]  /*38f0*/  LDG.E.U16 R185, desc[UR10][R122.64] ;  /* 0x0000000a7ab97981 */ /* 0x0002e8000c1e1500 */
[----:B------:R1:W3:Y:S01]  /*3900*/  LDG.E.U16 R183, desc[UR10][R128.64] ;  /* 0x0000000a80b77981 */ /* 0x0002e2000c1e1500 */
[-C--:B0-----:R-:W-:Y:S02]  /*3910*/  LEA R124, P0, R187, R9.reuse, 0x1 ;  /* 0x00000009bb7c7211 */ /* 0x081fe400078008ff */
[----:B-1----:R-:W-:Y:S02]  /*3920*/  LEA R122, P1, R189, R9, 0x1 ;  /* 0x00000009bd7a7211 */ /* 0x002fe400078208ff */
[-C--:B------:R-:W-:Y:S02]  /*3930*/  LEA.HI.X.SX32 R125, R187, R4.reuse, 0x1, P0 ;  /* 0x00000004bb7d7211 */ /* 0x080fe400000f0eff */
[----:B------:R0:W3:Y:S01]  /*3940*/  LDG.E.U16 R187, desc[UR10][R126.64] ;  /* 0x0000000a7ebb7981 */ /* 0x0000e2000c1e1500 */
[----:B------:R-:W-:-:S02]  /*3950*/  LEA.HI.X.SX32 R123, R189, R4, 0x1, P1 ;  /* 0x00000004bd7b7211 */ /* 0x000fc400008f0eff */
[-C--:B------:R-:W-:Y:S01]  /*3960*/  LEA R128, P1, R193, R9.reuse, 0x1 ;  /* 0x00000009c1807211 */ /* 0x080fe200078208ff */
[----:B------:R1:W3:Y:S01]  /*3970*/  LDG.E.U16 R189, desc[UR10][R124.64] ;  /* 0x0000000a7cbd7981 */ /* 0x0002e2000c1e1500 */
[-C--:B0-----:R-:W-:Y:S02]  /*3980*/  LEA R126, P0, R191, R9.reuse, 0x1 ;  /* 0x00000009bf7e7211 */ /* 0x081fe400078008ff */
[-C--:B------:R-:W-:Y:S02]  /*3990*/  LEA.HI.X.SX32 R129, R193, R4.reuse, 0x1, P1 ;  /* 0x00000004c1817211 */ /* 0x080fe400008f0eff */
[----:B------:R-:W-:Y:S02]  /*39a0*/  LEA.HI.X.SX32 R127, R191, R4, 0x1, P0 ;  /* 0x00000004bf7f7211 */ /* 0x000fe400000f0eff */
[----:B------:R0:W3:Y:S01]  /*39b0*/  LDG.E.U16 R191, desc[UR10][R122.64] ;  /* 0x0000000a7abf7981 */ /* 0x0000e2000c1e1500 */
[----:B-1----:R-:W-:-:S03]  /*39c0*/  LEA R124, P0, R195, R9, 0x1 ;  /* 0x00000009c37c7211 */ /* 0x002fc600078008ff */
[----:B------:R1:W3:Y:S01]  /*39d0*/  LDG.E.U16 R193, desc[UR10][R126.64] ;  /* 0x0000000a7ec17981 */ /* 0x0002e2000c1e1500 */
[----:B------:R-:W-:Y:S02]  /*39e0*/  LEA.HI.X.SX32 R125, R195, R4, 0x1, P0 ;  /* 0x00000004c37d7211 */ /* 0x000fe400000f0eff */
[----:B------:R-:W-:Y:S01]  /*39f0*/  LEA R201, R202, R201, 0x1 ;  /* 0x000000c9cac97211 */ /* 0x000fe200078e08ff */
[----:B------:R-:W3:Y:S01]  /*3a00*/  LDG.E.U16 R195, desc[UR10][R128.64] ;  /* 0x0000000a80c37981 */ /* 0x000ee2000c1e1500 */
[----:B0-----:R-:W-:-:S04]  /*3a10*/  LEA R122, P1, R197, R9, 0x1 ;  /* 0x00000009c57a7211 */ /* 0x001fc800078208ff */
[-C--:B------:R-:W-:Y:S02]  /*3a20*/  LEA.HI.X.SX32 R123, R197, R4.reuse, 0x1, P1 ;  /* 0x00000004c57b7211 */ /* 0x080fe400008f0eff */
[CC--:B-1----:R-:W-:Y:S01]  /*3a30*/  LEA R126, P0, R200.reuse, R9.reuse, 0x1 ;  /* 0x00000009c87e7211 */ /* 0x0c2fe200078008ff */
[----:B------:R0:W3:Y:S03]  /*3a40*/  LDG.E.U16 R197, desc[UR10][R124.64] ;  /* 0x0000000a7cc57981 */ /* 0x0000e6000c1e1500 */
[----:B------:R-:W-:Y:S02]  /*3a50*/  LEA.HI.X.SX32 R127, R200, R4, 0x1, P0 ;  /* 0x00000004c87f7211 */ /* 0x000fe400000f0eff */
[----:B------:R1:W3:Y:S04]  /*3a60*/  LDG.E.U16 R200, desc[UR10][R122.64] ;  /* 0x0000000a7ac87981 */ /* 0x0002e8000c1e1500 */
[----:B------:R1:W3:Y:S01]  /*3a70*/  LDG.E.U16 R202, desc[UR10][R126.64] ;  /* 0x0000000a7eca7981 */ /* 0x0002e2000c1e1500 */
[----:B0-----:R-:W-:-:S02]  /*3a80*/  LEA R124, P0, R198, R9, 0x1 ;  /* 0x00000009c67c7211 */ /* 0x001fc400078008ff */
[-C--:B-1----:R-:W-:Y:S02]  /*3a90*/  LEA R122, P1, R204, R9.reuse, 0x1 ;  /* 0x00000009cc7a7211 */ /* 0x082fe400078208ff */
[-C--:B------:R-:W-:Y:S02]  /*3aa0*/  LEA.HI.X.SX32 R125, R198, R4.reuse, 0x1, P0 ;  /* 0x00000004c67d7211 */ /* 0x080fe400000f0eff */
[-C--:B------:R-:W-:Y:S02]  /*3ab0*/  LEA.HI.X.SX32 R123, R204, R4.reuse, 0x1, P1 ;  /* 0x00000004cc7b7211 */ /* 0x080fe400008f0eff */
[CC--:B------:R-:W-:Y:S01]  /*3ac0*/  LEA R126, P1, R201.reuse, R9.reuse, 0x1 ;  /* 0x00000009c97e7211 */ /* 0x0c0fe200078208ff */
[----:B------:R0:W3:Y:S03]  /*3ad0*/  LDG.E.U16 R204, desc[UR10][R124.64] ;  /* 0x0000000a7ccc7981 */ /* 0x0000e6000c1e1500 */
[----:B------:R-:W-:Y:S01]  /*3ae0*/  LEA.HI.X.SX32 R127, R201, R4, 0x1, P1 ;  /* 0x00000004c97f7211 */ /* 0x000fe200008f0eff */
[----:B------:R1:W3:Y:S01]  /*3af0*/  LDG.E.U16 R206, desc[UR10][R122.64] ;  /* 0x0000000a7ace7981 */ /* 0x0002e2000c1e1500 */
[----:B0-----:R-:W-:-:S02]  /*3b00*/  LEA R124, P0, R173, R9, 0x1 ;  /* 0x00000009ad7c7211 */ /* 0x001fc400078008ff */
[C---:B-1----:R-:W-:Y:S02]  /*3b10*/  LEA R122, P1, R174.reuse, R9, 0x1 ;  /* 0x00000009ae7a7211 */ /* 0x042fe400078208ff */
[-C--:B------:R-:W-:Y:S02]  /*3b20*/  LEA.HI.X.SX32 R125, R173, R4.reuse, 0x1, P0 ;  /* 0x00000004ad7d7211 */ /* 0x080fe400000f0eff */
[----:B------:R0:W3:Y:S01]  /*3b30*/  LDG.E.U16 R173, desc[UR10][R126.64] ;  /* 0x0000000a7ead7981 */ /* 0x0000e2000c1e1500 */
[----:B------:R-:W-:-:S03]  /*3b40*/  LEA.HI.X.SX32 R123, R174, R4, 0x1, P1 ;  /* 0x00000004ae7b7211 */ /* 0x000fc600008f0eff */
[----:B------:R1:W3:Y:S01]  /*3b50*/  LDG.E.U16 R174, desc[UR10][R124.64] ;  /* 0x0000000a7cae7981 */ /* 0x0002e2000c1e1500 */
[CC--:B0-----:R-:W-:Y:S02]  /*3b60*/  LEA R126, P0, R168.reuse, R9.reuse, 0x1 ;  /* 0x00000009a87e7211 */ /* 0x0c1fe400078008ff */
        /* <DEDUP_REMOVED lines=17> */
[----:B0-----:R-:W-:-:S04]  /*3c80*/  LEA R126, P0, R157, R9, 0x1 ;  /* 0x000000099d7e7211 */ /* 0x001fc800078008ff */
[-C--:B------:R-:W-:Y:S02]  /*3c90*/  LEA.HI.X.SX32 R127, R157, R4.reuse, 0x1, P0 ;  /* 0x000000049d7f7211 */ /* 0x080fe400000f0eff */
[CC--:B-1----:R-:W-:Y:S01]  /*3ca0*/  LEA R124, P1, R161.reuse, R9.reuse, 0x1 ;  /* 0x00000009a17c7211 */ /* 0x0c2fe200078208ff */
[----:B------:R0:W3:Y:S03]  /*3cb0*/  LDG.E.U16 R157, desc[UR10][R122.64] ;  /* 0x0000000a7a9d7981 */ /* 0x0000e6000c1e1500 */
[-C--:B------:R-:W-:Y:S02]  /*3cc0*/  LEA.HI.X.SX32 R125, R161, R4.reuse, 0x1, P1 ;  /* 0x00000004a17d7211 */ /* 0x080fe400008f0eff */
[----:B------:R1:W3:Y:S01]  /*3cd0*/  LDG.E.U16 R161, desc[UR10][R126.64] ;  /* 0x0000000a7ea17981 */ /* 0x0002e2000c1e1500 */
[-C--:B------:R-:W-:Y:S02]  /*3ce0*/  LEA R128, P1, R166, R9.reuse, 0x1 ;  /* 0x00000009a6807211 */ /* 0x080fe400078208ff */
[C---:B0-----:R-:W-:Y:S01]  /*3cf0*/  LEA R122, P0, R162.reuse, R9, 0x1 ;  /* 0x00000009a27a7211 */ /* 0x041fe200078008ff */
[----:B--2---:R0:W-:Y:S03]  /*3d00*/  STL [R1+0x8], R2 ;  /* 0x0000080201007387 */ /* 0x0041e60000100800 */
[----:B------:R-:W-:-:S02]  /*3d10*/  LEA.HI.X.SX32 R123, R162, R4, 0x1, P0 ;  /* 0x00000004a27b7211 */ /* 0x000fc400000f0eff */
[-C--:B-1----:R-:W-:Y:S01]  /*3d20*/  LEA R126, P0, R172, R9.reuse, 0x1 ;  /* 0x00000009ac7e7211 */ /* 0x082fe200078008ff */
[----:B------:R1:W2:Y:S01]  /*3d30*/  LDG.E.U16 R162, desc[UR10][R124.64] ;  /* 0x0000000a7ca27981 */ /* 0x0002a2000c1e1500 */
[-C--:B------:R-:W-:Y:S02]  /*3d40*/  LEA.HI.X.SX32 R129, R166, R4.reuse, 0x1, P1 ;  /* 0x00000004a6817211 */ /* 0x080fe400008f0eff */
[----:B------:R-:W-:Y:S01]  /*3d50*/  LEA.HI.X.SX32 R127, R172, R4, 0x1, P0 ;  /* 0x00000004ac7f7211 */ /* 0x000fe200000f0eff */
[----:B0-----:R-:W0:Y:S01]  /*3d60*/  S2R R2, SR_TID.X ;  /* 0x0000000000027919 */ /* 0x001e220000002100 */
[----:B------:R4:W2:Y:S01]  /*3d70*/  LDG.E.U16 R166, desc[UR10][R122.64] ;  /* 0x0000000a7aa67981 */ /* 0x0008a2000c1e1500 */
[----:B-1----:R-:W-:-:S03]  /*3d80*/  LEA R124, P1, R176, R9, 0x1 ;  /* 0x00000009b07c7211 */ /* 0x002fc600078208ff */
[----:B------:R1:W2:Y:S01]  /*3d90*/  LDG.E.U16 R172, desc[UR10][R128.64] ;  /* 0x0000000a80ac7981 */ /* 0x0002a2000c1e1500 */
[----:B----4-:R-:W-:-:S04]  /*3da0*/  LEA R122, P0, R171, R9, 0x1 ;  /* 0x00000009ab7a7211 */ /* 0x010fc800078008ff */
[-C--:B------:R-:W-:Y:S02]  /*3db0*/  LEA.HI.X.SX32 R123, R171, R4.reuse, 0x1, P0 ;  /* 0x00000004ab7b7211 */ /* 0x080fe400000f0eff */
[----:B------:R4:W2:Y:S01]  /*3dc0*/  LDG.E.U16 R171, desc[UR10][R126.64] ;  /* 0x0000000a7eab7981 */ /* 0x0008a2000c1e1500 */
[----:B------:R-:W-:Y:S02]  /*3dd0*/  LEA.HI.X.SX32 R125, R176, R4, 0x1, P1 ;  /* 0x00000004b07d7211 */ /* 0x000fe400008f0eff */
[-C--:B-1----:R-:W-:Y:S01]  /*3de0*/  LEA R128, P1, R184, R9.reuse, 0x1 ;  /* 0x00000009b8807211 */ /* 0x082fe200078208ff */
[----:B------:R1:W2:Y:S01]  /*3df0*/  LDG.E.U16 R176, desc[UR10][R122.64] ;  /* 0x0000000a7ab07981 */ /* 0x0002a2000c1e1500 */
[----:B----4-:R-:W-:-:S04]  /*3e00*/  LEA R126, P0, R178, R9, 0x1 ;  /* 0x00000009b27e7211 */ /* 0x010fc800078008ff */
[-C--:B------:R-:W-:Y:S02]  /*3e10*/  LEA.HI.X.SX32 R127, R178, R4.reuse, 0x1, P0 ;  /* 0x00000004b27f7211 */ /* 0x080fe400000f0eff */
[-C--:B-1----:R-:W-:Y:S01]  /*3e20*/  LEA R122, P0, R144, R9.reuse, 0x1 ;  /* 0x00000009907a7211 */ /* 0x082fe200078008ff */
[----:B------:R1:W4:Y:S01]  /*3e30*/  LDG.E.U16 R178, desc[UR10][R124.64] ;  /* 0x0000000a7cb27981 */ /* 0x000322000c1e1500 */
[-C--:B------:R-:W-:Y:S02]  /*3e40*/  LEA.HI.X.SX32 R129, R184, R4.reuse, 0x1, P1 ;  /* 0x00000004b8817211 */ /* 0x080fe400008f0eff */
[----:B------:R-:W-:Y:S01]  /*3e50*/  LEA.HI.X.SX32 R123, R144, R4, 0x1, P0 ;  /* 0x00000004907b7211 */ /* 0x000fe200000f0eff */
[----:B------:R0:W2:Y:S04]  /*3e60*/  LDG.E.U16 R184, desc[UR10][R126.64] ;  /* 0x0000000a7eb87981 */ /* 0x0000a8000c1e1500 */
[----:B------:R0:W2:Y:S01]  /*3e70*/  LDG.E.U16 R242, desc[UR10][R128.64] ;  /* 0x0000000a80f27981 */ /* 0x0000a2000c1e1500 */
[----:B-1----:R-:W-:-:S03]  /*3e80*/  LEA R124, P0, R141, R9, 0x1 ;  /* 0x000000098d7c7211 */ /* 0x002fc600078008ff */
[----:B------:R1:W2:Y:S01]  /*3e90*/  LDG.E.U16 R144, desc[UR10][R122.64] ;  /* 0x0000000a7a907981 */ /* 0x0002a2000c1e1500 */
[CC--:B0-----:R-:W-:Y:S02]  /*3ea0*/  LEA R126, P1, R140.reuse, R9.reuse, 0x1 ;  /* 0x000000098c7e7211 */ /* 0x0c1fe400078208ff */
[-C--:B------:R-:W-:Y:S02]  /*3eb0*/  LEA.HI.X.SX32 R125, R141, R4.reuse, 0x1, P0 ;  /* 0x000000048d7d7211 */ /* 0x080fe400000f0eff */
[CC--:B------:R-:W-:Y:S01]  /*3ec0*/  LEA R128, P0, R135.reuse, R9.reuse, 0x1 ;  /* 0x0000000987807211 */ /* 0x0c0fe200078008ff */
[----:B------:R-:W0:Y:S01]  /*3ed0*/  LDC R141, c[0x0][0x3b8] ;  /* 0x0000ee00ff8d7b82 */ /* 0x000e220000000800 */
[-C--:B------:R-:W-:Y:S02]  /*3ee0*/  LEA.HI.X.SX32 R127, R140, R4.reuse, 0x1, P1 ;  /* 0x000000048c7f7211 */ /* 0x080fe400008f0eff */
[----:B-1----:R-:W-:Y:S02]  /*3ef0*/  LEA R122, P1, R136, R9, 0x1 ;  /* 0x00000009887a7211 */ /* 0x002fe400078208ff */
[----:B------:R-:W-:-:S02]  /*3f00*/  LEA.HI.X.SX32 R129, R135, R4, 0x1, P0 ;  /* 0x0000000487817211 */ /* 0x000fc400000f0eff */
[----:B------:R-:W-:Y:S01]  /*3f10*/  LEA.HI.X.SX32 R123, R136, R4, 0x1, P1 ;  /* 0x00000004887b7211 */ /* 0x000fe200008f0eff */
[----:B------:R1:W2:Y:S01]  /*3f20*/  LDG.E.U16 R135, desc[UR10][R124.64] ;  /* 0x0000000a7c877981 */ /* 0x0002a2000c1e1500 */
[----:B------:R-:W-:-:S03]  /*3f30*/  LOP3.LUT R198, R2, 0x3f, RZ, 0xc0, !PT ;  /* 0x0000003f02c67812 */ /* 0x000fc600078ec0ff */
[----:B------:R-:W2:Y:S02]  /*3f40*/  LDG.E.U16 R128, desc[UR10][R128.64] ;  /* 0x0000000a80807981 */ /* 0x000ea4000c1e1500 */
[----:B------:R-:W-:Y:S02]  /*3f50*/  IMAD.SHL.U32 R198, R198, 0x2, RZ ;  /* 0x00000002c6c67824 */ /* 0x000fe400078e00ff */
[----:B------:R1:W2:Y:S02]  /*3f60*/  LDG.E.U16 R136, desc[UR10][R126.64] ;  /* 0x0000000a7e887981 */ /* 0x0002a4000c1e1500 */
[C---:B-1----:R-:W-:Y:S02]  /*3f70*/  LEA R124, P0, R134.reuse, R9, 0x1 ;  /* 0x00000009867c7211 */ /* 0x042fe400078008ff */
[----:B------:R1:W2:Y:S02]  /*3f80*/  LDG.E.U16 R129, desc[UR10][R122.64] ;  /* 0x0000000a7a817981 */ /* 0x0002a4000c1e1500 */
[----:B------:R-:W-:-:S02]  /*3f90*/  LEA.HI.X.SX32 R125, R134, R4, 0x1, P0 ;  /* 0x00000004867d7211 */ /* 0x000fc400000f0eff */
[----:B------:R-:W-:Y:S02]  /*3fa0*/  LEA R126, P1, R121, R9, 0x1 ;  /* 0x00000009797e7211 */ /* 0x000fe400078208ff */
[----:B0-----:R-:W-:Y:S01]  /*3fb0*/  LEA R201, R141, R201, 0x1 ;  /* 0x000000c98dc97211 */ /* 0x001fe200078e08ff */
[----:B------:R-:W2:Y:S01]  /*3fc0*/  LDG.E.U16 R124, desc[UR10][R124.64] ;  /* 0x0000000a7c7c7981 */ /* 0x000ea2000c1e1500 */
[----:B-1----:R-:W-:-:S04]  /*3fd0*/  SHF.R.S32.HI R123, RZ, 0x6, R2 ;  /* 0x00000006ff7b7819 */ /* 0x002fc80000011402 */
[----:B------:R-:W-:Y:S02]  /*3fe0*/  SGXT R134, R123, 0x1 ;  /* 0x000000017b86781a */ /* 0x000fe40000000200 */
[-C--:B------:R-:W-:Y:S02]  /*3ff0*/  LEA.HI.X.SX32 R127, R121, R4.reuse, 0x1, P1 ;  /* 0x00000004797f7211 */ /* 0x080fe400008f0eff */
[----:B------:R-:W-:Y:S02]  /*4000*/  LOP3.LUT R121, R198, 0x90, R134, 0x78, !PT ;  /* 0x00000090c6797812 */ /* 0x000fe400078e7886 */
[C---:B------:R-:W-:Y:S01]  /*4010*/  LEA R122, P0, R119.reuse, R9, 0x1 ;  /* 0x00000009777a7211 */ /* 0x040fe200078008ff */
[----:B------:R0:W2:Y:S04]  /*4020*/  LDG.E.U16 R126, desc[UR10][R126.64] ;  /* 0x0000000a7e7e7981 */ /* 0x0000a8000c1e1500 */
[----:B------:R1:W-:Y:S01]  /*4030*/  STS.U16 [R121+UR9+0x60400], R120 ;  /* 0x0604007879007988 */ /* 0x0003e20008000409 */
[----:B------:R-:W-:-:S03]  /*4040*/  LEA.HI.X.SX32 R123, R119, R4, 0x1, P0 ;  /* 0x00000004777b7211 */ /* 0x000fc600000f0eff */
[----:B------:R0:W-:Y:S04]  /*4050*/  STS.U16 [R121+UR9+0x60800], R51 ;  /* 0x0608003379007988 */ /* 0x0001e80008000409 */
[----:B------:R0:W-:Y:S04]  /*4060*/  STS.U16 [R121+UR9+0x60c00], R52 ;  /* 0x060c003479007988 */ /* 0x0001e80008000409 */
[----:B-1----:R-:W2:Y:S04]  /*4070*/  LDL.LU R120, [R1+0x8] ;  /* 0x0000080001787983 */ /* 0x002ea80000300800 */
[----:B------:R-:W4:Y:S04]  /*4080*/  LDL.LU R119, [R1+0x14] ;  /* 0x0000140001777983 */ /* 0x000f280000300800 */
[----:B0-----:R-:W4:Y:S04]  /*4090*/  LDL.LU R51, [R1+0x2dc0] ;  /* 0x002dc00001337983 */ /* 0x001f280000300800 */
[----:B------:R-:W4:Y:S04]  /*40a0*/  LDL.LU R52, [R1+0x2dbc] ;  /* 0x002dbc0001347983 */ /* 0x000f280000300800 */
[----:B------:R0:W-:Y:S04]  /*40b0*/  STS.U16 [R121+UR9+0x6b800], R96 ;  /* 0x06b8006079007988 */ /* 0x0001e80008000409 */
[----:B------:R-:W-:Y:S04]  /*40c0*/  STS.U16 [R121+UR9+0x61800], R252 ;  /* 0x061800fc79007988 */ /* 0x000fe80008000409 */
[----:B------:R-:W-:Y:S01]  /*40d0*/  STS.U16 [R121+UR9+0x61c00], R249 ;  /* 0x061c00f979007988 */ /* 0x000fe20008000409 */
[----:B0-----:R-:W-:-:S03]  /*40e0*/  LOP3.LUT R96, R121, 0x20, RZ, 0x3c, !PT ;  /* 0x0000002079607812 */ /* 0x001fc600078e3cff */
[----:B------:R0:W-:Y:S04]  /*40f0*/  STS.U16 [R121+UR9+0x60000], R118 ;  /* 0x0600007679007988 */ /* 0x0001e80008000409 */
[----:B------:R-:W-:Y:S04]  /*4100*/  STS.U16 [R121+UR9+0x62000], R246 ;  /* 0x062000f679007988 */ /* 0x000fe80008000409 */
[----:B------:R-:W-:Y:S04]  /*4110*/  STS.U16 [R121+UR9+0x62400], R243 ;  /* 0x062400f379007988 */ /* 0x000fe80008000409 */
[----:B------:R-:W-:Y:S04]  /*4120*/  STS.U16 [R121+UR9+0x62800], R239 ;  /* 0x062800ef79007988 */ /* 0x000fe80008000409 */
[----:B------:R-:W-:Y:S04]  /*4130*/  STS.U16 [R121+UR9+0x62c00], R236 ;  /* 0x062c00ec79007988 */ /* 0x000fe80008000409 */
[----:B------:R-:W-:Y:S04]  /*4140*/  STS.U16 [R121+UR9+0x63000], R233 ;  /* 0x063000e979007988 */ /* 0x000fe80008000409 */
[----:B------:R-:W-:Y:S04]  /*4150*/  STS.U16 [R121+UR9+0x63400], R230 ;  /* 0x063400e679007988 */ /* 0x000fe80008000409 */
[----:B------:R-:W-:Y:S04]  /*4160*/  STS.U16 [R121+UR9+0x63800], R227 ;  /* 0x063800e379007988 */ /* 0x000fe80008000409 */
[----:B------:R-:W-:Y:S04]  /*4170*/  STS.U16 [R121+UR9+0x63c00], R224 ;  /* 0x063c00e079007988 */ /* 0x000fe80008000409 */
        /* <DEDUP_REMOVED lines=37> */
[----:B---3--:R-:W-:Y:S04]  /*43d0*/  STS.U16 [R121+UR9+0x6d800], R150 ;  /* 0x06d8009679007988 */ /* 0x008fe80008000409 */
        /* <DEDUP_REMOVED lines=9> */
[----:B------:R3:W3:Y:S04]  /*4470*/  LDG.E.U16 R122, desc[UR10][R122.64] ;  /* 0x0000000a7a7a7981 */ /* 0x0006e8000c1e1500 */
[----:B--2---:R2:W-:Y:S04]  /*4480*/  STS.U16 [R121+UR9+0x61400], R120 ;  /* 0x0614007879007988 */ /* 0x0045e80008000409 */
[----:B----4-:R-:W-:Y:S01]  /*4490*/  STS.U16 [R121+UR9+0x61000], R119 ;  /* 0x0610007779007988 */ /* 0x010fe20008000409 */
[----:B0-----:R-:W-:Y:S01]  /*44a0*/  LEA R118, P0, R201, R9, 0x1 ;  /* 0x00000009c9767211 */ /* 0x001fe200078008ff */
[----:B------:R-:W-:Y:S01]  /*44b0*/  UMOV UR12, 0x1 ;  /* 0x00000001000c7882 */ /* 0x000fe20000000000 */
[----:B-1----:R-:W0:Y:S01]  /*44c0*/  LDC R221, c[0x0][0x3c4] ;  /* 0x0000f100ffdd7b82 */ /* 0x002e220000000800 */
[----:B--2---:R-:W2:Y:S04]  /*44d0*/  LDL.LU R120, [R1+0x1c] ;  /* 0x00001c0001787983 */ /* 0x004ea80000300800 */
[----:B------:R-:W4:Y:S01]  /*44e0*/  LDL.LU R252, [R1+0x28] ;  /* 0x0000280001fc7983 */ /* 0x000f220000300800 */
[----:B------:R-:W-:-:S02]  /*44f0*/  PRMT R141, RZ, 0x7610, R141 ;  /* 0x00007610ff8d7816 */ /* 0x000fc4000000008d */
[----:B------:R-:W1:Y:S01]  /*4500*/  LDC R215, c[0x0][0x3c4] ;  /* 0x0000f100ffd77b82 */ /* 0x000e620000000800 */
[----:B------:R-:W3:Y:S04]  /*4510*/  LDL.LU R249, [R1+0x34] ;  /* 0x0000340001f97983 */ /* 0x000ee80000300800 */
[----:B------:R-:W3:Y:S01]  /*4520*/  LDL.LU R246, [R1+0x3c] ;  /* 0x00003c0001f67983 */ /* 0x000ee20000300800 */
[----:B------:R-:W-:Y:S02]  /*4530*/  PRMT R140, RZ, 0x7610, R140 ;  /* 0x00007610ff8c7816 */ /* 0x000fe4000000008c */
[----:B------:R-:W0:Y:S01]  /*4540*/  LDC R224, c[0x0][0x3c4] ;  /* 0x0000f100ffe07b82 */ /* 0x000e220000000800 */
[----:B------:R1:W-:Y:S04]  /*4550*/  STS.U16 [R96+UR9+0x61100], R52 ;  /* 0x0611003460007988 */ /* 0x0003e80008000409 */
[----:B------:R1:W-:Y:S01]  /*4560*/  STS.U16 [R96+UR9+0x61500], R7 ;  /* 0x0615000760007988 */ /* 0x0003e20008000409 */
[----:B------:R-:W-:-:S02]  /*4570*/  PRMT R134, RZ, 0x7610, R134 ;  /* 0x00007610ff867816 */ /* 0x000fc40000000086 */
[----:B------:R-:W0:Y:S01]  /*4580*/  LDC R227, c[0x0][0x3c4] ;  /* 0x0000f100ffe37b82 */ /* 0x000e220000000800 */
[----:B-1----:R-:W3:Y:S04]  /*4590*/  LDL.LU R52, [R1+0x2db8] ;  /* 0x002db80001347983 */ /* 0x002ee80000300800 */
[----:B------:R-:W3:Y:S03]  /*45a0*/  LDL.LU R7, [R1+0x2db4] ;  /* 0x002db40001077983 */ /* 0x000ee60000300800 */
[----:B------:R-:W1:Y:S01]  /*45b0*/  LDC R230, c[0x0][0x3c4] ;  /* 0x0000f100ffe67b82 */ /* 0x000e620000000800 */
[----:B------:R0:W-:Y:S04]  /*45c0*/  STS.U16 [R96+UR9+0x6b500], R75 ;  /* 0x06b5004b60007988 */ /* 0x0001e80008000409 */
[----:B------:R0:W-:Y:S03]  /*45d0*/  STS.U16 [R96+UR9+0x61900], R251 ;  /* 0x061900fb60007988 */ /* 0x0001e60008000409 */
[----:B------:R-:W1:Y:S01]  /*45e0*/  LDC R233, c[0x0][0x3c4] ;  /* 0x0000f100ffe97b82 */ /* 0x000e620000000800 */
[----:B0-----:R-:W-:Y:S01]  /*45f0*/  LOP3.LUT R75, R121, 0x40, RZ, 0x3c, !PT ;  /* 0x00000040794b7812 */ /* 0x001fe200078e3cff */
[----:B------:R-:W-:Y:S06]  /*4600*/  STS.U16 [R96+UR9+0x61d00], R248 ;  /* 0x061d00f860007988 */ /* 0x000fec0008000409 */
[----:B------:R-:W0:Y:S01]  /*4610*/  LDC R236, c[0x0][0x3c4] ;  /* 0x0000f100ffec7b82 */ /* 0x000e220000000800 */
[----:B------:R-:W-:Y:S04]  /*4620*/  STS.U16 [R96+UR9+0x62100], R245 ;  /* 0x062100f560007988 */ /* 0x000fe80008000409 */
[----:B------:R-:W-:Y:S03]  /*4630*/  STS.U16 [R96+UR9+0x62500], R241 ;  /* 0x062500f160007988 */ /* 0x000fe60008000409 */
[----:B------:R-:W0:Y:S01]  /*4640*/  LDC R239, c[0x0][0x3c4] ;  /* 0x0000f100ffef7b82 */ /* 0x000e220000000800 */
[----:B------:R-:W-:Y:S04]  /*4650*/  STS.U16 [R96+UR9+0x62900], R238 ;  /* 0x062900ee60007988 */ /* 0x000fe80008000409 */
[----:B------:R-:W-:Y:S03]  /*4660*/  STS.U16 [R96+UR9+0x62d00], R235 ;  /* 0x062d00eb60007988 */ /* 0x000fe60008000409 */
[----:B------:R-:W0:Y:S01]  /*4670*/  LDC R243, c[0x0][0x3c4] ;  /* 0x0000f100fff37b82 */ /* 0x000e220000000800 */
[----:B------:R-:W-:Y:S04]  /*4680*/  STS.U16 [R96+UR9+0x63100], R232 ;  /* 0x063100e860007988 */ /* 0x000fe80008000409 */
[----:B------:R-:W-:Y:S01]  /*4690*/  STS.U16 [R96+UR9+0x63500], R229 ;  /* 0x063500e560007988 */ /* 0x000fe20008000409 */
[----:B------:R-:W-:-:S02]  /*46a0*/  PRMT R127, RZ, 0x7610, R127 ;  /* 0x00007610ff7f7816 */ /* 0x000fc4000000007f */
[----:B------:R-:W0:Y:S01]  /*46b0*/  LDC R218, c[0x0][0x3c4] ;  /* 0x0000f100ffda7b82 */ /* 0x000e220000000800 */
        /* <DEDUP_REMOVED lines=49> */
[----:B--2---:R-:W-:Y:S04]  /*49d0*/  STS.U16 [R96+UR9+0x60d00], R120 ;  /* 0x060d007860007988 */ /* 0x004fe80008000409 */
[----:B----4-:R-:W-:Y:S04]  /*49e0*/  STS.U16 [R96+UR9+0x60900], R252 ;  /* 0x060900fc60007988 */ /* 0x010fe80008000409 */
[----:B---3--:R2:W-:Y:S01]  /*49f0*/  STS.U16 [R96+UR9+0x60500], R249 ;  /* 0x060500f960007988 */ /* 0x0085e20008000409 */
[----:B------:R-:W-:-:S02]  /*4a00*/  LEA.HI.X.SX32 R119, R201, R4, 0x1, P0 ;  /* 0x00000004c9777211 */ /* 0x000fc400000f0eff */
[----:B------:R-:W-:Y:S01]  /*4a10*/  SHF.R.U32.HI R196, RZ, 0x5, R2 ;  /* 0x00000005ffc47819 */ /* 0x000fe20000011602 */
[----:B------:R-:W-:Y:S01]  /*4a20*/  STS.U16 [R96+UR9+0x60100], R246 ;  /* 0x060100f660007988 */ /* 0x000fe20008000409 */
[----:B------:R-:W-:Y:S01]  /*4a30*/  PRMT R209, RZ, 0x7610, R209 ;  /* 0x00007610ffd17816 */ /* 0x000fe200000000d1 */
[----:B------:R-:W-:Y:S01]  /*4a40*/  IMAD R221, R221, 0x9, RZ ;  /* 0x00000009dddd7824 */ /* 0x000fe200078e02ff */
[----:B------:R-:W-:Y:S01]  /*4a50*/  PRMT R190, RZ, 0x7610, R190 ;  /* 0x00007610ffbe7816 */ /* 0x000fe200000000be */
[----:B------:R-:W3:Y:S01]  /*4a60*/  LDC R251, c[0x0][0x3c4] ;  /* 0x0000f100fffb7b82 */ /* 0x000ee20000000800 */
[----:B--2---:R-:W2:Y:S04]  /*4a70*/  LDL.LU R249, [R1+0x38] ;  /* 0x0000380001f97983 */ /* 0x004ea80000300800 */
[----:B------:R-:W4:Y:S01]  /*4a80*/  LDL.LU R252, [R1+0x30] ;  /* 0x0000300001fc7983 */ /* 0x000f220000300800 */
[----:B------:R-:W-:-:S02]  /*4a90*/  PRMT R208, RZ, 0x7610, R208 ;  /* 0x00007610ffd07816 */ /* 0x000fc400000000d0 */
[----:B------:R-:W0:Y:S01]  /*4aa0*/  LDC R214, c[0x0][0x3c4] ;  /* 0x0000f100ffd67b82 */ /* 0x000e220000000800 */
[----:B------:R-:W2:Y:S04]  /*4ab0*/  LDL.LU R120, [R1+0x24] ;  /* 0x0000240001787983 */ /* 0x000ea80000300800 */
[----:B------:R1:W-:Y:S01]  /*4ac0*/  STS.U16 [R75+UR9+0x60e00], R7 ;  /* 0x060e00074b007988 */ /* 0x0003e20008000409 */
[----:B------:R-:W-:Y:S02]  /*4ad0*/  PRMT R195, RZ, 0x7610, R195 ;  /* 0x00007610ffc37816 */ /* 0x000fe400000000c3 */
[----:B------:R-:W0:Y:S01]  /*4ae0*/  LDC R223, c[0x0][0x3c4] ;  /* 0x0000f100ffdf7b82 */ /* 0x000e220000000800 */
[----:B------:R1:W-:Y:S04]  /*4af0*/  STS.U16 [R75+UR9+0x61200], R51 ;  /* 0x061200334b007988 */ /* 0x0003e80008000409 */
[----:B------:R0:W2:Y:S01]  /*4b00*/  LDG.E.U16 R118, desc[UR10][R118.64] ;  /* 0x0000000a76767981 */ /* 0x0000a2000c1e1500 */
[----:B------:R-:W-:-:S02]  /*4b10*/  PRMT R194, RZ, 0x7610, R194 ;  /* 0x00007610ffc27816 */ /* 0x000fc400000000c2 */
[----:B------:R-:W0:Y:S01]  /*4b20*/  LDC R226, c[0x0][0x3c4] ;  /* 0x0000f100ffe27b82 */ /* 0x000e220000000800 */
[----:B-1----:R-:W2:Y:S04]  /*4b30*/  LDL.LU R7, [R1+0x2db0] ;  /* 0x002db00001077983 */ /* 0x002ea80000300800 */
[----:B------:R-:W3:Y:S01]  /*4b40*/  LDL.LU R51, [R1+0x2dac] ;  /* 0x002dac0001337983 */ /* 0x000ee20000300800 */
[----:B------:R-:W-:Y:S02]  /*4b50*/  PRMT R193, RZ, 0x7610, R193 ;  /* 0x00007610ffc17816 */ /* 0x000fe400000000c1 */
[----:B------:R-:W1:Y:S01]  /*4b60*/  LDC R229, c[0x0][0x3c4] ;  /* 0x0000f100ffe57b82 */ /* 0x000e620000000800 */
[----:B------:R0:W-:Y:S01]  /*4b70*/  STS.U16 [R75+UR9+0x67200], R70 ;  /* 0x067200464b007988 */ /* 0x0001e20008000409 */
[----:B------:R-:W-:-:S02]  /*4b80*/  PRMT R191, RZ, 0x7610, R191 ;  /* 0x00007610ffbf7816 */ /* 0x000fc400000000bf */
[----:B------:R-:W-:Y:S02]  /*4b90*/  PRMT R189, RZ, 0x7610, R189 ;  /* 0x00007610ffbd7816 */ /* 0x000fe400000000bd */
[----:B------:R-:W-:Y:S02]  /*4ba0*/  PRMT R188, RZ, 0x7610, R188 ;  /* 0x00007610ffbc7816 */ /* 0x000fe400000000bc */
[----:B------:R-:W1:Y:S08]  /*4bb0*/  LDC R232, c[0x0][0x3c4] ;  /* 0x0000f100ffe87b82 */ /* 0x000e700000000800 */
[----:B0-----:R-:W0:Y:S01]  /*4bc0*/  LDC R70, c[0x0][0x3b8] ;  /* 0x0000ee00ff467b82 */ /* 0x001e220000000800 */
[----:B------:R-:W-:Y:S04]  /*4bd0*/  STS.U16 [R75+UR9+0x69a00], R60 ;  /* 0x069a003c4b007988 */ /* 0x000fe80008000409 */
[----:B------:R-:W-:Y:S01]  /*4be0*/  STS.U16 [R75+UR9+0x6a600], R58 ;  /* 0x06a6003a4b007988 */ /* 0x000fe20008000409 */
[----:B------:R-:W-:-:S02]  /*4bf0*/  PRMT R187, RZ, 0x7610, R187 ;  /* 0x00007610ffbb7816 */ /* 0x000fc400000000bb */
[----:B------:R-:W-:Y:S01]  /*4c00*/  PRMT R185, RZ, 0x7610, R185 ;  /* 0x00007610ffb97816 */ /* 0x000fe200000000b9 */
[----:B------:R0:W-:Y:S01]  /*4c10*/  STS.U16 [R75+UR9+0x6ae00], R56 ;  /* 0x06ae00384b007988 */ /* 0x0001e20008000409 */
[----:B------:R-:W-:Y:S02]  /*4c20*/  PRMT R183, RZ, 0x7610, R183 ;  /* 0x00007610ffb77816 */ /* 0x000fe400000000b7 */
[----:B------:R-:W-:Y:S01]  /*4c30*/  PRMT R182, RZ, 0x7610, R182 ;  /* 0x00007610ffb67816 */ /* 0x000fe200000000b6 */
[----:B------:R-:W-:Y:S01]  /*4c40*/  STS.U16 [R75+UR9+0x6b600], R54 ;  /* 0x06b600364b007988 */ /* 0x000fe20008000409 */
[----:B------:R-:W-:Y:S02]  /*4c50*/  PRMT R181, RZ, 0x7610, R181 ;  /* 0x00007610ffb57816 */ /* 0x000fe400000000b5 */
[----:B------:R-:W-:Y:S02]  /*4c60*/  PRMT R175, RZ, 0x7610, R175 ;  /* 0x00007610ffaf7816 */ /* 0x000fe400000000af */
[----:B------:R-:W-:-:S02]  /*4c70*/  PRMT R170, RZ, 0x7610, R170 ;  /* 0x00007610ffaa7816 */ /* 0x000fc400000000aa */
[----:B------:R-:W-:Y:S02]  /*4c80*/  PRMT R167, RZ, 0x7610, R167 ;  /* 0x00007610ffa77816 */ /* 0x000fe400000000a7 */
[----:B------:R-:W-:Y:S02]  /*4c90*/  PRMT R163, RZ, 0x7610, R163 ;  /* 0x00007610ffa37816 */ /* 0x000fe400000000a3 */
[----:B------:R-:W-:Y:S02]  /*4ca0*/  PRMT R158, RZ, 0x7610, R158 ;  /* 0x00007610ff9e7816 */ /* 0x000fe4000000009e */
        /* <DEDUP_REMOVED lines=10> */
[----:B------:R-:W-:Y:S01]  /*4d50*/  PRMT R138, RZ, 0x7610, R138 ;  /* 0x00007610ff8a7816 */ /* 0x000fe2000000008a */
[----:B------:R-:W-:Y:S01]  /*4d60*/  IMAD R215, R215, 0x2a, RZ ;  /* 0x0000002ad7d77824 */ /* 0x000fe200078e02ff */
[-C--:B0-----:R-:W-:Y:S01]  /*4d70*/  LEA R56, P2, R52, R9.reuse, 0x1 ;  /* 0x0000000934387211 */ /* 0x081fe200078408ff */
[----:B------:R-:W0:Y:S01]  /*4d80*/  LDC R235, c[0x0][0x3c4] ;  /* 0x0000f100ffeb7b82 */ /* 0x000e220000000800 */
[----:B------:R-:W-:Y:S01]  /*4d90*/  LEA R58, P3, R5, R9, 0x1 ;  /* 0x00000009053a7211 */ /* 0x000fe200078608ff */
[----:B------:R-:W-:Y:S04]  /*4da0*/  STS.U16 [R75+UR9+0x69600], R61 ;  /* 0x0696003d4b007988 */ /* 0x000fe80008000409 */
[----:B------:R1:W-:Y:S01]  /*4db0*/  STS.U16 [R75+UR9+0x69e00], R59 ;  /* 0x069e003b4b007988 */ /* 0x0003e20008000409 */
[----:B------:R-:W-:-:S02]  /*4dc0*/  PRMT R180, RZ, 0x7610, R180 ;  /* 0x00007610ffb47816 */ /* 0x000fc400000000b4 */
[----:B------:R-:W-:Y:S01]  /*4dd0*/  PRMT R212, RZ, 0x7610, R212 ;  /* 0x00007610ffd47816 */ /* 0x000fe200000000d4 */
[----:B------:R1:W-:Y:S01]  /*4de0*/  STS.U16 [R75+UR9+0x6aa00], R57 ;  /* 0x06aa00394b007988 */ /* 0x0003e20008000409 */
[----:B------:R-:W-:Y:S01]  /*4df0*/  PRMT R179, RZ, 0x7610, R179 ;  /* 0x00007610ffb37816 */ /* 0x000fe200000000b3 */
[----:B------:R-:W-:Y:S01]  /*4e00*/  IMAD.SHL.U32 R224, R224, 0x20, RZ ;  /* 0x00000020e0e07824 */ /* 0x000fe200078e00ff */
[----:B------:R-:W-:Y:S01]  /*4e10*/  PRMT R177, RZ, 0x7610, R177 ;  /* 0x00007610ffb17816 */ /* 0x000fe200000000b1 */
[----:B------:R-:W-:Y:S01]  /*4e20*/  STS.U16 [R75+UR9+0x6b200], R55 ;  /* 0x06b200374b007988 */ /* 0x000fe20008000409 */
[----:B------:R-:W-:Y:S01]  /*4e30*/  PRMT R173, RZ, 0x7610, R173 ;  /* 0x00007610ffad7816 */ /* 0x000fe200000000ad */
[----:B------:R-:W0:Y:S01]  /*4e40*/  LDC R238, c[0x0][0x3c4] ;  /* 0x0000f100ffee7b82 */ /* 0x000e220000000800 */
[-C--:B-1----:R-:W-:Y:S01]  /*4e50*/  LEA.HI.X.SX32 R59, R5, R4.reuse, 0x1, P3 ;  /* 0x00000004053b7211 */ /* 0x082fe200018f0eff */
[----:B------:R-:W-:Y:S01]  /*4e60*/  STS.U16 [R75+UR9+0x68200], R66 ;  /* 0x068200424b007988 */ /* 0x000fe20008000409 */
[----:B------:R-:W-:-:S03]  /*4e70*/  LEA.HI.X.SX32 R57, R52, R4, 0x1, P2 ;  /* 0x0000000434397211 */ /* 0x000fc600010f0eff */
[----:B------:R-:W-:Y:S01]  /*4e80*/  STS.U16 [R75+UR9+0x68a00], R64 ;  /* 0x068a00404b007988 */ /* 0x000fe20008000409 */
[-C--:B------:R-:W-:Y:S01]  /*4e90*/  LEA R52, P3, R50, R9.reuse, 0x1 ;  /* 0x0000000932347211 */ /* 0x080fe200078608ff */
[----:B------:R-:W-:Y:S01]  /*4ea0*/  IMAD R227, R227, 0x38, RZ ;  /* 0x00000038e3e37824 */ /* 0x000fe200078e02ff */
[----:B------:R-:W-:Y:S01]  /*4eb0*/  PRMT R211, RZ, 0x7610, R211 ;  /* 0x00007610ffd37816 */ /* 0x000fe200000000d3 */
[----:B------:R1:W-:Y:S01]  /*4ec0*/  STS.U16 [R75+UR9+0x69200], R62 ;  /* 0x0692003e4b007988 */ /* 0x0003e20008000409 */
[----:B------:R-:W-:Y:S01]  /*4ed0*/  IMAD R201, R70, 0x2, R201 ;  /* 0x0000000246c97824 */ /* 0x000fe200078e02c9 */
[----:B------:R-:W-:Y:S01]  /*4ee0*/  PRMT R133, RZ, 0x7610, R133 ;  /* 0x00007610ff857816 */ /* 0x000fe20000000085 */
[----:B------:R-:W0:Y:S01]  /*4ef0*/  LDC R5, c[0x0][0x3c8] ;  /* 0x0000f200ff057b82 */ /* 0x000e220000000800 */
[----:B------:R-:W-:Y:S01]  /*4f00*/  STS.U16 [R75+UR9+0x67e00], R67 ;  /* 0x067e00434b007988 */ /* 0x000fe20008000409 */
[----:B-1----:R-:W-:-:S03]  /*4f10*/  LEA R62, P2, R49, R9, 0x1 ;  /* 0x00000009313e7211 */ /* 0x002fc600078408ff */
[----:B------:R-:W-:Y:S03]  /*4f20*/  STS.U16 [R75+UR9+0x68600], R65 ;  /* 0x068600414b007988 */ /* 0x000fe60008000409 */
[----:B------:R-:W1:Y:S01]  /*4f30*/  LDC R241, c[0x0][0x3c4] ;  /* 0x0000f100fff17b82 */ /* 0x000e620000000800 */
[----:B------:R0:W-:Y:S04]  /*4f40*/  STS.U16 [R75+UR9+0x68e00], R63 ;  /* 0x068e003f4b007988 */ /* 0x0001e80008000409 */
[----:B------:R0:W-:Y:S01]  /*4f50*/  STS.U16 [R75+UR9+0x6a200], R53 ;  /* 0x06a200354b007988 */ /* 0x0001e20008000409 */
[----:B------:R-:W-:Y:S02]  /*4f60*/  IMAD R230, R230, 0x50, RZ ;  /* 0x00000050e6e67824 */ /* 0x000fe400078e02ff */
[----:B------:R-:W1:Y:S01]  /*4f70*/  LDC R245, c[0x0][0x3c4] ;  /* 0x0000f100fff57b82 */ /* 0x000e620000000800 */
[----:B------:R-:W-:Y:S01]  /*4f80*/  STS.U16 [R75+UR9+0x67a00], R68 ;  /* 0x067a00444b007988 */ /* 0x000fe20008000409 */
[----:B0-----:R-:W-:-:S02]  /*4f90*/  LEA.HI.X.SX32 R63, R49, R4, 0x1, P2 ;  /* 0x00000004313f7211 */ /* 0x001fc400010f0eff */
[----:B------:R-:W-:Y:S01]  /*4fa0*/  LEA.HI.X.SX32 R53, R50, R4, 0x1, P3 ;  /* 0x0000000432357211 */ /* 0x000fe200018f0eff */
[----:B------:R-:W-:Y:S01]  /*4fb0*/  IMAD R233, R233, 0x68, RZ ;  /* 0x00000068e9e97824 */ /* 0x000fe200078e02ff */
[----:B------:R-:W-:Y:S01]  /*4fc0*/  LEA R50, P2, R45, R9, 0x1 ;  /* 0x000000092d327211 */ /* 0x000fe200078408ff */
[----:B------:R-:W-:Y:S01]  /*4fd0*/  STS.U16 [R75+UR9+0x66e00], R71 ;  /* 0x066e00474b007988 */ /* 0x000fe20008000409 */
[----:B------:R-:W0:Y:S03]  /*4fe0*/  LDC R246, c[0x0][0x3c4] ;  /* 0x0000f100fff67b82 */ /* 0x000e260000000800 */
[----:B------:R-:W-:Y:S04]  /*4ff0*/  STS.U16 [R75+UR9+0x67600], R69 ;  /* 0x067600454b007988 */ /* 0x000fe80008000409 */
[----:B------:R-:W-:Y:S01]  /*5000*/  STS.U16 [R75+UR9+0x66a00], R72 ;  /* 0x066a00484b007988 */ /* 0x000fe20008000409 */
[----:B------:R-:W0:Y:S03]  /*5010*/  LDC R248, c[0x0][0x3c4] ;  /* 0x0000f100fff87b82 */ /* 0x000e260000000800 */
[----:B------:R-:W-:Y:S04]  /*5020*/  STS.U16 [R75+UR9+0x66600], R73 ;  /* 0x066600494b007988 */ /* 0x000fe80008000409 */
[----:B------:R1:W-:Y:S01]  /*5030*/  STS.U16 [R75+UR9+0x61600], R0 ;  /* 0x061600004b007988 */ /* 0x0003e20008000409 */
[----:B------:R-:W-:Y:S01]  /*5040*/  IMAD R236, R236, 0x11, RZ ;  /* 0x00000011ecec7824 */ /* 0x000fe200078e02ff */
[----:B------:R-:W-:Y:S01]  /*5050*/  PRMT R132, RZ, 0x7610, R132 ;  /* 0x00007610ff847816 */ /* 0x000fe20000000084 */
[----:B------:R-:W-:Y:S01]  /*5060*/  IMAD R239, R239, 0x29, RZ ;  /* 0x00000029efef7824 */ /* 0x000fe200078e02ff */
[----:B------:R-:W-:Y:S01]  /*5070*/  PRMT R125, RZ, 0x7610, R125 ;  /* 0x00007610ff7d7816 */ /* 0x000fe2000000007d */
[----:B------:R-:W-:Y:S01]  /*5080*/  IMAD R243, R243, 0x49, RZ ;  /* 0x00000049f3f37824 */ /* 0x000fe200078e02ff */
[----:B------:R-:W-:Y:S01]  /*5090*/  PRMT R123, RZ, 0x7610, R123 ;  /* 0x00007610ff7b7816 */ /* 0x000fe2000000007b */
[----:B------:R-:W0:Y:S01]  /*50a0*/  LDC R217, c[0x0][0x3c4] ;  /* 0x0000f100ffd97b82 */ /* 0x000e220000000800 */
[----:B-1----:R-:W4:Y:S01]  /*50b0*/  LDL.LU R0, [R1+0x2da8] ;  /* 0x002da80001007983 */ /* 0x002f220000300800 */
[----:B------:R-:W-:-:S03]  /*50c0*/  LOP3.LUT R119, R121, 0x60, RZ, 0x3c, !PT ;  /* 0x0000006079777812 */ /* 0x000fc600078e3cff */
[----:B------:R1:W-:Y:S03]  /*50d0*/  STS.U16 [R75+UR9+0x61a00], R250 ;  /* 0x061a00fa4b007988 */ /* 0x0003e60008000409 */
[----:B------:R-:W0:Y:S01]  /*50e0*/  LDC R220, c[0x0][0x3c4] ;  /* 0x0000f100ffdc7b82 */ /* 0x000e220000000800 */
[----:B------:R-:W-:Y:S04]  /*50f0*/  STS.U16 [R75+UR9+0x61e00], R247 ;  /* 0x061e00f74b007988 */ /* 0x000fe80008000409 */
[----:B------:R-:W-:Y:S03]  /*5100*/  STS.U16 [R75+UR9+0x62200], R244 ;  /* 0x062200f44b007988 */ /* 0x000fe60008000409 */
[----:B-1----:R-:W1:Y:S01]  /*5110*/  LDC R250, c[0x0][0x3c4] ;  /* 0x0000f100fffa7b82 */ /* 0x002e620000000800 */
[----:B------:R-:W-:Y:S04]  /*5120*/  STS.U16 [R75+UR9+0x62600], R240 ;  /* 0x062600f04b007988 */ /* 0x000fe80008000409 */
[----:B------:R-:W-:Y:S04]  /*5130*/  STS.U16 [R75+UR9+0x62a00], R237 ;  /* 0x062a00ed4b007988 */ /* 0x000fe80008000409 */
[----:B------:R-:W-:Y:S04]  /*5140*/  STS.U16 [R75+UR9+0x62e00], R234 ;  /* 0x062e00ea4b007988 */ /* 0x000fe80008000409 */
[----:B------:R0:W-:Y:S04]  /*5150*/  STS.U16 [R75+UR9+0x63200], R231 ;  /* 0x063200e74b007988 */ /* 0x0001e80008000409 */
[----:B------:R-:W-:Y:S04]  /*5160*/  STS.U16 [R75+UR9+0x63600], R228 ;  /* 0x063600e44b007988 */ /* 0x000fe80008000409 */
[----:B------:R0:W-:Y:S04]  /*5170*/  STS.U16 [R75+UR9+0x63a00], R225 ;  /* 0x063a00e14b007988 */ /* 0x0001e80008000409 */
[----:B------:R0:W-:Y:S02]  /*5180*/  STS.U16 [R75+UR9+0x63e00], R222 ;  /* 0x063e00de4b007988 */ /* 0x0001e40008000409 */
[----:B0-----:R-:W0:Y:S02]  /*5190*/  LDC R231, c[0x0][0x3c4] ;  /* 0x0000f100ffe77b82 */ /* 0x001e240000000800 */
[----:B------:R-:W-:Y:S04]  /*51a0*/  STS.U16 [R75+UR9+0x64200], R219 ;  /* 0x064200db4b007988 */ /* 0x000fe80008000409 */
[----:B------:R-:W-:Y:S02]  /*51b0*/  STS.U16 [R75+UR9+0x64600], R216 ;  /* 0x064600d84b007988 */ /* 0x000fe40008000409 */
[----:B------:R-:W0:Y:S02]  /*51c0*/  LDC R225, c[0x0][0x3c4] ;  /* 0x0000f100ffe17b82 */ /* 0x000e240000000800 */
[----:B------:R1:W-:Y:S04]  /*51d0*/  STS.U16 [R75+UR9+0x64a00], R213 ;  /* 0x064a00d54b007988 */ /* 0x0003e80008000409 */
[----:B------:R-:W-:Y:S02]  /*51e0*/  STS.U16 [R75+UR9+0x64e00], R210 ;  /* 0x064e00d24b007988 */ /* 0x000fe40008000409 */
[----:B------:R-:W0:Y:S02]  /*51f0*/  LDC R222, c[0x0][0x3c4] ;  /* 0x0000f100ffde7b82 */ /* 0x000e240000000800 */
[----:B------:R1:W-:Y:S04]  /*5200*/  STS.U16 [R75+UR9+0x65200], R207 ;  /* 0x065200cf4b007988 */ /* 0x0003e80008000409 */
[----:B------:R-:W-:Y:S02]  /*5210*/  STS.U16 [R75+UR9+0x65600], R199 ;  /* 0x065600c74b007988 */ /* 0x000fe40008000409 */
[----:B-1----:R-:W1:Y:S02]  /*5220*/  LDC R213, c[0x0][0x3c4] ;  /* 0x0000f100ffd57b82 */ /* 0x002e640000000800 */
[----:B------:R-:W-:Y:S04]  /*5230*/  STS.U16 [R75+UR9+0x65a00], R192 ;  /* 0x065a00c04b007988 */ /* 0x000fe80008000409 */
[----:B------:R-:W-:Y:S02]  /*5240*/  STS.U16 [R75+UR9+0x65e00], R186 ;  /* 0x065e00ba4b007988 */ /* 0x000fe40008000409 */
[----:B------:R-:W0:Y:S02]  /*5250*/  LDC.64 R206, c[0x0][0x388] ;  /* 0x0000e200ffce7b82 */ /* 0x000e240000000a00 */
[----:B------:R-:W-:Y:S01]  /*5260*/  STS.U16 [R75+UR9+0x66200], R74 ;  /* 0x0662004a4b007988 */ /* 0x000fe20008000409 */
[----:B--2---:R-:W-:-:S03]  /*5270*/  LEA R60, P1, R7, R9, 0x1 ;  /* 0x00000009073c7211 */ /* 0x004fc600078208ff */
[----:B------:R-:W-:Y:S02]  /*5280*/  STS.U16 [R75+UR9+0x60a00], R120 ;  /* 0x060a00784b007988 */ /* 0x000fe40008000409 */
[----:B------:R-:W2:Y:S01]  /*5290*/  LDC R228, c[0x0][0x3c4] ;  /* 0x0000f100ffe47b82 */ /* 0x000ea20000000800 */
[-C--:B---3--:R-:W-:Y:S02]  /*52a0*/  LEA R54, P0, R51, R9.reuse, 0x1 ;  /* 0x0000000933367211 */ /* 0x088fe400078008ff */
[-C--:B------:R-:W-:Y:S02]  /*52b0*/  LEA.HI.X.SX32 R61, R7, R4.reuse, 0x1, P1 ;  /* 0x00000004073d7211 */ /* 0x080fe400008f0eff */
[----:B------:R-:W-:Y:S02]  /*52c0*/  LEA.HI.X.SX32 R55, R51, R4, 0x1, P0 ;  /* 0x0000000433377211 */ /* 0x000fe400000f0eff */
[-C--:B------:R-:W-:Y:S01]  /*52d0*/  LEA R66, P0, R47, R9.reuse, 0x1 ;  /* 0x000000092f427211 */ /* 0x080fe200078008ff */
[----:B------:R-:W-:Y:S01]  /*52e0*/  STS.U16 [R75+UR9+0x60200], R249 ;  /* 0x060200f94b007988 */ /* 0x000fe20008000409 */
[----:B------:R-:W-:-:S03]  /*52f0*/  LEA R64, P1, R48, R9, 0x1 ;  /* 0x0000000930407211 */ /* 0x000fc600078208ff */
[----:B----4-:R3:W-:Y:S01]  /*5300*/  STS.U16 [R75+UR9+0x60600], R252 ;  /* 0x060600fc4b007988 */ /* 0x0107e20008000409 */
[----:B------:R-:W-:-:S03]  /*5310*/  LEA.HI.X.SX32 R67, R47, R4, 0x1, P0 ;  /* 0x000000042f437211 */ /* 0x000fc600000f0eff */
[----:B------:R-:W-:Y:S01]  /*5320*/  STS.U16 [R75+UR9+0x6ba00], R174 ;  /* 0x06ba00ae4b007988 */ /* 0x000fe20008000409 */
[----:B------:R-:W-:-:S03]  /*5330*/  LEA.HI.X.SX32 R65, R48, R4, 0x1, P1 ;  /* 0x0000000430417211 */ /* 0x000fc600008f0eff */
[----:B------:R-:W-:Y:S01]  /*5340*/  STS.U16 [R75+UR9+0x6be00], R168 ;  /* 0x06be00a84b007988 */ /* 0x000fe20008000409 */
[----:B------:R-:W-:-:S03]  /*5350*/  LEA R70, P0, R43, R9, 0x1 ;  /* 0x000000092b467211 */ /* 0x000fc600078008ff */
[----:B------:R-:W-:Y:S01]  /*5360*/  STS.U16 [R75+UR9+0x6c200], R169 ;  /* 0x06c200a94b007988 */ /* 0x000fe20008000409 */
[----:B------:R-:W-:-:S03]  /*5370*/  LEA R68, P1, R44, R9, 0x1 ;  /* 0x000000092c447211 */ /* 0x000fc600078208ff */
[----:B------:R-:W-:Y:S01]  /*5380*/  STS.U16 [R75+UR9+0x6c600], R164 ;  /* 0x06c600a44b007988 */ /* 0x000fe20008000409 */
[----:B------:R-:W-:-:S03]  /*5390*/  LEA R48, P3, R46, R9, 0x1 ;  /* 0x000000092e307211 */ /* 0x000fc600078608ff */
[----:B------:R-:W-:Y:S01]  /*53a0*/  STS.U16 [R75+UR9+0x6ca00], R165 ;  /* 0x06ca00a54b007988 */ /* 0x000fe20008000409 */
[----:B------:R-:W-:-:S03]  /*53b0*/  LEA.HI.X.SX32 R71, R43, R4, 0x1, P0 ;  /* 0x000000042b477211 */ /* 0x000fc600000f0eff */
[----:B------:R-:W-:Y:S01]  /*53c0*/  STS.U16 [R75+UR9+0x6ce00], R159 ;  /* 0x06ce009f4b007988 */ /* 0x000fe20008000409 */
[----:B------:R-:W-:-:S03]  /*53d0*/  LEA.HI.X.SX32 R69, R44, R4, 0x1, P1 ;  /* 0x000000042c457211 */ /* 0x000fc600008f0eff */
[----:B------:R-:W-:Y:S01]  /*53e0*/  STS.U16 [R75+UR9+0x6d200], R160 ;  /* 0x06d200a04b007988 */ /* 0x000fe20008000409 */
        /* <DEDUP_REMOVED lines=19> */
[----:B------:R4:W-:Y:S01]  /*5520*/  STS.U16 [R75+UR9+0x6fa00], R242 ;  /* 0x06fa00f24b007988 */ /* 0x0009e20008000409 */
[----:B------:R-:W-:-:S03]  /*5530*/  LEA R80, P0, R35, R9, 0x1 ;  /* 0x0000000923507211 */ /* 0x000fc600078008ff */
[----:B------:R0:W-:Y:S01]  /*5540*/  STS.U16 [R75+UR9+0x6fe00], R118 ;  /* 0x06fe00764b007988 */ /* 0x0001e20008000409 */
[-C--:B------:R-:W-:Y:S02]  /*5550*/  LEA R78, P1, R36, R9.reuse, 0x1 ;  /* 0x00000009244e7211 */ /* 0x080fe400078208ff */
[----:B------:R-:W-:Y:S01]  /*5560*/  R2UR UR8, R0 ;  /* 0x00000000000872ca */ /* 0x000fe200000e0000 */
[----:B---3--:R-:W3:Y:S01]  /*5570*/  S2R R252, SR_CTAID.Y ;  /* 0x0000000000fc7919 */ /* 0x008ee20000002600 */
[-C--:B------:R-:W-:Y:S01]  /*5580*/  LEA R42, P2, R37, R9.reuse, 0x1 ;  /* 0x00000009252a7211 */ /* 0x080fe200078408ff */
[----:B------:R-:W-:Y:S01]  /*5590*/  IMAD R251, R251, 0xa, RZ ;  /* 0x0000000afbfb7824 */ /* 0x000fe200078e02ff */
[----:B------:R-:W-:Y:S01]  /*55a0*/  LEA R40, P3, R38, R9, 0x1 ;  /* 0x0000000926287211 */ /* 0x000fe200078608ff */
[----:B------:R-:W-:Y:S01]  /*55b0*/  IMAD R250, R250, 0x12, RZ ;  /* 0x00000012fafa7824 */ /* 0x000fe200078e02ff */
[-C--:B------:R-:W-:Y:S01]  /*55c0*/  LEA.HI.X.SX32 R81, R35, R4.reuse, 0x1, P0 ;  /* 0x0000000423517211 */ /* 0x080fe200000f0eff */
[----:B------:R-:W-:Y:S01]  /*55d0*/  IMAD R214, R214, 0x22, RZ ;  /* 0x00000022d6d67824 */ /* 0x000fe200078e02ff */
[-C--:B------:R-:W-:Y:S01]  /*55e0*/  LEA.HI.X.SX32 R79, R36, R4.reuse, 0x1, P1 ;  /* 0x00000004244f7211 */ /* 0x080fe200008f0eff */
[----:B------:R-:W1:Y:S01]  /*55f0*/  LDC R234, c[0x0][0x3c4] ;  /* 0x0000f100ffea7b82 */ /* 0x000e620000000800 */
[----:B------:R-:W-:-:S02]  /*5600*/  LEA.HI.X.SX32 R43, R37, R4, 0x1, P2 ;  /* 0x00000004252b7211 */ /* 0x000fc400010f0eff */
[-C--:B------:R-:W-:Y:S02]  /*5610*/  LEA.HI.X.SX32 R41, R38, R4.reuse, 0x1, P3 ;  /* 0x0000000426297211 */ /* 0x080fe400018f0eff */
[-C--:B------:R-:W-:Y:S02]  /*5620*/  LEA R84, P0, R31, R9.reuse, 0x1 ;  /* 0x000000091f547211 */ /* 0x080fe400078008ff */
[-C--:B------:R-:W-:Y:S01]  /*5630*/  LEA R82, P1, R32, R9.reuse, 0x1 ;  /* 0x0000000920527211 */ /* 0x080fe200078208ff */
[----:B------:R-:W-:Y:S01]  /*5640*/  IMAD R223, R223, 0x18, RZ ;  /* 0x00000018dfdf7824 */ /* 0x000fe200078e02ff */
[-C--:B------:R-:W-:Y:S01]  /*5650*/  LEA R38, P2, R33, R9.reuse, 0x1 ;  /* 0x0000000921267211 */ /* 0x080fe200078408ff */
[----:B------:R-:W1:Y:S01]  /*5660*/  LDC R237, c[0x0][0x3c4] ;  /* 0x0000f100ffed7b82 */ /* 0x000e620000000800 */
[----:B------:R-:W-:Y:S02]  /*5670*/  LEA R36, P3, R34, R9, 0x1 ;  /* 0x0000000922247211 */ /* 0x000fe400078608ff */
[----:B------:R-:W-:-:S02]  /*5680*/  LEA.HI.X.SX32 R85, R31, R4, 0x1, P0 ;  /* 0x000000041f557211 */ /* 0x000fc400000f0eff */
[-C--:B------:R-:W-:Y:S02]  /*5690*/  LEA.HI.X.SX32 R83, R32, R4.reuse, 0x1, P1 ;  /* 0x0000000420537211 */ /* 0x080fe400008f0eff */
[-C--:B------:R-:W-:Y:S01]  /*56a0*/  LEA.HI.X.SX32 R39, R33, R4.reuse, 0x1, P2 ;  /* 0x0000000421277211 */ /* 0x080fe200010f0eff */
[----:B------:R-:W-:Y:S01]  /*56b0*/  IMAD R226, R226, 0x30, RZ ;  /* 0x00000030e2e27824 */ /* 0x000fe200078e02ff */
[----:B------:R-:W-:Y:S01]  /*56c0*/  LEA.HI.X.SX32 R37, R34, R4, 0x1, P3 ;  /* 0x0000000422257211 */ /* 0x000fe200018f0eff */
[----:B------:R-:W1:Y:S01]  /*56d0*/  LDC R240, c[0x0][0x3c4] ;  /* 0x0000f100fff07b82 */ /* 0x000e620000000800 */
[-C--:B------:R-:W-:Y:S02]  /*56e0*/  LEA R88, P0, R27, R9.reuse, 0x1 ;  /* 0x000000091b587211 */ /* 0x080fe400078008ff */
[-C--:B------:R-:W-:Y:S02]  /*56f0*/  LEA R86, P1, R28, R9.reuse, 0x1 ;  /* 0x000000091c567211 */ /* 0x080fe400078208ff */
[----:B------:R-:W-:-:S02]  /*5700*/  LEA R34, P2, R29, R9, 0x1 ;  /* 0x000000091d227211 */ /* 0x000fc400078408ff */
[-C--:B------:R-:W-:Y:S01]  /*5710*/  LEA R32, P3, R30, R9.reuse, 0x1 ;  /* 0x000000091e207211 */ /* 0x080fe200078608ff */
[----:B------:R-:W-:Y:S01]  /*5720*/  IMAD R229, R229, 0x48, RZ ;  /* 0x00000048e5e57824 */ /* 0x000fe200078e02ff */
[-C--:B------:R-:W-:Y:S01]  /*5730*/  LEA.HI.X.SX32 R89, R27, R4.reuse, 0x1, P0 ;  /* 0x000000041b597211 */ /* 0x080fe200000f0eff */
[----:B0-----:R-:W-:Y:S01]  /*5740*/  IMAD R231, R231, 0x58, RZ ;  /* 0x00000058e7e77824 */ /* 0x001fe200078e02ff */
[-C--:B------:R-:W-:Y:S01]  /*5750*/  LEA.HI.X.SX32 R87, R28, R4.reuse, 0x1, P1 ;  /* 0x000000041c577211 */ /* 0x080fe200008f0eff */
[----:B------:R-:W0:Y:S01]  /*5760*/  LDC R244, c[0x0][0x3c4] ;  /* 0x0000f100fff47b82 */ /* 0x000e220000000800 */
[-C--:B------:R-:W-:Y:S02]  /*5770*/  LEA.HI.X.SX32 R35, R29, R4.reuse, 0x1, P2 ;  /* 0x000000041d237211 */ /* 0x080fe400010f0eff */
[----:B------:R-:W-:Y:S02]  /*5780*/  LEA.HI.X.SX32 R33, R30, R4, 0x1, P3 ;  /* 0x000000041e217211 */ /* 0x000fe400018f0eff */
[----:B------:R-:W-:-:S02]  /*5790*/  LEA R92, P0, R23, R9, 0x1 ;  /* 0x00000009175c7211 */ /* 0x000fc400078008ff */
[-C--:B------:R-:W-:Y:S01]  /*57a0*/  LEA R90, P1, R24, R9.reuse, 0x1 ;  /* 0x00000009185a7211 */ /* 0x080fe200078208ff */
[----:B------:R-:W-:Y:S01]  /*57b0*/  IMAD R232, R232, 0x60, RZ ;  /* 0x00000060e8e87824 */ /* 0x000fe200078e02ff */
[-C--:B------:R-:W-:Y:S01]  /*57c0*/  LEA R30, P2, R25, R9.reuse, 0x1 ;  /* 0x00000009191e7211 */ /* 0x080fe200078408ff */
[----:B------:R-:W0:Y:S01]  /*57d0*/  LDC R247, c[0x0][0x3c4] ;  /* 0x0000f100fff77b82 */ /* 0x000e220000000800 */
[-C--:B------:R-:W-:Y:S02]  /*57e0*/  LEA R28, P3, R26, R9.reuse, 0x1 ;  /* 0x000000091a1c7211 */ /* 0x080fe400078608ff */
[-C--:B------:R-:W-:Y:S02]  /*57f0*/  LEA.HI.X.SX32 R93, R23, R4.reuse, 0x1, P0 ;  /* 0x00000004175d7211 */ /* 0x080fe400000f0eff */
[-C--:B------:R-:W-:Y:S02]  /*5800*/  LEA.HI.X.SX32 R91, R24, R4.reuse, 0x1, P1 ;  /* 0x00000004185b7211 */ /* 0x080fe400008f0eff */
[-C--:B------:R-:W-:Y:S01]  /*5810*/  LEA.HI.X.SX32 R31, R25, R4.reuse, 0x1, P2 ;  /* 0x00000004191f7211 */ /* 0x080fe200010f0eff */
[----:B------:R-:W-:Y:S01]  /*5820*/  IMAD R235, R235, 0x78, RZ ;  /* 0x00000078ebeb7824 */ /* 0x000fe200078e02ff */
[-C--:B------:R-:W-:Y:S01]  /*5830*/  LEA.HI.X.SX32 R29, R26, R4.reuse, 0x1, P3 ;  /* 0x000000041a1d7211 */ /* 0x080fe200018f0eff */
[----:B------:R-:W-:Y:S01]  /*5840*/  IMAD R238, R238, 0x21, RZ ;  /* 0x00000021eeee7824 */ /* 0x000fe200078e02ff */
[-C--:B------:R-:W-:Y:S01]  /*5850*/  LEA R96, P0, R10, R9.reuse, 0x1 ;  /* 0x000000090a607211 */ /* 0x080fe200078008ff */
[----:B------:R-:W-:Y:S01]  /*5860*/  IMAD R241, R241, 0x39, RZ ;  /* 0x00000039f1f17824 */ /* 0x000fe200078e02ff */
[-C--:B------:R-:W-:Y:S01]  /*5870*/  LEA R26, P2, R21, R9.reuse, 0x1 ;  /* 0x00000009151a7211 */ /* 0x080fe200078408ff */
[----:B------:R-:W-:Y:S01]  /*5880*/  IMAD R245, R245, 0x59, RZ ;  /* 0x00000059f5f57824 */ /* 0x000fe200078e02ff */
[-C--:B------:R-:W-:Y:S01]  /*5890*/  LEA R24, P3, R22, R9.reuse, 0x1 ;  /* 0x0000000916187211 */ /* 0x080fe200078608ff */
[----:B------:R-:W-:Y:S01]  /*58a0*/  IMAD R246, R246, 0x61, RZ ;  /* 0x00000061f6f67824 */ /* 0x000fe200078e02ff */
[----:B------:R-:W-:Y:S01]  /*58b0*/  LEA R94, P1, R20, R9, 0x1 ;  /* 0x00000009145e7211 */ /* 0x000fe200078208ff */
[----:B------:R-:W-:Y:S01]  /*58c0*/  IMAD R248, R248, 0x71, RZ ;  /* 0x00000071f8f87824 */ /* 0x000fe200078e02ff */
[-C--:B------:R-:W-:Y:S01]  /*58d0*/  LEA.HI.X.SX32 R97, R10, R4.reuse, 0x1, P0 ;  /* 0x000000040a617211 */ /* 0x080fe200000f0eff */
[----:B------:R-:W0:Y:S01]  /*58e0*/  LDC R216, c[0x0][0x3c4] ;  /* 0x0000f100ffd87b82 */ /* 0x000e220000000800 */
[----:B------:R-:W-:-:S02]  /*58f0*/  LEA.HI.X.SX32 R27, R21, R4, 0x1, P2 ;  /* 0x00000004151b7211 */ /* 0x000fc400010f0eff */
[-C--:B------:R-:W-:Y:S02]  /*5900*/  LEA.HI.X.SX32 R25, R22, R4.reuse, 0x1, P3 ;  /* 0x0000000416197211 */ /* 0x080fe400018f0eff */
[----:B------:R-:W-:Y:S02]  /*5910*/  LEA.HI.X.SX32 R95, R20, R4, 0x1, P1 ;  /* 0x00000004145f7211 */ /* 0x000fe400008f0eff */
[-C--:B------:R-:W-:Y:S01]  /*5920*/  LEA R100, P0, R8, R9.reuse, 0x1 ;  /* 0x0000000908647211 */ /* 0x080fe200078008ff */
[----:B------:R-:W0:Y:S01]  /*5930*/  LDC R219, c[0x0][0x3c4] ;  /* 0x0000f100ffdb7b82 */ /* 0x000e220000000800 */
[-C--:B------:R-:W-:Y:S02]  /*5940*/  LEA R22, P2, R18, R9.reuse, 0x1 ;  /* 0x0000000912167211 */ /* 0x080fe400078408ff */
[-C--:B------:R-:W-:Y:S02]  /*5950*/  LEA R98, P1, R17, R9.reuse, 0x1 ;  /* 0x0000000911627211 */ /* 0x080fe400078208ff */
[----:B------:R-:W-:-:S02]  /*5960*/  LEA R20, P3, R19, R9, 0x1 ;  /* 0x0000000913147211 */ /* 0x000fc400078608ff */
[-C--:B------:R-:W-:Y:S02]  /*5970*/  LEA.HI.X.SX32 R101, R8, R4.reuse, 0x1, P0 ;  /* 0x0000000408657211 */ /* 0x080fe400000f0eff */
[----:B------:R-:W-:Y:S02]  /*5980*/  PRMT R210, RZ, 0x7610, R210 ;  /* 0x00007610ffd27816 */ /* 0x000fe400000000d2 */
[----:B------:R-:W-:Y:S01]  /*5990*/  PRMT R199, RZ, 0x7610, R199 ;  /* 0x00007610ffc77816 */ /* 0x000fe200000000c7 */
[----:B-1----:R-:W-:Y:S01]  /*59a0*/  IMAD R213, R213, 0x1a, RZ ;  /* 0x0000001ad5d57824 */ /* 0x002fe200078e02ff */
[-C--:B------:R-:W-:Y:S01]  /*59b0*/  LEA.HI.X.SX32 R23, R18, R4.reuse, 0x1, P2 ;  /* 0x0000000412177211 */ /* 0x080fe200010f0eff */
[----:B------:R-:W-:Y:S01]  /*59c0*/  IMAD R225, R225, 0x28, RZ ;  /* 0x00000028e1e17824 */ /* 0x000fe200078e02ff */
[-C--:B------:R-:W-:Y:S01]  /*59d0*/  LEA.HI.X.SX32 R99, R17, R4.reuse, 0x1, P1 ;  /* 0x0000000411637211 */ /* 0x080fe200008f0eff */
[----:B----4-:R-:W1:Y:S01]  /*59e0*/  LDC R242, c[0x0][0x3c4] ;  /* 0x0000f100fff27b82 */ /* 0x010e620000000800 */
[----:B------:R-:W-:-:S02]  /*59f0*/  LEA.HI.X.SX32 R21, R19, R4, 0x1, P3 ;  /* 0x0000000413157211 */ /* 0x000fc400018f0eff */
[-C--:B------:R-:W-:Y:S02]  /*5a00*/  LEA R18, P0, R14, R9.reuse, 0x1 ;  /* 0x000000090e127211 */ /* 0x080fe400078008ff */
[-C--:B------:R-:W-:Y:S02]  /*5a10*/  LEA R104, P2, R16, R9.reuse, 0x1 ;  /* 0x0000000910687211 */ /* 0x080fe400078408ff */
[-C--:B------:R-:W-:Y:S01]  /*5a20*/  LEA R106, P1, R15, R9.reuse, 0x1 ;  /* 0x000000090f6a7211 */ /* 0x080fe200078208ff */
[----:B------:R-:W4:Y:S01]  /*5a30*/  LDC R249, c[0x0][0x3c4] ;  /* 0x0000f100fff97b82 */ /* 0x000f220000000800 */
[----:B------:R-:W-:Y:S02]  /*5a40*/  LEA R102, P3, R6, R9, 0x1 ;  /* 0x0000000906667211 */ /* 0x000fe400078608ff */
[-C--:B------:R-:W-:Y:S02]  /*5a50*/  LEA.HI.X.SX32 R19, R14, R4.reuse, 0x1, P0 ;  /* 0x000000040e137211 */ /* 0x080fe400000f0eff */
[----:B------:R-:W-:-:S02]  /*5a60*/  LEA.HI.X.SX32 R105, R16, R4, 0x1, P2 ;  /* 0x0000000410697211 */ /* 0x000fc400010f0eff */
[-C--:B------:R-:W-:Y:S02]  /*5a70*/  LEA.HI.X.SX32 R107, R15, R4.reuse, 0x1, P1 ;  /* 0x000000040f6b7211 */ /* 0x080fe400008f0eff */
[----:B------:R-:W-:Y:S02]  /*5a80*/  LEA.HI.X.SX32 R103, R6, R4, 0x1, P3 ;  /* 0x0000000406677211 */ /* 0x000fe400018f0eff */
[-C--:B------:R-:W-:Y:S02]  /*5a90*/  LEA R16, P0, R11, R9.reuse, 0x1 ;  /* 0x000000090b107211 */ /* 0x080fe400078008ff */
[-C--:B------:R-:W-:Y:S02]  /*5aa0*/  LEA R6, P1, R12, R9.reuse, 0x1 ;  /* 0x000000090c067211 */ /* 0x080fe400078208ff */
[-C--:B------:R-:W-:Y:S02]  /*5ab0*/  LEA R14, P2, R3, R9.reuse, 0x1 ;  /* 0x00000009030e7211 */ /* 0x080fe400078408ff */
[----:B------:R-:W-:-:S02]  /*5ac0*/  LEA R10, P3, R13, R9, 0x1 ;  /* 0x000000090d0a7211 */ /* 0x000fc400078608ff */
[-C--:B------:R-:W-:Y:S02]  /*5ad0*/  LEA.HI.X.SX32 R17, R11, R4.reuse, 0x1, P0 ;  /* 0x000000040b117211 */ /* 0x080fe400000f0eff */
[-C--:B------:R-:W-:Y:S02]  /*5ae0*/  LEA.HI.X.SX32 R7, R12, R4.reuse, 0x1, P1 ;  /* 0x000000040c077211 */ /* 0x080fe400008f0eff */
[-C--:B------:R-:W-:Y:S02]  /*5af0*/  LEA.HI.X.SX32 R15, R3, R4.reuse, 0x1, P2 ;  /* 0x00000004030f7211 */ /* 0x080fe400010f0eff */
[----:B------:R-:W-:Y:S02]  /*5b00*/  LEA.HI.X.SX32 R11, R13, R4, 0x1, P3 ;  /* 0x000000040d0b7211 */ /* 0x000fe400018f0eff */
[-C--:B------:R-:W-:Y:S02]  /*5b10*/  LEA R108, P0, R131, R9.reuse, 0x1 ;  /* 0x00000009836c7211 */ /* 0x080fe400078008ff */
[----:B------:R-:W-:-:S02]  /*5b20*/  LEA R12, P1, R137, R9, 0x1 ;  /* 0x00000009890c7211 */ /* 0x000fc400078208ff */
[-C--:B------:R-:W-:Y:S02]  /*5b30*/  LEA R112, P2, R142, R9.reuse, 0x1 ;  /* 0x000000098e707211 */ /* 0x080fe400078408ff */
[-C--:B------:R-:W-:Y:S02]  /*5b40*/  LEA R110, P3, R146, R9.reuse, 0x1 ;  /* 0x00000009926e7211 */ /* 0x080fe400078608ff */
[-C--:B------:R-:W-:Y:S02]  /*5b50*/  LEA.HI.X.SX32 R109, R131, R4.reuse, 0x1, P0 ;  /* 0x00000004836d7211 */ /* 0x080fe400000f0eff */
[-C--:B------:R-:W-:Y:S02]  /*5b60*/  LEA.HI.X.SX32 R13, R137, R4.reuse, 0x1, P1 ;  /* 0x00000004890d7211 */ /* 0x080fe400008f0eff */
[-C--:B------:R-:W-:Y:S02]  /*5b70*/  LEA.HI.X.SX32 R113, R142, R4.reuse, 0x1, P2 ;  /* 0x000000048e717211 */ /* 0x080fe400010f0eff */
[----:B------:R-:W-:Y:S01]  /*5b80*/  LEA.HI.X.SX32 R111, R146, R4, 0x1, P3 ;  /* 0x00000004926f7211 */ /* 0x000fe200018f0eff */
[----:B------:R-:W-:Y:S01]  /*5b90*/  STS.U16 [R119+UR9+0x60700], R144 ;  /* 0x0607009077007988 */ /* 0x000fe20008000409 */
[----:B------:R-:W-:-:S02]  /*5ba0*/  LEA R8, P0, R149, R9, 0x1 ;  /* 0x0000000995087211 */ /* 0x000fc400078008ff */
[-C--:B------:R-:W-:Y:S01]  /*5bb0*/  LEA R114, P1, R152, R9.reuse, 0x1 ;  /* 0x0000000998727211 */ /* 0x080fe200078208ff */
[----:B------:R-:W-:Y:S01]  /*5bc0*/  STS.U16 [R119+UR9+0x60b00], R135 ;  /* 0x060b008777007988 */ /* 0x000fe20008000409 */
[-C--:B------:R-:W-:Y:S02]  /*5bd0*/  LEA R116, P2, R156, R9.reuse, 0x1 ;  /* 0x000000099c747211 */ /* 0x080fe400078408ff */
[----:B------:R-:W-:Y:S01]  /*5be0*/  LEA R120, P3, R201, R9, 0x1 ;  /* 0x00000009c9787211 */ /* 0x000fe200078608ff */
        /* <DEDUP_REMOVED lines=8> */
[----:B------:R-:W-:Y:S04]  /*5c70*/  STS.U16 [R119+UR9+0x61f00], R122 ;  /* 0x061f007a77007988 */ /* 0x000fe80008000409 */
[----:B------:R-:W-:Y:S01]  /*5c80*/  STS.U16 [R119+UR9+0x62300], R126 ;  /* 0x0623007e77007988 */ /* 0x000fe20008000409 */
[----:B------:R-:W-:Y:S01]  /*5c90*/  SHF.L.U32 R3, R196, 0x15, RZ ;  /* 0x00000015c4037819 */ /* 0x000fe200000006ff */
[----:B------:R-:W0:Y:S02]  /*5ca0*/  LDC R4, c[0x0][0x3c8] ;  /* 0x0000f200ff047b82 */ /* 0x000e240000000800 */
[----:B------:R-:W2:Y:S04]  /*5cb0*/  LDG.E.U16 R60, desc[UR10][R60.64] ;  /* 0x0000000a3c3c7981 */ /* 0x000ea8000c1e1500 */
[----:B------:R-:W2:Y:S04]  /*5cc0*/  LDG.E.U16 R10, desc[UR10][R10.64] ;  /* 0x0000000a0a0a7981 */ /* 0x000ea8000c1e1500 */
[----:B------:R-:W2:Y:S04]  /*5cd0*/  LDG.E.U16 R56, desc[UR10][R56.64] ;  /* 0x0000000a38387981 */ /* 0x000ea8000c1e1500 */
[----:B------:R-:W4:Y:S04]  /*5ce0*/  LDG.E.U16 R58, desc[UR10][R58.64] ;  /* 0x0000000a3a3a7981 */ /* 0x000f28000c1e1500 */
        /* <DEDUP_REMOVED lines=41> */
[----:B------:R0:W4:Y:S04]  /*5f80*/  LDG.E.U16 R6, desc[UR10][R6.64] ;  /* 0x0000000a06067981 */ /* 0x000128000c1e1500 */
        /* <DEDUP_REMOVED lines=9> */
[----:B------:R-:W4:Y:S01]  /*6020*/  LDG.E.U16 R54, desc[UR10][R54.64] ;  /* 0x0000000a36367981 */ /* 0x000f22000c1e1500 */
[----:B------:R-:W-:Y:S01]  /*6030*/  LOP3.LUT R3, R3, 0x600000, RZ, 0xc0, !PT ;  /* 0x0060000003037812 */ /* 0x000fe200078ec0ff */
[----:B0-----:R-:W0:Y:S03]  /*6040*/  LDC R7, c[0x0][0x3c8] ;  /* 0x0000f200ff077b82 */ /* 0x001e260000000800 */
[----:B------:R-:W-:-:S05]  /*6050*/  R2UR UR7, R3 ;  /* 0x00000000030772ca */ /* 0x000fca00000e0000 */
[----:B------:R-:W3:Y:S01]  /*6060*/  LDC R3, c[0x0][0x3c0] ;  /* 0x0000f000ff037b82 */ /* 0x000ee20000000800 */
[----:B------:R-:W-:-:S07]  /*6070*/  LOP3.LUT R0, R2, 0x7f, RZ, 0xc0, !PT ;  /* 0x0000007f02007812 */ /* 0x000fce00078ec0ff */
[----:B------:R-:W-:Y:S01]  /*6080*/  UIADD3 UR7, UPT, UPT, UR8, UR7, URZ ;  /* 0x0000000708077290 */ /* 0x000fe2000fffe0ff */
[----:B------:R-:W0:Y:S08]  /*6090*/  LDC R9, c[0x0][0x3c4] ;  /* 0x0000f100ff097b82 */ /* 0x000e300000000800 */
[----:B------:R-:W0:Y:S01]  /*60a0*/  LDC R17, c[0x0][0x3c4] ;  /* 0x0000f100ff117b82 */ /* 0x000e220000000800 */
[----:B---3--:R-:W-:-:S07]  /*60b0*/  IMAD R3, R252, R3, RZ ;  /* 0x00000003fc037224 */ /* 0x008fce00078e02ff */
[----:B------:R-:W3:Y:S01]  /*60c0*/  LDC R21, c[0x0][0x3c4] ;  /* 0x0000f100ff157b82 */ /* 0x000ee20000000800 */
[----:B------:R-:W-:Y:S01]  /*60d0*/  LEA R206, P0, R3, R206, 0x1 ;  /* 0x000000ce03ce7211 */ /* 0x000fe200078008ff */
[----:B------:R-:W0:Y:S06]  /*60e0*/  S2R R252, SR_CTAID.X ;  /* 0x0000000000fc7919 */ /* 0x000e2c0000002500 */
[----:B------:R-:W0:Y:S01]  /*60f0*/  LDC R19, c[0x0][0x3c4] ;  /* 0x0000f100ff137b82 */ /* 0x000e220000000800 */
[----:B------:R-:W-:Y:S01]  /*6100*/  STTM.x64 tmem[UR7], RZ ;  /* 0x000000ff000079ed */ /* 0x000fe20008340007 */
[----:B------:R-:W-:Y:S01]  /*6110*/  STTM.x64 tmem[UR7+0x40], RZ ;  /* 0x000040ff000079ed */ /* 0x000fe20008340007 */
[----:B------:R-:W-:Y:S01]  /*6120*/  STTM.x64 tmem[UR7+0x80], RZ ;  /* 0x000080ff000079ed */ /* 0x000fe20008340007 */
[----:B------:R-:W-:Y:S01]  /*6130*/  STTM.x64 tmem[UR7+0xc0], RZ ;  /* 0x0000c0ff000079ed */ /* 0x000fe20008340007 */
[----:B------:R-:W-:-:S02]  /*6140*/  PRMT R192, RZ, 0x7610, R192 ;  /* 0x00007610ffc07816 */ /* 0x000fc400000000c0 */
[----:B------:R-:W-:Y:S01]  /*6150*/  PRMT R71, RZ, 0x7610, R71 ;  /* 0x00007610ff477816 */ /* 0x000fe20000000047 */
[----:B------:R-:W0:Y:S01]  /*6160*/  LDC R23, c[0x0][0x3c4] ;  /* 0x0000f100ff177b82 */ /* 0x000e220000000800 */
[----:B------:R-:W-:Y:S02]  /*6170*/  PRMT R118, RZ, 0x7610, R118 ;  /* 0x00007610ff767816 */ /* 0x000fe40000000076 */
[----:B------:R-:W-:Y:S02]  /*6180*/  PRMT R75, RZ, 0x7610, R75 ;  /* 0x00007610ff4b7816 */ /* 0x000fe4000000004b */
[----:B------:R-:W-:Y:S02]  /*6190*/  PRMT R74, RZ, 0x7610, R74 ;  /* 0x00007610ff4a7816 */ /* 0x000fe4000000004a */
[----:B------:R-:W-:Y:S01]  /*61a0*/  PRMT R186, RZ, 0x7610, R186 ;  /* 0x00007610ffba7816 */ /* 0x000fe200000000ba */
[----:B------:R-:W0:Y:S01]  /*61b0*/  LDC.64 R196, c[0x0][0x390] ;  /* 0x0000e400ffc47b82 */ /* 0x000e220000000a00 */
[----:B--2---:R-:W-:Y:S04]  /*61c0*/  STS.U16 [R119+UR9+0x62700], R60 ;  /* 0x0627003c77007988 */ /* 0x004fe80008000409 */
[----:B------:R2:W-:Y:S04]  /*61d0*/  STS.U16 [R119+UR9+0x6df00], R10 ;  /* 0x06df000a77007988 */ /* 0x0005e80008000409 */
[----:B------:R-:W-:Y:S01]  /*61e0*/  STS.U16 [R119+UR9+0x62b00], R56 ;  /* 0x062b003877007988 */ /* 0x000fe20008000409 */
[----:B--2---:R-:W-:Y:S01]  /*61f0*/  LEA.HI.X.SX32 R10, R3, R207, 0x1, P0 ;  /* 0x000000cf030a7211 */ /* 0x004fe200000f0eff */
[----:B------:R-:W-:Y:S01]  /*6200*/  IMAD R3, R0, R5, RZ ;  /* 0x0000000500037224 */ /* 0x000fe200078e02ff */
[----:B------:R-:W-:Y:S01]  /*6210*/  LOP3.LUT P0, RZ, R2, 0x7f, RZ, 0xc0, !PT ;  /* 0x0000007f02ff7812 */ /* 0x000fe2000780c0ff */
[----:B----4-:R-:W-:Y:S04]  /*6220*/  STS.U16 [R119+UR9+0x62f00], R58 ;  /* 0x062f003a77007988 */ /* 0x010fe80008000409 */
        /* <DEDUP_REMOVED lines=42> */
[----:B------:R4:W-:Y:S04]  /*64d0*/  STS.U16 [R119+UR9+0x6db00], R14 ;  /* 0x06db000e77007988 */ /* 0x0009e80008000409 */
[----:B------:R-:W-:Y:S01]  /*64e0*/  STS.U16 [R119+UR9+0x6e300], R108 ;  /* 0x06e3006c77007988 */ /* 0x000fe20008000409 */
[----:B--2---:R-:W-:-:S03]  /*64f0*/  LEA R6, R4, R3, 0x7 ;  /* 0x0000000304067211 */ /* 0x004fc600078e38ff */
[----:B------:R-:W-:Y:S01]  /*6500*/  STS.U16 [R119+UR9+0x6e700], R12 ;  /* 0x06e7000c77007988 */ /* 0x000fe20008000409 */
[----:B------:R-:W-:Y:S01]  /*6510*/  IMAD.U32 R4, RZ, RZ, UR9 ;  /* 0x00000009ff047e24 */ /* 0x000fe2000f8e00ff */
[----:B----4-:R-:W2:Y:S02]  /*6520*/  LDC R14, c[0x0][0x3c8] ;  /* 0x0000f200ff0e7b82 */ /* 0x010ea40000000800 */
[----:B------:R-:W-:Y:S04]  /*6530*/  STS.U16 [R119+UR9+0x6eb00], R112 ;  /* 0x06eb007077007988 */ /* 0x000fe80008000409 */
[----:B------:R-:W-:Y:S04]  /*6540*/  STS.U16 [R119+UR9+0x6ef00], R110 ;  /* 0x06ef006e77007988 */ /* 0x000fe80008000409 */
[----:B------:R-:W-:Y:S04]  /*6550*/  STS.U16 [R119+UR9+0x6f300], R8 ;  /* 0x06f3000877007988 */ /* 0x000fe80008000409 */
[----:B------:R-:W-:Y:S04]  /*6560*/  STS.U16 [R119+UR9+0x6f700], R114 ;  /* 0x06f7007277007988 */ /* 0x000fe80008000409 */
[----:B------:R-:W-:Y:S04]  /*6570*/  STS.U16 [R119+UR9+0x6fb00], R116 ;  /* 0x06fb007477007988 */ /* 0x000fe80008000409 */
[----:B------:R-:W-:Y:S04]  /*6580*/  STS.U16 [R119+UR9+0x6ff00], R120 ;  /* 0x06ff007877007988 */ /* 0x000fe80008000409 */
[----:B------:R-:W-:Y:S01]  /*6590*/  STS.U16 [R119+UR9+0x60300], R54 ;  /* 0x0603003677007988 */ /* 0x000fe20008000409 */
[----:B------:R-:W4:Y:S03]  /*65a0*/  FENCE.VIEW.ASYNC.T ;  /* 0x00000000000073c6 */ /* 0x000f260000000200 */
[----:B------:R0:W-:Y:S01]  /*65b0*/  STL [R1+0x2134], R4 ;  /* 0x0021340401007387 */ /* 0x0001e20000100800 */
[----:B----4-:R-:W-:Y:S01]  /*65c0*/  VOTEU.ALL UP0, P0 ;  /* 0x0000000000ff7886 */ /* 0x010fe20000000000 */
[----:B0-----:R-:W-:-:S04]  /*65d0*/  VIADD R4, R4, 0x70000 ;  /* 0x0007000004047836 */ /* 0x001fc80000000000 */
[----:B------:R-:W-:-:S04]  /*65e0*/  @!UP0 UIADD3 UR4, UPT, UPT, -UR12, 0x100000, URZ ;  /* 0x001000000c048890 */ /* 0x000fc8000fffe1ff */
[----:B------:R-:W-:Y:S02]  /*65f0*/  @!UP0 USHF.L.U32 UR5, UR4, 0xb, URZ ;  /* 0x0000000b04058899 */ /* 0x000fe400080006ff */
[----:B------:R-:W-:Y:S01]  /*6600*/  @!UP0 USHF.L.U32 UR4, UR4, 0x1, URZ ;  /* 0x0000000104048899 */ /* 0x000fe200080006ff */
[----:B------:R-:W-:Y:S01]  /*6610*/  R2UR UR6, R4 ;  /* 0x00000000040672ca */ /* 0x000fe200000e0000 */
[----:B------:R-:W-:Y:S01]  /*6620*/  VOTEU.ALL UP1, P0 ;  /* 0x0000000000ff7886 */ /* 0x000fe20000020000 */
[----:B------:R-:W-:Y:S01]  /*6630*/  BAR.SYNC.DEFER_BLOCKING 0x0 ;  /* 0x0000000000007b1d */ /* 0x000fe20000010000 */
[----:B------:R-:W-:Y:S02]  /*6640*/  LEA R204, P2, R3, R206, 0x1 ;  /* 0x000000ce03cc7211 */ /* 0x000fe400078408ff */
[----:B------:R-:W-:Y:S02]  /*6650*/  LEA R7, R7, R6, 0x7 ;  /* 0x0000000607077211 */ /* 0x000fe400078e38ff */
[----:B------:R-:W-:Y:S01]  /*6660*/  LEA.HI.X.SX32 R205, R3, R10, 0x1, P2 ;  /* 0x0000000a03cd7211 */ /* 0x000fe200010f0eff */
[----:B------:R-:W-:Y:S01]  /*6670*/  IMAD.SHL.U32 R252, R252, 0x40, RZ ;  /* 0x00000040fcfc7824 */ /* 0x000fe200078e00ff */
[----:B--2---:R-:W-:-:S02]  /*6680*/  LEA R3, R14, R7, 0x7 ;  /* 0x000000070e037211 */ /* 0x004fc400078e38ff */
[-C--:B------:R-:W-:Y:S02]  /*6690*/  LEA R202, P3, R6, R206.reuse, 0x1 ;  /* 0x000000ce06ca7211 */ /* 0x080fe400078608ff */
[-C--:B------:R-:W-:Y:S02]  /*66a0*/  LEA R200, P2, R7, R206.reuse, 0x1 ;  /* 0x000000ce07c87211 */ /* 0x080fe400078408ff */
[C---:B------:R-:W-:Y:S02]  /*66b0*/  LEA R206, P4, R3.reuse, R206, 0x1 ;  /* 0x000000ce03ce7211 */ /* 0x040fe400078808ff */
[----:B------:R-:W-:Y:S01]  /*66c0*/  IADD3 R11, PT, PT, R252, 0x40, RZ ;  /* 0x00000040fc0b7810 */ /* 0x000fe20007ffe0ff */
[----:B------:R-:W0:Y:S02]  /*66d0*/  FENCE.VIEW.ASYNC.S ;  /* 0x00000000000073c6 */ /* 0x000e240000000000 */
[----:B0-----:R0:W2:Y:S01]  /*66e0*/  @!UP1 SYNCS.EXCH.64 URZ, [UR6], UR4 ;  /* 0x0000000406ff95b2 */ /* 0x0010a20008000100 */
[----:B------:R-:W-:-:S02]  /*66f0*/  LEA.HI.X.SX32 R207, R3, R10, 0x1, P4 ;  /* 0x0000000a03cf7211 */ /* 0x000fc400020f0eff */
[----:B------:R-:W-:Y:S01]  /*6700*/  ISETP.GT.AND P1, PT, R11, RZ, PT ;  /* 0x000000ff0b00720c */ /* 0x000fe20003f24270 */
[----:B--2---:R-:W-:Y:S01]  /*6710*/  BAR.SYNC.DEFER_BLOCKING 0x0 ;  /* 0x0000000000007b1d */ /* 0x004fe20000010000 */
[----:B------:R-:W-:Y:S01]  /*6720*/  IMAD.SHL.U32 R9, R9, 0x8, RZ ;  /* 0x0000000809097824 */ /* 0x000fe200078e00ff */
[----:B------:R-:W-:-:S06]  /*6730*/  LEA.HI.X.SX32 R203, R6, R10, 0x1, P3 ;  /* 0x0000000a06cb7211 */ /* 0x000fcc00018f0eff */
[----:B------:R-:W2:Y:S01]  /*6740*/  LDC R3, c[0x0][0x3c4] ;  /* 0x0000f100ff037b82 */ /* 0x000ea20000000800 */
[----:B------:R4:W-:Y:S01]  /*6750*/  STL [R1+0x100], R4 ;  /* 0x0001000401007387 */ /* 0x0009e20000100800 */
[----:B------:R-:W-:Y:S02]  /*6760*/  LEA.HI.X.SX32 R201, R7, R10, 0x1, P2 ;  /* 0x0000000a07c97211 */ /* 0x000fe400010f0eff */
[----:B------:R-:W-:Y:S02]  /*6770*/  PRMT R70, RZ, 0x7610, R70 ;  /* 0x00007610ff467816 */ /* 0x000fe40000000046 */
[----:B------:R-:W-:Y:S02]  /*6780*/  PRMT R72, RZ, 0x7610, R72 ;  /* 0x00007610ff487816 */ /* 0x000fe40000000048 */
[----:B------:R-:W-:Y:S02]  /*6790*/  PRMT R121, RZ, 0x7610, R121 ;  /* 0x00007610ff797816 */ /* 0x000fe40000000079 */
[----:B------:R-:W-:Y:S01]  /*67a0*/  PRMT R184, RZ, 0x7610, R184 ;  /* 0x00007610ffb87816 */ /* 0x000fe200000000b8 */
[C---:B----4-:R-:W-:Y:S01]  /*67b0*/  IMAD.WIDE R4, R9.reuse, 0x2, R204 ;  /* 0x0000000209047825 */ /* 0x050fe200078e02cc */
[----:B------:R-:W-:Y:S01]  /*67c0*/  PRMT R120, RZ, 0x7610, R120 ;  /* 0x00007610ff787816 */ /* 0x000fe20000000078 */
[----:B------:R-:W4:Y:S01]  /*67d0*/  @P1 LDG.E.U16 R132, desc[UR10][R204.64] ;  /* 0x0000000acc841981 */ /* 0x000f22000c1e1500 */
[----:B------:R-:W-:Y:S01]  /*67e0*/  PRMT R119, RZ, 0x7610, R119 ;  /* 0x00007610ff777816 */ /* 0x000fe20000000077 */
[----:B------:R-:W-:Y:S01]  /*67f0*/  IMAD.WIDE R6, R9, 0x2, R200 ;  /* 0x0000000209067825 */ /* 0x000fe200078e02c8 */
[----:B------:R-:W-:Y:S01]  /*6800*/  PRMT R117, RZ, 0x7610, R117 ;  /* 0x00007610ff757816 */ /* 0x000fe20000000075 */
[----:B------:R0:W4:Y:S01]  /*6810*/  @P1 LDG.E.U16 R210, desc[UR10][R4.64] ;  /* 0x0000000a04d21981 */ /* 0x000122000c1e1500 */
[----:B------:R-:W-:Y:S01]  /*6820*/  PRMT R116, RZ, 0x7610, R116 ;  /* 0x00007610ff747816 */ /* 0x000fe20000000074 */
[C---:B------:R-:W-:Y:S01]  /*6830*/  IMAD.WIDE R10, R221.reuse, 0x2, R204 ;  /* 0x00000002dd0a7825 */ /* 0x040fe200078e02cc */
[----:B------:R-:W-:Y:S01]  /*6840*/  PRMT R115, RZ, 0x7610, R115 ;  /* 0x00007610ff737816 */ /* 0x000fe20000000073 */
[----:B------:R-:W4:Y:S01]  /*6850*/  @P1 LDG.E.U16 R208, desc[UR10][R6.64] ;  /* 0x0000000a06d01981 */ /* 0x000f22000c1e1500 */
[----:B------:R-:W-:Y:S01]  /*6860*/  PRMT R114, RZ, 0x7610, R114 ;  /* 0x00007610ff727816 */ /* 0x000fe20000000072 */
[----:B------:R-:W-:Y:S01]  /*6870*/  IMAD.WIDE R12, R221, 0x2, R202 ;  /* 0x00000002dd0c7825 */ /* 0x000fe200078e02ca */
[----:B------:R-:W-:Y:S01]  /*6880*/  PRMT R113, RZ, 0x7610, R113 ;  /* 0x00007610ff717816 */ /* 0x000fe20000000071 */
[----:B------:R-:W4:Y:S01]  /*6890*/  @P1 LDG.E.U16 R195, desc[UR10][R10.64] ;  /* 0x0000000a0ac31981 */ /* 0x000f22000c1e1500 */
[----:B------:R-:W-:Y:S01]  /*68a0*/  PRMT R112, RZ, 0x7610, R112 ;  /* 0x00007610ff707816 */ /* 0x000fe20000000070 */
[C---:B0-----:R-:W-:Y:S01]  /*68b0*/  IMAD.WIDE R4, R9.reuse, 0x2, R202 ;  /* 0x0000000209047825 */ /* 0x041fe200078e02ca */
[----:B------:R-:W-:Y:S01]  /*68c0*/  PRMT R111, RZ, 0x7610, R111 ;  /* 0x00007610ff6f7816 */ /* 0x000fe2000000006f */
[----:B------:R-:W4:Y:S01]  /*68d0*/  @P1 LDG.E.U16 R194, desc[UR10][R12.64] ;  /* 0x0000000a0cc21981 */ /* 0x000f22000c1e1500 */
[----:B------:R-:W-:Y:S01]  /*68e0*/  PRMT R110, RZ, 0x7610, R110 ;  /* 0x00007610ff6e7816 */ /* 0x000fe2000000006e */
[----:B------:R-:W-:Y:S01]  /*68f0*/  IMAD.WIDE R8, R9, 0x2, R206 ;  /* 0x0000000209087825 */ /* 0x000fe200078e02ce */
[----:B------:R-:W-:Y:S01]  /*6900*/  PRMT R109, RZ, 0x7610, R109 ;  /* 0x00007610ff6d7816 */ /* 0x000fe2000000006d */
[----:B------:R0:W4:Y:S01]  /*6910*/  @P1 LDG.E.U16 R209, desc[UR10][R4.64] ;  /* 0x0000000a04d11981 */ /* 0x000122000c1e1500 */
[----:B------:R-:W-:-:S02]  /*6920*/  PRMT R108, RZ, 0x7610, R108 ;  /* 0x00007610ff6c7816 */ /* 0x000fc4000000006c */
[----:B------:R-:W-:Y:S01]  /*6930*/  PRMT R178, RZ, 0x7610, R178 ;  /* 0x00007610ffb27816 */ /* 0x000fe200000000b2 */
[----:B------:R3:W4:Y:S01]  /*6940*/  @P1 LDG.E.U16 R199, desc[UR10][R8.64] ;  /* 0x0000000a08c71981 */ /* 0x000722000c1e1500 */
[----:B--2---:R-:W-:Y:S01]  /*6950*/  IMAD.SHL.U32 R3, R3, 0x2, RZ ;  /* 0x0000000203037824 */ /* 0x004fe200078e00ff */
[----:B------:R-:W-:Y:S02]  /*6960*/  PRMT R107, RZ, 0x7610, R107 ;  /* 0x00007610ff6b7816 */ /* 0x000fe4000000006b */
[----:B------:R-:W-:Y:S02]  /*6970*/  PRMT R176, RZ, 0x7610, R176 ;  /* 0x00007610ffb07816 */ /* 0x000fe400000000b0 */
[----:B------:R-:W-:Y:S01]  /*6980*/  PRMT R174, RZ, 0x7610, R174 ;  /* 0x00007610ffae7816 */ /* 0x000fe200000000ae */
[----:B0-----:R-:W-:Y:S01]  /*6990*/  IMAD.WIDE R4, R17, 0x2, R204 ;  /* 0x0000000211047825 */ /* 0x001fe200078e02cc */
[----:B------:R-:W-:Y:S01]  /*69a0*/  PRMT R106, RZ, 0x7610, R106 ;  /* 0x00007610ff6a7816 */ /* 0x000fe2000000006a */
[----:B------:R-:W0:Y:S02]  /*69b0*/  LDC R252, c[0x0][0x3c4] ;  /* 0x0000f100fffc7b82 */ /* 0x000e240000000800 */
[--C-:B---3--:R-:W-:Y:S01]  /*69c0*/  IMAD.WIDE R8, R21, 0x2, R200.reuse ;  /* 0x0000000215087825 */ /* 0x108fe200078e02c8 */
[----:B------:R2:W3:Y:S03]  /*69d0*/  @P1 LDG.E.U16 R192, desc[UR10][R4.64] ;  /* 0x0000000a04c01981 */ /* 0x0004e6000c1e1500 */
[----:B------:R-:W-:Y:S01]  /*69e0*/  IMAD.WIDE R14, R221, 0x2, R200 ;  /* 0x00000002dd0e7825 */ /* 0x000fe200078e02c8 */
[----:B------:R1:W3:Y:S03]  /*69f0*/  @P1 LDG.E.U16 R190, desc[UR10][R8.64] ;  /* 0x0000000a08be1981 */ /* 0x0002e6000c1e1500 */
[--C-:B------:R-:W-:Y:S01]  /*6a00*/  IMAD.WIDE R6, R19, 0x2, R202.reuse ;  /* 0x0000000213067825 */ /* 0x100fe200078e02ca */
[----:B------:R-:W3:Y:S03]  /*6a10*/  @P1 LDG.E.U16 R193, desc[UR10][R14.64] ;  /* 0x0000000a0ec11981 */ /* 0x000ee6000c1e1500 */
[C---:B--2---:R-:W-:Y:S01]  /*6a20*/  IMAD.WIDE R4, R3.reuse, 0x2, R202 ;  /* 0x0000000203047825 */ /* 0x044fe200078e02ca */
[----:B------:R2:W3:Y:S03]  /*6a30*/  @P1 LDG.E.U16 R191, desc[UR10][R6.64] ;  /* 0x0000000a06bf1981 */ /* 0x0004e6000c1e1500 */
[--C-:B-1----:R-:W-:Y:S01]  /*6a40*/  IMAD.WIDE R8, R3, 0x2, R206.reuse ;  /* 0x0000000203087825 */ /* 0x102fe200078e02ce */
[----:B------:R-:W3:Y:S04]  /*6a50*/  @P1 LDG.E.U16 R70, desc[UR10][R4.64] ;  /* 0x0000000a04461981 */ /* 0x000ee8000c1e1500 */
[----:B------:R-:W3:Y:S01]  /*6a60*/  @P1 LDG.E.U16 R71, desc[UR10][R8.64] ;  /* 0x0000000a08471981 */ /* 0x000ee2000c1e1500 */
[----:B------:R-:W-:-:S04]  /*6a70*/  IMAD.WIDE R10, R23, 0x2, R206 ;  /* 0x00000002170a7825 */ /* 0x000fc800078e02ce */
[----:B--2---:R-:W-:Y:S01]  /*6a80*/  IMAD.WIDE R6, R3, 0x2, R200 ;  /* 0x0000000203067825 */ /* 0x004fe200078e02c8 */
[----:B------:R-:W2:Y:S04]  /*6a90*/  @P1 LDG.E.U16 R189, desc[UR10][R10.64] ;  /* 0x0000000a0abd1981 */ /* 0x000ea8000c1e1500 */
[----:B------:R-:W2:Y:S01]  /*6aa0*/  @P1 LDG.E.U16 R72, desc[UR10][R6.64] ;  /* 0x0000000a06481981 */ /* 0x000ea2000c1e1500 */
        /* <DEDUP_REMOVED lines=65> */
[----:B------:R-:W-:Y:S01]  /*6ec0*/  PRMT R22, RZ, 0x7610, R22 ;  /* 0x00007610ff167816 */ /* 0x000fe20000000016 */
[----:B------:R-:W-:Y:S01]  /*6ed0*/  IMAD.WIDE R12, R3, 0x2, R204 ;  /* 0x00000002030c7825 */ /* 0x000fe200078e02cc */
[----:B------:R-:W-:Y:S02]  /*6ee0*/  PRMT R19, RZ, 0x7610, R19 ;  /* 0x00007610ff137816 */ /* 0x000fe40000000013 */
[----:B------:R-:W-:Y:S02]  /*6ef0*/  PRMT R18, RZ, 0x7610, R18 ;  /* 0x00007610ff127816 */ /* 0x000fe40000000012 */
[----:B------:R-:W-:Y:S01]  /*6f00*/  PRMT R17, RZ, 0x7610, R17 ;  /* 0x00007610ff117816 */ /* 0x000fe20000000011 */
[----:B------:R1:W2:Y:S01]  /*6f10*/  @P1 LDG.E.U16 R133, desc[UR10][R12.64] ;  /* 0x0000000a0c851981 */ /* 0x0002a2000c1e1500 */
        /* <DEDUP_REMOVED lines=21> */
[----:B----4-:R-:W-:Y:S04]  /*7070*/  STL.64 [R1+0x29c0], R208 ;  /* 0x0029c0d001007387 */ /* 0x010fe80000100a00 */
[----:B------:R-:W-:Y:S04]  /*7080*/  STL.64 [R1+0x29c8], R198 ;  /* 0x0029c8c601007387 */ /* 0x000fe80000100a00 */
[----:B------:R-:W-:Y:S04]  /*7090*/  STL.64 [R1+0x29d0], R194 ;  /* 0x0029d0c201007387 */ /* 0x000fe80000100a00 */
[----:B---3--:R3:W-:Y:S04]  /*70a0*/  STL.64 [R1+0x29d8], R192 ;  /* 0x0029d8c001007387 */ /* 0x0087e80000100a00 */
[----:B------:R4:W-:Y:S04]  /*70b0*/  STL.64 [R1+0x29e0], R190 ;  /* 0x0029e0be01007387 */ /* 0x0009e80000100a00 */
[----:B------:R0:W-:Y:S01]  /*70c0*/  STL.64 [R1+0x29e8], R70 ;  /* 0x0029e84601007387 */ /* 0x0001e20000100a00 */
[----:B---3--:R-:W3:Y:S03]  /*70d0*/  LDC R193, c[0x0][0x3c4] ;  /* 0x0000f100ffc17b82 */ /* 0x008ee60000000800 */
[----:B------:R-:W-:Y:S04]  /*70e0*/  STL.64 [R1+0x2d98], R120 ;  /* 0x002d987801007387 */ /* 0x000fe80000100a00 */
[----:B------:R-:W-:Y:S01]  /*70f0*/  STL.64 [R1+0x2d88], R118 ;  /* 0x002d887601007387 */ /* 0x000fe20000100a00 */
[----:B------:R-:W3:Y:S03]  /*7100*/  LDC R192, c[0x0][0x3c4] ;  /* 0x0000f100ffc07b82 */ /* 0x000ee60000000800 */
[----:B------:R-:W-:Y:S04]  /*7110*/  STL.64 [R1+0x2d78], R116 ;  /* 0x002d787401007387 */ /* 0x000fe80000100a00 */
[----:B------:R-:W-:Y:S01]  /*7120*/  STL.64 [R1+0x2d68], R114 ;  /* 0x002d687201007387 */ /* 0x000fe20000100a00 */
[----:B----4-:R-:W4:Y:S03]  /*7130*/  LDC R191, c[0x0][0x3c4] ;  /* 0x0000f100ffbf7b82 */ /* 0x010f260000000800 */
[----:B------:R-:W-:Y:S04]  /*7140*/  STL.64 [R1+0x2d58], R112 ;  /* 0x002d587001007387 */ /* 0x000fe80000100a00 */
[----:B------:R-:W-:Y:S01]  /*7150*/  STL.64 [R1+0x2d48], R110 ;  /* 0x002d486e01007387 */ /* 0x000fe20000100a00 */
[----:B------:R-:W4:Y:S03]  /*7160*/  LDC R190, c[0x0][0x3c4] ;  /* 0x0000f100ffbe7b82 */ /* 0x000f260000000800 */
[----:B------:R-:W-:Y:S04]  /*7170*/  STL.64 [R1+0x2d38], R108 ;  /* 0x002d386c01007387 */ /* 0x000fe80000100a00 */
[----:B------:R-:W-:Y:S01]  /*7180*/  STL.64 [R1+0x2d28], R106 ;  /* 0x002d286a01007387 */ /* 0x000fe20000100a00 */
[----:B0-----:R-:W0:Y:S03]  /*7190*/  LDC R71, c[0x0][0x3c4] ;  /* 0x0000f100ff477b82 */ /* 0x001e260000000800 */
[----:B------:R-:W-:Y:S04]  /*71a0*/  STL.64 [R1+0x2d18], R104 ;  /* 0x002d186801007387 */ /* 0x000fe80000100a00 */
[----:B------:R-:W-:Y:S01]  /*71b0*/  STL.64 [R1+0x2d08], R102 ;  /* 0x002d086601007387 */ /* 0x000fe20000100a00 */
[----:B------:R-:W0:Y:S03]  /*71c0*/  LDC R70, c[0x0][0x3c4] ;  /* 0x0000f100ff467b82 */ /* 0x000e260000000800 */
[----:B------:R-:W-:Y:S04]  /*71d0*/  STL.64 [R1+0x2cf8], R100 ;  /* 0x002cf86401007387 */ /* 0x000fe80000100a00 */
        /* <DEDUP_REMOVED lines=13> */
[----:B--2---:R-:W-:Y:S04]  /*72b0*/  STL.64 [R1+0x2c38], R72 ;  /* 0x002c384801007387 */ /* 0x004fe80000100a00 */
        /* <DEDUP_REMOVED lines=38> */
[----:B------:R2:W-:Y:S04]  /*7520*/  STL.64 [R1+0x2b18], R2 ;  /* 0x002b180201007387 */ /* 0x0005e80000100a00 */
[----:B------:R-:W-:Y:S01]  /*7530*/  STL.64 [R1+0x2b78], R20 ;  /* 0x002b781401007387 */ /* 0x000fe20000100a00 */
[----:B------:R-:W-:-:S03]  /*7540*/  PRMT R52, RZ, 0x7610, R52 ;  /* 0x00007610ff347816 */ /* 0x000fc60000000034 */
        /* <DEDUP_REMOVED lines=9> */
[----:B------:R-:W-:Y:S02]  /*75e0*/  PRMT R47, RZ, 0x7610, R47 ;  /* 0x00007610ff2f7816 */ /* 0x000fe4000000002f */
[----:B------:R-:W-:Y:S01]  /*75f0*/  PRMT R46, RZ, 0x7610, R46 ;  /* 0x00007610ff2e7816 */ /* 0x000fe2000000002e */
        /* <DEDUP_REMOVED lines=8> */
[----:B------:R-:W-:Y:S02]  /*7680*/  PRMT R41, RZ, 0x7610, R41 ;  /* 0x00007610ff297816 */ /* 0x000fe40000000029 */
[----:B------:R-:W-:Y:S01]  /*7690*/  PRMT R40, RZ, 0x7610, R40 ;  /* 0x00007610ff287816 */ /* 0x000fe20000000028 */
[----:B------:R-:W-:Y:S01]  /*76a0*/  STL.64 [R1+0x2a78], R50 ;  /* 0x002a783201007387 */ /* 0x000fe20000100a00 */
[----:B------:R-:W-:Y:S02]  /*76b0*/  PRMT R39, RZ, 0x7610, R39 ;  /* 0x00007610ff277816 */ /* 0x000fe40000000027 */
[----:B------:R-:W-:Y:S01]  /*76c0*/  PRMT R38, RZ, 0x7610, R38 ;  /* 0x00007610ff267816 */ /* 0x000fe20000000026 */
[----:B------:R-:W-:Y:S01]  /*76d0*/  STL.64 [R1+0x2a68], R48 ;  /* 0x002a683001007387 */ /* 0x000fe20000100a00 */
[----:B------:R-:W-:-:S02]  /*76e0*/  PRMT R36, RZ, 0x7610, R36 ;  /* 0x00007610ff247816 */ /* 0x000fc40000000024 */
[----:B------:R-:W-:Y:S01]  /*76f0*/  PRMT R37, RZ, 0x7610, R37 ;  /* 0x00007610ff257816 */ /* 0x000fe20000000025 */
[----:B------:R-:W-:Y:S01]  /*7700*/  STL.64 [R1+0x2a58], R46 ;  /* 0x002a582e01007387 */ /* 0x000fe20000100a00 */
[----:B------:R-:W-:-:S03]  /*7710*/  PRMT R15, RZ, 0x7610, R15 ;  /* 0x00007610ff0f7816 */ /* 0x000fc6000000000f */
[----:B---3--:R-:W-:Y:S01]  /*7720*/  STL.64 [R1+0x2d50], R192 ;  /* 0x002d50c001007387 */ /* 0x008fe20000100a00 */
[----:B------:R-:W-:-:S03]  /*7730*/  PRMT R14, RZ, 0x7610, R14 ;  /* 0x00007610ff0e7816 */ /* 0x000fc6000000000e */
[----:B------:R-:W-:Y:S01]  /*7740*/  STL.64 [R1+0x2a48], R44 ;  /* 0x002a482c01007387 */ /* 0x000fe20000100a00 */
[----:B-1----:R-:W-:Y:S02]  /*7750*/  PRMT R13, RZ, 0x7610, R13 ;  /* 0x00007610ff0d7816 */ /* 0x002fe4000000000d */
[----:B------:R-:W-:Y:S01]  /*7760*/  PRMT R12, RZ, 0x7610, R12 ;  /* 0x00007610ff0c7816 */ /* 0x000fe2000000000c */
        /* <DEDUP_REMOVED lines=10> */
[----:B----4-:R-:W-:Y:S01]  /*7810*/  STL.64 [R1+0x2d60], R190 ;  /* 0x002d60be01007387 */ /* 0x010fe20000100a00 */
[----:B------:R-:W-:Y:S02]  /*7820*/  PRMT R4, RZ, 0x7610, R4 ;  /* 0x00007610ff047816 */ /* 0x000fe40000000004 */
[----:B------:R-:W-:Y:S01]  /*7830*/  PRMT R5, RZ, 0x7610, R5 ;  /* 0x00007610ff057816 */ /* 0x000fe20000000005 */
[----:B------:R-:W-:Y:S04]  /*7840*/  STL.64 [R1+0x2b20], R14 ;  /* 0x002b200e01007387 */ /* 0x000fe80000100a00 */
[----:B------:R-:W-:Y:S01]  /*7850*/  STL.64 [R1+0x29f8], R12 ;  /* 0x0029f80c01007387 */ /* 0x000fe20000100a00 */
[----:B------:R-:W-:-:S03]  /*7860*/  SHF.L.U32 R222, R222, 0x4, RZ ;  /* 0x00000004dede7819 */ /* 0x000fc600000006ff */
[----:B------:R-:W-:Y:S04]  /*7870*/  STL.64 [R1+0x29f0], R10 ;  /* 0x0029f00a01007387 */ /* 0x000fe80000100a00 */
[----:B0-----:R-:W-:Y:S04]  /*7880*/  STL.64 [R1+0x2d70], R70 ;  /* 0x002d704601007387 */ /* 0x001fe80000100a00 */
[----:B------:R-:W-:Y:S04]  /*7890*/  STL.64 [R1+0x2a00], R8 ;  /* 0x002a000801007387 */ /* 0x000fe80000100a00 */
[----:B------:R-:W-:Y:S04]  /*78a0*/  STL.64 [R1+0x2a08], R6 ;  /* 0x002a080601007387 */ /* 0x000fe80000100a00 */
[----:B------:R-:W-:Y:S01]  /*78b0*/  STL.64 [R1+0x2a10], R4 ;  /* 0x002a100401007387 */ /* 0x000fe20000100a00 */
[----:B--2---:R-:W-:-:S03]  /*78c0*/  IMAD.WIDE R2, R222, 0x2, R204 ;  /* 0x00000002de027825 */ /* 0x004fc600078e02cc */
[----:B------:R-:W-:Y:S04]  /*78d0*/  STL.64 [R1+0x2a20], R196 ;  /* 0x002a20c401007387 */ /* 0x000fe80000100a00 */
[----:B------:R0:W-:Y:S01]  /*78e0*/  STL.64 [R1+0x2d80], R250 ;  /* 0x002d80fa01007387 */ /* 0x0001e20000100a00 */
[----:B------:R-:W-:-:S03]  /*78f0*/  IMAD.WIDE R118, R223, 0x2, R204 ;  /* 0x00000002df767825 */ /* 0x000fc600078e02cc */
[----:B------:R-:W-:Y:S04]  /*7900*/  STL.64 [R1+0x2d90], R212 ;  /* 0x002d90d401007387 */ /* 0x000fe80000100a00 */
[----:B------:R1:W-:Y:S01]  /*7910*/  STL.64 [R1+0x2da0], R214 ;  /* 0x002da0d601007387 */ /* 0x0003e20000100a00 */
[----:B------:R-:W-:-:S04]  /*7920*/  IMAD.WIDE R114, R224, 0x2, R204 ;  /* 0x00000002e0727825 */ /* 0x000fc800078e02cc */
[--C-:B0-----:R-:W-:Y:S01]  /*7930*/  IMAD.WIDE R250, R223, 0x2, R202.reuse ;  /* 0x00000002dffa7825 */ /* 0x101fe200078e02ca */
[----:B------:R-:W-:Y:S01]  /*7940*/  STL.64 [R1+0x2110], R2 ;  /* 0x0021100201007387 */ /* 0x000fe20000100a00 */
[----:B------:R-:W-:Y:S02]  /*7950*/  SHF.L.U32 R228, R228, 0x6, RZ ;  /* 0x00000006e4e47819 */ /* 0x000fe400000006ff */
[----:B------:R-:W-:-:S04]  /*7960*/  IMAD.WIDE R190, R224, 0x2, R202 ;  /* 0x00000002e0be7825 */ /* 0x000fc800078e02ca */
[----:B------:R-:W-:Y:S02]  /*7970*/  IMAD R234, R234, 0x70, RZ ;  /* 0x00000070eaea7824 */ /* 0x000fe400078e02ff */
[----:B------:R-:W-:Y:S02]  /*7980*/  IMAD R237, R237, 0x19, RZ ;  /* 0x00000019eded7824 */ /* 0x000fe400078e02ff */
[----:B------:R-:W-:Y:S02]  /*7990*/  IMAD R240, R240, 0x31, RZ ;  /* 0x00000031f0f07824 */ /* 0x000fe400078e02ff */
[----:B------:R-:W-:Y:S02]  /*79a0*/  IMAD R242, R242, 0x41, RZ ;  /* 0x00000041f2f27824 */ /* 0x000fe400078e02ff */
[----:B------:R-:W-:Y:S02]  /*79b0*/  IMAD R244, R244, 0x51, RZ ;  /* 0x00000051f4f47824 */ /* 0x000fe400078e02ff */
[----:B------:R-:W-:-:S02]  /*79c0*/  IMAD R247, R247, 0x69, RZ ;  /* 0x00000069f7f77824 */ /* 0x000fc400078e02ff */
[----:B------:R-:W-:Y:S01]  /*79d0*/  IMAD R249, R249, 0x79, RZ ;  /* 0x00000079f9f97824 */ /* 0x000fe200078e02ff */
[----:B------:R-:W-:Y:S01]  /*79e0*/  PRMT R131, RZ, 0x7610, R131 ;  /* 0x00007610ff837816 */ /* 0x000fe20000000083 */
[----:B-1----:R-:W-:Y:S01]  /*79f0*/  IMAD.WIDE R214, R222, 0x2, R202 ;  /* 0x00000002ded67825 */ /* 0x002fe200078e02ca */
[----:B------:R-:W-:Y:S01]  /*7a00*/  PRMT R130, RZ, 0x7610, R130 ;  /* 0x00007610ff827816 */ /* 0x000fe20000000082 */
[----:B------:R-:W2:Y:S02]  /*7a10*/  @P1 LDG.E.U16 R123, desc[UR10][R250.64] ;  /* 0x0000000afa7b1981 */ /* 0x000ea4000c1e1500 */
[C---:B------:R-:W-:Y:S02]  /*7a20*/  IMAD.WIDE R110, R225.reuse, 0x2, R204 ;  /* 0x00000002e16e7825 */ /* 0x040fe400078e02cc */
[----:B------:R-:W-:Y:S02]  /*7a30*/  STL.64 [R1+0x2108], R214 ;  /* 0x002108d601007387 */ /* 0x000fe40000100a00 */
[----:B------:R-:W-:-:S02]  /*7a40*/  IMAD.WIDE R24, R225, 0x2, R202 ;  /* 0x00000002e1187825 */ /* 0x000fc400078e02ca */
[----:B------:R-:W-:Y:S02]  /*7a50*/  STL.64 [R1+0x20e0], R118 ;  /* 0x0020e07601007387 */ /* 0x000fe40000100a00 */
[C---:B------:R-:W-:Y:S02]  /*7a60*/  IMAD.WIDE R106, R226.reuse, 0x2, R204 ;  /* 0x00000002e26a7825 */ /* 0x040fe400078e02cc */
[----:B------:R-:W-:Y:S02]  /*7a70*/  STL.64 [R1+0x20d8], R250 ;  /* 0x0020d8fa01007387 */ /* 0x000fe40000100a00 */
[----:B------:R-:W-:Y:S02]  /*7a80*/  IMAD.WIDE R136, R226, 0x2, R202 ;  /* 0x00000002e2887825 */ /* 0x000fe400078e02ca */
[----:B------:R-:W-:Y:S02]  /*7a90*/  STL.64 [R1+0x20b0], R114 ;  /* 0x0020b07201007387 */ /* 0x000fe40000100a00 */
[----:B------:R-:W-:-:S02]  /*7aa0*/  IMAD.WIDE R102, R227, 0x2, R204 ;  /* 0x00000002e3667825 */ /* 0x000fc400078e02cc */
[----:B------:R-:W-:Y:S02]  /*7ab0*/  STL.64 [R1+0x20a8], R190 ;  /* 0x0020a8be01007387 */ /* 0x000fe40000100a00 */
[----:B------:R-:W-:Y:S02]  /*7ac0*/  IMAD.WIDE R140, R227, 0x2, R202 ;  /* 0x00000002e38c7825 */ /* 0x000fe400078e02ca */
[----:B------:R-:W-:Y:S02]  /*7ad0*/  STL.64 [R1+0x2080], R110 ;  /* 0x0020806e01007387 */ /* 0x000fe40000100a00 */
        /* <DEDUP_REMOVED lines=84> */
[----:B------:R-:W-:Y:S02]  /*8020*/  IMAD.WIDE R208, R249, 0x2, R204 ;  /* 0x00000002f9d07825 */ /* 0x000fe400078e02cc */
[----:B------:R-:W-:Y:S02]  /*8030*/  STL.64 [R1+0x1f10], R16 ;  /* 0x001f101001007387 */ /* 0x000fe40000100a00 */
[----:B------:R-:W-:-:S02]  /*8040*/  IMAD.WIDE R120, R222, 0x2, R200 ;  /* 0x00000002de787825 */ /* 0x000fc400078e02c8 */
[----:B------:R-:W-:Y:S02]  /*8050*/  STL.64 [R1+0x1ee8], R22 ;  /* 0x001ee81601007387 */ /* 0x000fe40000100a00 */
[----:B------:R-:W-:Y:S02]  /*8060*/  IMAD.WIDE R198, R249, 0x2, R202 ;  /* 0x00000002f9c67825 */ /* 0x000fe400078e02ca */
[----:B------:R-:W-:Y:S02]  /*8070*/  STL.64 [R1+0x1ee0], R32 ;  /* 0x001ee02001007387 */ /* 0x000fe40000100a00 */
[--C-:B------:R-:W-:Y:S02]  /*8080*/  IMAD.WIDE R116, R223, 0x2, R200.reuse ;  /* 0x00000002df747825 */ /* 0x100fe400078e02c8 */
[----:B------:R-:W-:Y:S02]  /*8090*/  STL.64 [R1+0x1eb8], R26 ;  /* 0x001eb81a01007387 */ /* 0x000fe40000100a00 */
[----:B------:R-:W-:-:S02]  /*80a0*/  IMAD.WIDE R112, R224, 0x2, R200 ;  /* 0x00000002e0707825 */ /* 0x000fc400078e02c8 */
[----:B------:R-:W-:Y:S02]  /*80b0*/  STL.64 [R1+0x1eb0], R30 ;  /* 0x001eb01e01007387 */ /* 0x000fe40000100a00 */
[--C-:B------:R-:W-:Y:S02]  /*80c0*/  IMAD.WIDE R108, R225, 0x2, R200.reuse ;  /* 0x00000002e16c7825 */ /* 0x100fe400078e02c8 */
        /* <DEDUP_REMOVED lines=49> */
[----:B------:R-:W-:Y:S02]  /*83e0*/  IMAD.WIDE R212, R222, 0x2, R206 ;  /* 0x00000002ded47825 */ /* 0x000fe400078e02ce */
        /* <DEDUP_REMOVED lines=10> */
[----:B------:R-:W-:Y:S04]  /*8490*/  STL.64 [R1+0x1e68], R212 ;  /* 0x001e68d401007387 */ /* 0x000fe80000100a00 */
[----:B------:R-:W-:Y:S01]  /*84a0*/  STL.64 [R1+0x1e78], R194 ;  /* 0x001e78c201007387 */ /* 0x000fe20000100a00 */
[----:B------:R-:W-:-:S03]  /*84b0*/  IMAD.WIDE R210, R227, 0x2, R206 ;  /* 0x00000002e3d27825 */ /* 0x000fc600078e02ce */
[----:B------:R-:W-:Y:S04]  /*84c0*/  STL.64 [R1+0x1e60], R70 ;  /* 0x001e604601007387 */ /* 0x000fe80000100a00 */
[----:B------:R-:W-:Y:S04]  /*84d0*/  STL.64 [R1+0x1e58], R192 ;  /* 0x001e58c001007387 */ /* 0x000fe80000100a00 */
[----:B------:R-:W-:Y:S04]  /*84e0*/  STL [R1+0x28e8], R227 ;  /* 0x0028e8e301007387 */ /* 0x000fe80000100800 */
[----:B------:R-:W-:Y:S04]  /*84f0*/  STL.64 [R1+0x1e50], R134 ;  /* 0x001e508601007387 */ /* 0x000fe80000100a00 */
[----:B------:R-:W-:Y:S04]  /*8500*/  STL [R1+0x28ec], R227 ;  /* 0x0028ece301007387 */ /* 0x000fe80000100800 */
[----:B------:R-:W-:Y:S04]  /*8510*/  STL.64 [R1+0x1e48], R138 ;  /* 0x001e488a01007387 */ /* 0x000fe80000100a00 */
[----:B------:R-:W-:Y:S04]  /*8520*/  STL [R1+0x28f0], R227 ;  /* 0x0028f0e301007387 */ /* 0x000fe80000100800 */
[----:B------:R-:W-:Y:S04]  /*8530*/  STL.64 [R1+0x1e40], R210 ;  /* 0x001e40d201007387 */ /* 0x000fe80000100a00 */
[----:B------:R-:W-:Y:S04]  /*8540*/  STL [R1+0x28f4], R227 ;  /* 0x0028f4e301007387 */ /* 0x000fe80000100800 */
        /* <DEDUP_REMOVED lines=37> */
[----:B------:R-:W-:Y:S01]  /*87a0*/  STL [R1+0x298c], R227 ;  /* 0x00298ce301007387 */ /* 0x000fe20000100800 */
[----:B------:R-:W-:-:S03]  /*87b0*/  IMAD.WIDE R144, R228, 0x2, R206 ;  /* 0x00000002e4907825 */ /* 0x000fc600078e02ce */
[----:B------:R-:W-:Y:S04]  /*87c0*/  STL [R1+0x2990], R227 ;  /* 0x002990e301007387 */ /* 0x000fe80000100800 */
[----:B------:R-:W-:Y:S04]  /*87d0*/  STL [R1+0x2994], R227 ;  /* 0x002994e301007387 */ /* 0x000fe80000100800 */
[----:B------:R-:W-:Y:S01]  /*87e0*/  STL [R1+0x2998], R227 ;  /* 0x002998e301007387 */ /* 0x000fe20000100800 */
[----:B------:R-:W-:-:S03]  /*87f0*/  IMAD.WIDE R90, R229, 0x2, R206 ;  /* 0x00000002e55a7825 */ /* 0x000fc600078e02ce */
[----:B------:R-:W-:Y:S04]  /*8800*/  STL [R1+0x299c], R227 ;  /* 0x00299ce301007387 */ /* 0x000fe80000100800 */
[----:B------:R-:W-:Y:S01]  /*8810*/  STL [R1+0x29ac], R227 ;  /* 0x0029ace301007387 */ /* 0x000fe20000100800 */
[----:B------:R-:W-:-:S03]  /*8820*/  IMAD.WIDE R86, R230, 0x2, R206 ;  /* 0x00000002e6567825 */ /* 0x000fc600078e02ce */
[----:B------:R-:W-:Y:S01]  /*8830*/  STL [R1+0x29b8], R227 ;  /* 0x0029b8e301007387 */ /* 0x000fe20000100800 */
[----:B------:R-:W-:-:S03]  /*8840*/  IMAD.WIDE R82, R231, 0x2, R206 ;  /* 0x00000002e7527825 */ /* 0x000fc600078e02ce */
[----:B------:R-:W-:Y:S04]  /*8850*/  STL [R1+0x29a0], R228 ;  /* 0x0029a0e401007387 */ /* 0x000fe80000100800 */
[----:B------:R-:W-:Y:S04]  /*8860*/  STL [R1+0x29b4], R228 ;  /* 0x0029b4e401007387 */ /* 0x000fe80000100800 */
[----:B------:R-:W-:Y:S04]  /*8870*/  STL.64 [R1+0x1e38], R144 ;  /* 0x001e389001007387 */ /* 0x000fe80000100a00 */
[----:B------:R-:W-:Y:S04]  /*8880*/  STL [R1+0x29a8], R229 ;  /* 0x0029a8e501007387 */ /* 0x000fe80000100800 */
[----:B------:R-:W-:Y:S04]  /*8890*/  STL.64 [R1+0x2a30], R228 ;  /* 0x002a30e401007387 */ /* 0x000fe80000100a00 */
[----:B------:R-:W-:Y:S01]  /*88a0*/  STL.64 [R1+0x1e30], R90 ;  /* 0x001e305a01007387 */ /* 0x000fe20000100a00 */
[----:B------:R-:W-:-:S03]  /*88b0*/  IMAD.WIDE R76, R232, 0x2, R206 ;  /* 0x00000002e84c7825 */ /* 0x000fc600078e02ce */
[----:B------:R-:W-:Y:S01]  /*88c0*/  STL.64 [R1+0x2a40], R230 ;  /* 0x002a40e601007387 */ /* 0x000fe20000100a00 */
[----:B------:R-:W-:-:S03]  /*88d0*/  IMAD.WIDE R188, R233, 0x2, R206 ;  /* 0x00000002e9bc7825 */ /* 0x000fc600078e02ce */
[----:B------:R-:W-:Y:S04]  /*88e0*/  STL.64 [R1+0x1e28], R86 ;  /* 0x001e285601007387 */ /* 0x000fe80000100a00 */
[----:B------:R-:W-:Y:S04]  /*88f0*/  STL.64 [R1+0x1e20], R82 ;  /* 0x001e205201007387 */ /* 0x000fe80000100a00 */
[----:B------:R0:W-:Y:S01]  /*8900*/  STL.64 [R1+0x2a50], R232 ;  /* 0x002a50e801007387 */ /* 0x0001e20000100a00 */
[----:B------:R-:W-:Y:S02]  /*8910*/  PRMT R129, RZ, 0x7610, R129 ;  /* 0x00007610ff817816 */ /* 0x000fe40000000081 */
[----:B------:R-:W-:Y:S01]  /*8920*/  PRMT R128, RZ, 0x7610, R128 ;  /* 0x00007610ff807816 */ /* 0x000fe20000000080 */
[----:B------:R-:W3:Y:S01]  /*8930*/  @P1 LDG.E.U16 R131, desc[UR10][R202.64] ;  /* 0x0000000aca831981 */ /* 0x000ee2000c1e1500 */
[----:B------:R-:W-:-:S03]  /*8940*/  PRMT R126, RZ, 0x7610, R126 ;  /* 0x00007610ff7e7816 */ /* 0x000fc6000000007e */
[----:B------:R-:W3:Y:S04]  /*8950*/  @P1 LDG.E.U16 R130, desc[UR10][R200.64] ;  /* 0x0000000ac8821981 */ /* 0x000ee8000c1e1500 */
[----:B0-----:R-:W4:Y:S04]  /*8960*/  LDL.64 R232, [R1+0x2110] ;  /* 0x0021100001e87983 */ /* 0x001f280000100a00 */
[----:B------:R-:W2:Y:S04]  /*8970*/  @P1 LDG.E.U16 R129, desc[UR10][R206.64] ;  /* 0x0000000ace811981 */ /* 0x000ea8000c1e1500 */
[----:B------:R-:W2:Y:S04]  /*8980*/  @P1 LDG.E.U16 R127, desc[UR10][R214.64] ;  /* 0x0000000ad67f1981 */ /* 0x000ea8000c1e1500 */
[----:B------:R-:W2:Y:S01]  /*8990*/  @P1 LDG.E.U16 R126, desc[UR10][R120.64] ;  /* 0x0000000a787e1981 */ /* 0x000ea2000c1e1500 */
[----:B------:R-:W-:-:S03]  /*89a0*/  PRMT R124, RZ, 0x7610, R124 ;  /* 0x00007610ff7c7816 */ /* 0x000fc6000000007c */
[----:B------:R-:W2:Y:S04]  /*89b0*/  @P1 LDG.E.U16 R125, desc[UR10][R212.64] ;  /* 0x0000000ad47d1981 */ /* 0x000ea8000c1e1500 */
[----:B------:R-:W2:Y:S04]  /*89c0*/  @P1 LDG.E.U16 R124, desc[UR10][R118.64] ;  /* 0x0000000a767c1981 */ /* 0x000ea8000c1e1500 */
[----:B----4-:R-:W2:Y:S01]  /*89d0*/  @P1 LDG.E.U16 R128, desc[UR10][R232.64] ;  /* 0x0000000ae8801981 */ /* 0x010ea2000c1e1500 */
[----:B------:R-:W-:-:S03]  /*89e0*/  IMAD.WIDE R36, R234, 0x2, R206 ;  /* 0x00000002ea247825 */ /* 0x000fc600078e02ce */
[----:B------:R-:W-:Y:S01]  /*89f0*/  STL.64 [R1+0x1e18], R76 ;  /* 0x001e184c01007387 */ /* 0x000fe20000100a00 */
        /* <DEDUP_REMOVED lines=9> */
[----:B------:R-:W-:Y:S04]  /*8a90*/  STL.64 [R1+0x2a70], R236 ;  /* 0x002a70ec01007387 */ /* 0x000fe80000100a00 */
[----:B------:R-:W-:Y:S01]  /*8aa0*/  STL.64 [R1+0x1df8], R230 ;  /* 0x001df8e601007387 */ /* 0x000fe20000100a00 */
[----:B------:R-:W-:-:S03]  /*8ab0*/  PRMT R122, RZ, 0x7610, R122 ;  /* 0x00007610ff7a7816 */ /* 0x000fc6000000007a */
[----:B------:R-:W-:Y:S04]  /*8ac0*/  STL.64 [R1+0x1df0], R228 ;  /* 0x001df0e401007387 */ /* 0x000fe80000100a00 */
[----:B------:R-:W-:Y:S04]  /*8ad0*/  STL.64 [R1+0x2a80], R238 ;  /* 0x002a80ee01007387 */ /* 0x000fe80000100a00 */
[----:B------:R-:W-:Y:S04]  /*8ae0*/  STL.64 [R1+0x1de8], R224 ;  /* 0x001de8e001007387 */ /* 0x000fe80000100a00 */
[----:B------:R-:W-:Y:S04]  /*8af0*/  STL.64 [R1+0x2a90], R132 ;  /* 0x002a908401007387 */ /* 0x000fe80000100a00 */
[----:B------:R-:W-:Y:S04]  /*8b00*/  STL.64 [R1+0x1de0], R222 ;  /* 0x001de0de01007387 */ /* 0x000fe80000100a00 */
[----:B---3--:R-:W-:Y:S04]  /*8b10*/  STL.64 [R1+0x2aa0], R130 ;  /* 0x002aa08201007387 */ /* 0x008fe80000100a00 */
[----:B------:R-:W3:Y:S04]  /*8b20*/  @P1 LDG.E.U16 R122, desc[UR10][R116.64] ;  /* 0x0000000a747a1981 */ /* 0x000ee8000c1e1500 */
[----:B--2---:R-:W-:Y:S04]  /*8b30*/  STL.64 [R1+0x2ab0], R128 ;  /* 0x002ab08001007387 */ /* 0x004fe80000100a00 */
[----:B------:R-:W2:Y:S04]  /*8b40*/  LDL.LU.64 R214, [R1+0x2da0] ;  /* 0x002da00001d67983 */ /* 0x000ea80000300a00 */
[----:B------:R-:W4:Y:S04]  /*8b50*/  LDL.LU.64 R120, [R1+0x2d98] ;  /* 0x002d980001787983 */ /* 0x000f280000300a00 */
[----:B------:R-:W-:Y:S04]  /*8b60*/  STL.64 [R1+0x2ac0], R126 ;  /* 0x002ac07e01007387 */ /* 0x000fe80000100a00 */
[----:B------:R-:W2:Y:S04]  /*8b70*/  LDL.LU.64 R212, [R1+0x2d90] ;  /* 0x002d900001d47983 */ /* 0x000ea80000300a00 */
[----:B------:R-:W2:Y:S04]  /*8b80*/  LDL.LU.64 R118, [R1+0x2d88] ;  /* 0x002d880001767983 */ /* 0x000ea80000300a00 */
[----:B------:R-:W-:Y:S04]  /*8b90*/  STL.64 [R1+0x2ad0], R124 ;  /* 0x002ad07c01007387 */ /* 0x000fe80000100a00 */
[----:B------:R-:W2:Y:S04]  /*8ba0*/  LDL.LU.64 R250, [R1+0x2d80] ;  /* 0x002d800001fa7983 */ /* 0x000ea80000300a00 */
[----:B------:R-:W2:Y:S04]  /*8bb0*/  LDL.LU.64 R116, [R1+0x2d78] ;  /* 0x002d780001747983 */ /* 0x000ea80000300a00 */
[----:B---3--:R-:W-:Y:S04]  /*8bc0*/  STL.64 [R1+0x2ae0], R122 ;  /* 0x002ae07a01007387 */ /* 0x008fe80000100a00 */
[----:B----4-:R-:W3:Y:S04]  /*8bd0*/  @P1 LDG.E.U16 R121, desc[UR10][R70.64] ;  /* 0x0000000a46791981 */ /* 0x010ee8000c1e1500 */
[----:B------:R-:W3:Y:S01]  /*8be0*/  @P1 LDG.E.U16 R120, desc[UR10][R114.64] ;  /* 0x0000000a72781981 */ /* 0x000ee2000c1e1500 */
[----:B------:R-:W-:-:S02]  /*8bf0*/  IMAD R216, R216, 0x32, RZ ;  /* 0x00000032d8d87824 */ /* 0x000fc400078e02ff */
[----:B------:R-:W-:Y:S01]  /*8c00*/  IMAD R217, R217, 0x3a, RZ ;  /* 0x0000003ad9d97824 */ /* 0x000fe200078e02ff */
[----:B--2---:R-:W2:Y:S04]  /*8c10*/  @P1 LDG.E.U16 R212, desc[UR10][R198.64] ;  /* 0x0000000ac6d41981 */ /* 0x004ea8000c1e1500 */
[----:B------:R-:W4:Y:S04]  /*8c20*/  LDL.LU.64 R70, [R1+0x2d70] ;  /* 0x002d700001467983 */ /* 0x000f280000300a00 */
[----:B------:R-:W2:Y:S04]  /*8c30*/  LDL.LU.64 R114, [R1+0x2d68] ;  /* 0x002d680001727983 */ /* 0x000ea80000300a00 */
[----:B------:R-:W4:Y:S04]  /*8c40*/  @P1 LDG.E.U16 R119, desc[UR10][R190.64] ;  /* 0x0000000abe771981 */ /* 0x000f28000c1e1500 */
[----:B------:R-:W4:Y:S04]  /*8c50*/  @P1 LDG.E.U16 R118, desc[UR10][R112.64] ;  /* 0x0000000a70761981 */ /* 0x000f28000c1e1500 */
[----:B------:R-:W4:Y:S04]  /*8c60*/  @P1 LDG.E.U16 R117, desc[UR10][R192.64] ;  /* 0x0000000ac0751981 */ /* 0x000f28000c1e1500 */
[----:B------:R-:W4:Y:S04]  /*8c70*/  @P1 LDG.E.U16 R116, desc[UR10][R110.64] ;  /* 0x0000000a6e741981 */ /* 0x000f28000c1e1500 */
[----:B---3--:R-:W-:Y:S04]  /*8c80*/  STL.64 [R1+0x2af0], R120 ;  /* 0x002af07801007387 */ /* 0x008fe80000100a00 */
[----:B------:R-:W3:Y:S04]  /*8c90*/  LDL.LU.64 R190, [R1+0x2d60] ;  /* 0x002d600001be7983 */ /* 0x000ee80000300a00 */
[----:B------:R-:W3:Y:S04]  /*8ca0*/  LDL.LU.64 R112, [R1+0x2d58] ;  /* 0x002d580001707983 */ /* 0x000ee80000300a00 */
[----:B--2---:R-:W2:Y:S04]  /*8cb0*/  @P1 LDG.E.U16 R115, desc[UR10][R24.64] ;  /* 0x0000000a18731981 */ /* 0x004ea8000c1e1500 */
[----:B------:R-:W2:Y:S04]  /*8cc0*/  @P1 LDG.E.U16 R114, desc[UR10][R108.64] ;  /* 0x0000000a6c721981 */ /* 0x000ea8000c1e1500 */
[----:B----4-:R-:W-:Y:S04]  /*8cd0*/  STL.64 [R1+0x2b00], R118 ;  /* 0x002b007601007387 */ /* 0x010fe80000100a00 */
[----:B------:R-:W4:Y:S04]  /*8ce0*/  LDL.LU.64 R192, [R1+0x2d50] ;  /* 0x002d500001c07983 */ /* 0x000f280000300a00 */
[----:B------:R-:W4:Y:S04]  /*8cf0*/  LDL.LU.64 R110, [R1+0x2d48] ;  /* 0x002d4800016e7983 */ /* 0x000f280000300a00 */
[----:B------:R-:W-:Y:S04]  /*8d00*/  STL.64 [R1+0x2b10], R116 ;  /* 0x002b107401007387 */ /* 0x000fe80000100a00 */
[----:B------:R-:W4:Y:S04]  /*8d10*/  LDL.LU.64 R24, [R1+0x2d40] ;  /* 0x002d400001187983 */ /* 0x000f280000300a00 */
[----:B------:R-:W4:Y:S04]  /*8d20*/  LDL.LU.64 R108, [R1+0x2d38] ;  /* 0x002d3800016c7983 */ /* 0x000f280000300a00 */
[----:B---3--:R-:W3:Y:S04]  /*8d30*/  @P1 LDG.E.U16 R113, desc[UR10][R134.64] ;  /* 0x0000000a86711981 */ /* 0x008ee8000c1e1500 */
[----:B------:R-:W3:Y:S04]  /*8d40*/  @P1 LDG.E.U16 R112, desc[UR10][R106.64] ;  /* 0x0000000a6a701981 */ /* 0x000ee8000c1e1500 */
[----:B--2---:R-:W-:Y:S04]  /*8d50*/  STL.64 [R1+0x2b28], R114 ;  /* 0x002b287201007387 */ /* 0x004fe80000100a00 */
[----:B------:R-:W2:Y:S04]  /*8d60*/  LDL.LU.64 R134, [R1+0x2d30] ;  /* 0x002d300001867983 */ /* 0x000ea80000300a00 */
[----:B------:R-:W2:Y:S04]  /*8d70*/  LDL.LU.64 R106, [R1+0x2d28] ;  /* 0x002d2800016a7983 */ /* 0x000ea80000300a00 */
[----:B----4-:R-:W4:Y:S04]  /*8d80*/  @P1 LDG.E.U16 R111, desc[UR10][R136.64] ;  /* 0x0000000a886f1981 */ /* 0x010f28000c1e1500 */
[----:B------:R-:W4:Y:S04]  /*8d90*/  @P1 LDG.E.U16 R110, desc[UR10][R104.64] ;  /* 0x0000000a686e1981 */ /* 0x000f28000c1e1500 */
[----:B------:R-:W4:Y:S04]  /*8da0*/  @P1 LDG.E.U16 R109, desc[UR10][R138.64] ;  /* 0x0000000a8a6d1981 */ /* 0x000f28000c1e1500 */
[----:B------:R-:W4:Y:S04]  /*8db0*/  @P1 LDG.E.U16 R108, desc[UR10][R102.64] ;  /* 0x0000000a666c1981 */ /* 0x000f28000c1e1500 */
[----:B---3--:R0:W-:Y:S04]  /*8dc0*/  STL.64 [R1+0x2b38], R112 ;  /* 0x002b387001007387 */ /* 0x0081e80000100a00 */
[----:B------:R-:W3:Y:S04]  /*8dd0*/  LDL.LU.64 R136, [R1+0x2d20] ;  /* 0x002d200001887983 */ /* 0x000ee80000300a00 */
[----:B------:R-:W3:Y:S04]  /*8de0*/  LDL.LU.64 R104, [R1+0x2d18] ;  /* 0x002d180001687983 */ /* 0x000ee80000300a00 */
[----:B--2---:R-:W2:Y:S04]  /*8df0*/  @P1 LDG.E.U16 R107, desc[UR10][R140.64] ;  /* 0x0000000a8c6b1981 */ /* 0x004ea8000c1e1500 */
[----:B------:R-:W2:Y:S04]  /*8e00*/  @P1 LDG.E.U16 R106, desc[UR10][R100.64] ;  /* 0x0000000a646a1981 */ /* 0x000ea8000c1e1500 */
[----:B----4-:R-:W-:Y:S04]  /*8e10*/  STL.64 [R1+0x2b48], R110 ;  /* 0x002b486e01007387 */ /* 0x010fe80000100a00 */
[----:B------:R-:W4:Y:S04]  /*8e20*/  LDL.LU.64 R138, [R1+0x2d10] ;  /* 0x002d1000018a7983 */ /* 0x000f280000300a00 */
[----:B------:R-:W4:Y:S04]  /*8e30*/  LDL.LU.64 R102, [R1+0x2d08] ;  /* 0x002d080001667983 */ /* 0x000f280000300a00 */
[----:B------:R1:W-:Y:S04]  /*8e40*/  STL.64 [R1+0x2b50], R108 ;  /* 0x002b506c01007387 */ /* 0x0003e80000100a00 */
[----:B------:R-:W4:Y:S04]  /*8e50*/  LDL.LU.64 R140, [R1+0x2d00] ;  /* 0x002d0000018c7983 */ /* 0x000f280000300a00 */
[----:B------:R-:W4:Y:S01]  /*8e60*/  LDL.LU.64 R100, [R1+0x2cf8] ;  /* 0x002cf80001647983 */ /* 0x000f220000300a00 */
[----:B0-----:R-:W-:-:S03]  /*8e70*/  IMAD.WIDE R112, R215, 0x2, R204 ;  /* 0x00000002d7707825 */ /* 0x001fc600078e02cc */
[----:B------:R-:W4:Y:S01]  /*8e80*/  @P1 LDG.E.U16 R135, desc[UR10][R62.64] ;  /* 0x0000000a3e871981 */ /* 0x000f22000c1e1500 */
[----:B------:R-:W-:Y:S02]  /*8e90*/  IMAD R218, R218, 0x42, RZ ;  /* 0x00000042dada7824 */ /* 0x000fe400078e02ff */
[----:B------:R-:W-:-:S04]  /*8ea0*/  IMAD.WIDE R116, R216, 0x2, R202 ;  /* 0x00000002d8747825 */ /* 0x000fc800078e02ca */
[----:B------:R-:W-:Y:S02]  /*8eb0*/  IMAD R219, R219, 0x4a, RZ ;  /* 0x0000004adbdb7824 */ /* 0x000fe400078e02ff */
[----:B------:R-:W-:-:S04]  /*8ec0*/  IMAD.WIDE R120, R217, 0x2, R202 ;  /* 0x00000002d9787825 */ /* 0x000fc800078e02ca */
[----:B------:R-:W-:Y:S02]  /*8ed0*/  IMAD R220, R220, 0x52, RZ ;  /* 0x00000052dcdc7824 */ /* 0x000fe400078e02ff */
[----:B------:R-:W-:Y:S02]  /*8ee0*/  IMAD R226, R252, 0x5a, RZ ;  /* 0x0000005afce27824 */ /* 0x000fe400078e02ff */
[----:B------:R-:W-:Y:S02]  /*8ef0*/  IMAD R221, R70, 0x23, RZ ;  /* 0x0000002346dd7824 */ /* 0x000fe400078e02ff */
[----:B------:R-:W-:-:S04]  /*8f00*/  IMAD.WIDE R114, R215, 0x2, R200 ;  /* 0x00000002d7727825 */ /* 0x000fc800078e02c8 */
[----:B------:R-:W-:-:S04]  /*8f10*/  IMAD.WIDE R118, R216, 0x2, R206 ;  /* 0x00000002d8767825 */ /* 0x000fc800078e02ce */
[----:B------:R-:W-:Y:S01]  /*8f20*/  IMAD.WIDE R122, R217, 0x2, R206 ;  /* 0x00000002d97a7825 */ /* 0x000fe200078e02ce */
[----:B---3--:R-:W3:Y:S04]  /*8f30*/  @P1 LDG.E.U16 R136, desc[UR10][R194.64] ;  /* 0x0000000ac2881981 */ /* 0x008ee8000c1e1500 */
[----:B------:R-:W3:Y:S04]  /*8f40*/  @P1 LDG.E.U16 R105, desc[UR10][R210.64] ;  /* 0x0000000ad2691981 */ /* 0x000ee8000c1e1500 */
[----:B------:R-:W3:Y:S04]  /*8f50*/  @P1 LDG.E.U16 R104, desc[UR10][R98.64] ;  /* 0x0000000a62681981 */ /* 0x000ee8000c1e1500 */
[----:B--2---:R-:W-:Y:S04]  /*8f60*/  STL.64 [R1+0x2b60], R106 ;  /* 0x002b606a01007387 */ /* 0x004fe80000100a00 */
[----:B------:R-:W2:Y:S04]  /*8f70*/  LDL.LU.64 R210, [R1+0x2cf0] ;  /* 0x002cf00001d27983 */ /* 0x000ea80000300a00 */
[----:B------:R-:W2:Y:S04]  /*8f80*/  LDL.LU.64 R98, [R1+0x2ce8] ;  /* 0x002ce80001627983 */ /* 0x000ea80000300a00 */
[----:B----4-:R-:W4:Y:S04]  /*8f90*/  @P1 LDG.E.U16 R103, desc[UR10][R142.64] ;  /* 0x0000000a8e671981 */ /* 0x010f28000c1e1500 */
[----:B------:R-:W4:Y:S04]  /*8fa0*/  @P1 LDG.E.U16 R102, desc[UR10][R96.64] ;  /* 0x0000000a60661981 */ /* 0x000f28000c1e1500 */
[----:B------:R0:W4:Y:S04]  /*8fb0*/  @P1 LDG.E.U16 R139, desc[UR10][R28.64] ;  /* 0x0000000a1c8b1981 */ /* 0x000128000c1e1500 */
[----:B------:R-:W4:Y:S04]  /*8fc0*/  @P1 LDG.E.U16 R101, desc[UR10][R144.64] ;  /* 0x0000000a90651981 */ /* 0x000f28000c1e1500 */
[----:B------:R-:W4:Y:S01]  /*8fd0*/  @P1 LDG.E.U16 R100, desc[UR10][R94.64] ;  /* 0x0000000a5e641981 */ /* 0x000f22000c1e1500 */
[----:B-1----:R-:W-:-:S03]  /*8fe0*/  IMAD.WIDE R108, R214, 0x2, R202 ;  /* 0x00000002d66c7825 */ /* 0x002fc600078e02ca */
[----:B------:R1:W4:Y:S04]  /*8ff0*/  @P1 LDG.E.U16 R140, desc[UR10][R30.64] ;  /* 0x0000000a1e8c1981 */ /* 0x000328000c1e1500 */
[----:B------:R0:W4:Y:S04]  /*9000*/  @P1 LDG.E.U16 R137, desc[UR10][R208.64] ;  /* 0x0000000ad0891981 */ /* 0x000128000c1e1500 */
[----:B---3--:R3:W-:Y:S04]  /*9010*/  STL.64 [R1+0x2b68], R104 ;  /* 0x002b686801007387 */ /* 0x0087e80000100a00 */
[----:B------:R-:W3:Y:S04]  /*9020*/  LDL.LU.64 R142, [R1+0x2ce0] ;  /* 0x002ce000018e7983 */ /* 0x000ee80000300a00 */
[----:B------:R-:W3:Y:S04]  /*9030*/  LDL.LU.64 R96, [R1+0x2cd8] ;  /* 0x002cd80001607983 */ /* 0x000ee80000300a00 */
[----:B--2---:R-:W2:Y:S04]  /*9040*/  @P1 LDG.E.U16 R99, desc[UR10][R92.64] ;  /* 0x0000000a5c631981 */ /* 0x004ea8000c1e1500 */
[----:B------:R-:W2:Y:S04]  /*9050*/  @P1 LDG.E.U16 R98, desc[UR10][R146.64] ;  /* 0x0000000a92621981 */ /* 0x000ea8000c1e1500 */
[----:B----4-:R4:W-:Y:S04]  /*9060*/  STL.64 [R1+0x2b70], R102 ;  /* 0x002b706601007387 */ /* 0x0109e80000100a00 */
[----:B------:R-:W4:Y:S04]  /*9070*/  LDL.LU.64 R144, [R1+0x2cd0] ;  /* 0x002cd00001907983 */ /* 0x000f280000300a00 */
[----:B------:R-:W4:Y:S04]  /*9080*/  LDL.LU.64 R94, [R1+0x2cc8] ;  /* 0x002cc800015e7983 */ /* 0x000f280000300a00 */
[----:B------:R1:W-:Y:S04]  /*9090*/  STL.64 [R1+0x2b80], R100 ;  /* 0x002b806401007387 */ /* 0x0003e80000100a00 */
[----:B------:R-:W4:Y:S04]  /*90a0*/  LDL.LU.64 R92, [R1+0x2cc0] ;  /* 0x002cc000015c7983 */ /* 0x000f280000300a00 */
[----:B------:R-:W4:Y:S01]  /*90b0*/  LDL.LU.64 R146, [R1+0x2cb8] ;  /* 0x002cb80001927983 */ /* 0x000f220000300a00 */
[----:B0-----:R-:W-:-:S03]  /*90c0*/  IMAD.WIDE R28, R251, 0x2, R202 ;  /* 0x00000002fb1c7825 */ /* 0x001fc600078e02ca */
[----:B------:R-:W4:Y:S01]  /*90d0*/  @P1 LDG.E.U16 R211, desc[UR10][R26.64] ;  /* 0x0000000a1ad31981 */ /* 0x000f22000c1e1500 */
[----:B------:R-:W-:-:S04]  /*90e0*/  IMAD.WIDE R62, R218, 0x2, R204 ;  /* 0x00000002da3e7825 */ /* 0x000fc800078e02cc */
[----:B------:R-:W-:-:S04]  /*90f0*/  IMAD.WIDE R124, R218, 0x2, R202 ;  /* 0x00000002da7c7825 */ /* 0x000fc800078e02ca */
[----:B------:R-:W-:-:S04]  /*9100*/  IMAD.WIDE R128, R219, 0x2, R202 ;  /* 0x00000002db807825 */ /* 0x000fc800078e02ca */
[----:B------:R-:W-:-:S04]  /*9110*/  IMAD.WIDE R132, R220, 0x2, R202 ;  /* 0x00000002dc847825 */ /* 0x000fc800078e02ca */
[----:B------:R-:W-:-:S04]  /*9120*/  IMAD.WIDE R236, R226, 0x2, R202 ;  /* 0x00000002e2ec7825 */ /* 0x000fc800078e02ca */
[----:B------:R-:W-:-:S04]  /*9130*/  IMAD.WIDE R194, R221, 0x2, R204 ;  /* 0x00000002ddc27825 */ /* 0x000fc800078e02cc */
[----:B------:R-:W-:-:S04]  /*9140*/  IMAD.WIDE R198, R221, 0x2, R202 ;  /* 0x00000002ddc67825 */ /* 0x000fc800078e02ca */
[----:B---3--:R-:W-:-:S04]  /*9150*/  IMAD.WIDE R104, R213, 0x2, R200 ;  /* 0x00000002d5687825 */ /* 0x008fc800078e02c8 */
[----:B------:R-:W-:-:S04]  /*9160*/  IMAD.WIDE R110, R214, 0x2, R200 ;  /* 0x00000002d66e7825 */ /* 0x000fc800078e02c8 */
[----:B-1----:R-:W-:-:S04]  /*9170*/  IMAD.WIDE R30, R251, 0x2, R206 ;  /* 0x00000002fb1e7825 */ /* 0x002fc800078e02ce */
[----:B------:R-:W-:-:S04]  /*9180*/  IMAD.WIDE R208, R221, 0x2, R200 ;  /* 0x00000002ddd07825 */ /* 0x000fc800078e02c8 */
[----:B------:R-:W-:-:S04]  /*9190*/  IMAD.WIDE R106, R213, 0x2, R206 ;  /* 0x00000002d56a7825 */ /* 0x000fc800078e02ce */
[--C-:B------:R-:W-:Y:S01]  /*91a0*/  IMAD.WIDE R126, R218, 0x2, R206.reuse ;  /* 0x00000002da7e7825 */ /* 0x100fe200078e02ce */
[----:B------:R-:W3:Y:S03]  /*91b0*/  @P1 LDG.E.U16 R24, desc[UR10][R106.64] ;  /* 0x0000000a6a181981 */ /* 0x000ee6000c1e1500 */
[----:B------:R-:W-:-:S04]  /*91c0*/  IMAD.WIDE R130, R219, 0x2, R206 ;  /* 0x00000002db827825 */ /* 0x000fc800078e02ce */
[----:B------:R-:W-:-:S04]  /*91d0*/  IMAD.WIDE R238, R220, 0x2, R206 ;  /* 0x00000002dcee7825 */ /* 0x000fc800078e02ce */
[----:B------:R-:W-:Y:S01]  /*91e0*/  IMAD.WIDE R234, R226, 0x2, R206 ;  /* 0x00000002e2ea7825 */ /* 0x000fe200078e02ce */
[----:B------:R0:W3:Y:S04]  /*91f0*/  @P1 LDG.E.U16 R143, desc[UR10][R32.64] ;  /* 0x0000000a208f1981 */ /* 0x0000e8000c1e1500 */
[----:B------:R-:W3:Y:S04]  /*9200*/  @P1 LDG.E.U16 R97, desc[UR10][R90.64] ;  /* 0x0000000a5a611981 */ /* 0x000ee8000c1e1500 */
[----:B------:R-:W3:Y:S04]  /*9210*/  @P1 LDG.E.U16 R96, desc[UR10][R148.64] ;  /* 0x0000000a94601981 */ /* 0x000ee8000c1e1500 */
[----:B--2---:R1:W-:Y:S04]  /*9220*/  STL.64 [R1+0x2b88], R98 ;  /* 0x002b886201007387 */ /* 0x0043e80000100a00 */
[----:B------:R-:W2:Y:S04]  /*9230*/  LDL.LU.64 R90, [R1+0x2cb0] ;  /* 0x002cb000015a7983 */ /* 0x000ea80000300a00 */
[----:B------:R-:W3:Y:S04]  /*9240*/  LDL.LU.64 R148, [R1+0x2ca8] ;  /* 0x002ca80001947983 */ /* 0x000ee80000300a00 */
[----:B----4-:R-:W4:Y:S04]  /*9250*/  @P1 LDG.E.U16 R95, desc[UR10][R88.64] ;  /* 0x0000000a585f1981 */ /* 0x010f28000c1e1500 */
[----:B------:R-:W4:Y:S04]  /*9260*/  @P1 LDG.E.U16 R94, desc[UR10][R150.64] ;  /* 0x0000000a965e1981 */ /* 0x000f28000c1e1500 */
[----:B------:R-:W4:Y:S04]  /*9270*/  @P1 LDG.E.U16 R93, desc[UR10][R86.64] ;  /* 0x0000000a565d1981 */ /* 0x000f28000c1e1500 */
[----:B------:R-:W4:Y:S04]  /*9280*/  LDL.LU.64 R88, [R1+0x2ca0] ;  /* 0x002ca00001587983 */ /* 0x000f280000300a00 */
[----:B------:R-:W4:Y:S04]  /*9290*/  LDL.LU.64 R150, [R1+0x2c98] ;  /* 0x002c980001967983 */ /* 0x000f280000300a00 */
[----:B------:R-:W4:Y:S04]  /*92a0*/  LDL.LU.64 R86, [R1+0x2c90] ;  /* 0x002c900001567983 */ /* 0x000f280000300a00 */
[----:B------:R-:W4:Y:S01]  /*92b0*/  @P1 LDG.E.U16 R92, desc[UR10][R152.64] ;  /* 0x0000000a985c1981 */ /* 0x000f22000c1e1500 */
[----:B------:R-:W-:-:S03]  /*92c0*/  IMAD.WIDE R102, R213, 0x2, R202 ;  /* 0x00000002d5667825 */ /* 0x000fc600078e02ca */
[----:B------:R0:W4:Y:S04]  /*92d0*/  @P1 LDG.E.U16 R142, desc[UR10][R34.64] ;  /* 0x0000000a228e1981 */ /* 0x000128000c1e1500 */
[----:B------:R0:W4:Y:S04]  /*92e0*/  @P1 LDG.E.U16 R144, desc[UR10][R22.64] ;  /* 0x0000000a16901981 */ /* 0x000128000c1e1500 */
[----:B------:R-:W4:Y:S04]  /*92f0*/  LDL.LU.64 R152, [R1+0x2c88] ;  /* 0x002c880001987983 */ /* 0x000f280000300a00 */
[----:B------:R0:W4:Y:S01]  /*9300*/  @P1 LDG.E.U16 R147, desc[UR10][R16.64] ;  /* 0x0000000a10931981 */ /* 0x000122000c1e1500 */
[----:B------:R-:W-:-:S03]  /*9310*/  IMAD.WIDE R100, R250, 0x2, R206 ;  /* 0x00000002fa647825 */ /* 0x000fc600078e02ce */
[----:B------:R-:W4:Y:S04]  /*9320*/  @P1 LDG.E.U16 R146, desc[UR10][R18.64] ;  /* 0x0000000a12921981 */ /* 0x000f28000c1e1500 */
[----:B--2---:R-:W2:Y:S04]  /*9330*/  @P1 LDG.E.U16 R91, desc[UR10][R84.64] ;  /* 0x0000000a545b1981 */ /* 0x004ea8000c1e1500 */
[----:B------:R-:W2:Y:S01]  /*9340*/  @P1 LDG.E.U16 R90, desc[UR10][R154.64] ;  /* 0x0000000a9a5a1981 */ /* 0x000ea2000c1e1500 */
[----:B0-----:R-:W-:-:S03]  /*9350*/  IMAD.WIDE R32, R251, 0x2, R204 ;  /* 0x00000002fb207825 */ /* 0x001fc600078e02cc */
[----:B---3--:R0:W3:Y:S04]  /*9360*/  @P1 LDG.E.U16 R148, desc[UR10][R20.64] ;  /* 0x0000000a14941981 */ /* 0x0080e8000c1e1500 */
        /* <DEDUP_REMOVED lines=10> */
[----:B------:R-:W4:Y:S01]  /*9410*/  @P1 LDG.E.U16 R151, desc[UR10][R66.64] ;  /* 0x0000000a42971981 */ /* 0x000f22000c1e1500 */
[----:B------:R-:W-:-:S03]  /*9420*/  IMAD.WIDE R22, R214, 0x2, R204 ;  /* 0x00000002d6167825 */ /* 0x000fc600078e02cc */
[----:B------:R-:W4:Y:S04]  /*9430*/  @P1 LDG.E.U16 R150, desc[UR10][R68.64] ;  /* 0x0000000a44961981 */ /* 0x000f28000c1e1500 */
[----:B------:R-:W4:Y:S01]  /*9440*/  LDL.LU.64 R78, [R1+0x2c58] ;  /* 0x002c5800014e7983 */ /* 0x000f220000300a00 */
[----:B------:R-:W-:-:S03]  /*9450*/  IMAD.WIDE R16, R215, 0x2, R202 ;  /* 0x00000002d7107825 */ /* 0x000fc600078e02ca */
[----:B------:R-:W4:Y:S01]  /*9460*/  @P1 LDG.E.U16 R152, desc[UR10][R64.64] ;  /* 0x0000000a40981981 */ /* 0x000f22000c1e1500 */
[----:B------:R-:W-:-:S03]  /*9470*/  IMAD.WIDE R26, R251, 0x2, R200 ;  /* 0x00000002fb1a7825 */ /* 0x000fc600078e02c8 */
[----:B------:R-:W4:Y:S04]  /*9480*/  @P1 LDG.E.U16 R25, desc[UR10][R32.64] ;  /* 0x0000000a20191981 */ /* 0x000f28000c1e1500 */
[----:B--2---:R-:W2:Y:S04]  /*9490*/  @P1 LDG.E.U16 R85, desc[UR10][R76.64] ;  /* 0x0000000a4c551981 */ /* 0x004ea8000c1e1500 */
[----:B------:R-:W2:Y:S01]  /*94a0*/  @P1 LDG.E.U16 R84, desc[UR10][R186.64] ;  /* 0x0000000aba541981 */ /* 0x000ea2000c1e1500 */
[----:B0-----:R-:W-:-:S03]  /*94b0*/  IMAD.WIDE R20, R213, 0x2, R204 ;  /* 0x00000002d5147825 */ /* 0x001fc600078e02cc */
[----:B---3--:R-:W3:Y:S04]  /*94c0*/  @P1 LDG.E.U16 R155, desc[UR10][R58.64] ;  /* 0x0000000a3a9b1981 */ /* 0x008ee8000c1e1500 */
        /* <DEDUP_REMOVED lines=8> */
[----:B------:R0:W4:Y:S04]  /*9550*/  @P1 LDG.E.U16 R80, desc[UR10][R4.64] ;  /* 0x0000000a04501981 */ /* 0x000128000c1e1500 */
[----:B------:R1:W4:Y:S04]  /*9560*/  @P1 LDG.E.U16 R78, desc[UR10][R8.64] ;  /* 0x0000000a084e1981 */ /* 0x000328000c1e1500 */
[----:B------:R1:W4:Y:S01]  /*9570*/  @P1 LDG.E.U16 R79, desc[UR10][R6.64] ;  /* 0x0000000a064f1981 */ /* 0x000322000c1e1500 */
[----:B0-----:R-:W-:-:S03]  /*9580*/  IMAD.WIDE R4, R243, 0x2, R206 ;  /* 0x00000002f3047825 */ /* 0x001fc600078e02ce */
[----:B------:R-:W4:Y:S01]  /*9590*/  @P1 LDG.E.U16 R185, desc[UR10][R176.64] ;  /* 0x0000000ab0b91981 */ /* 0x000f22000c1e1500 */
[----:B-1----:R-:W-:-:S03]  /*95a0*/  IMAD.WIDE R8, R245, 0x2, R206 ;  /* 0x00000002f5087825 */ /* 0x002fc600078e02ce */
[----:B------:R-:W4:Y:S01]  /*95b0*/  @P1 LDG.E.U16 R154, desc[UR10][R60.64] ;  /* 0x0000000a3c9a1981 */ /* 0x000f22000c1e1500 */
[----:B------:R-:W-:-:S03]  /*95c0*/  IMAD.WIDE R6, R246, 0x2, R206 ;  /* 0x00000002f6067825 */ /* 0x000fc600078e02ce */
[----:B------:R-:W4:Y:S01]  /*95d0*/  @P1 LDG.E.U16 R149, desc[UR10][R8.64] ;  /* 0x0000000a08951981 */ /* 0x000f22000c1e1500 */
[----:B------:R-:W-:-:S03]  /*95e0*/  IMAD.WIDE R66, R217, 0x2, R204 ;  /* 0x00000002d9427825 */ /* 0x000fc600078e02cc */
[----:B------:R-:W4:Y:S01]  /*95f0*/  @P1 LDG.E.U16 R145, desc[UR10][R6.64] ;  /* 0x0000000a06911981 */ /* 0x000f22000c1e1500 */
[----:B------:R-:W-:-:S03]  /*9600*/  IMAD.WIDE R98, R250, 0x2, R200 ;  /* 0x00000002fa627825 */ /* 0x000fc600078e02c8 */
[----:B------:R-:W4:Y:S04]  /*9610*/  @P1 LDG.E.U16 R184, desc[UR10][R230.64] ;  /* 0x0000000ae6b81981 */ /* 0x000f28000c1e1500 */
[----:B--2---:R0:W2:Y:S04]  /*9620*/  @P1 LDG.E.U16 R77, desc[UR10][R36.64] ;  /* 0x0000000a244d1981 */ /* 0x0040a8000c1e1500 */
[----:B------:R1:W2:Y:S04]  /*9630*/  @P1 LDG.E.U16 R76, desc[UR10][R10.64] ;  /* 0x0000000a0a4c1981 */ /* 0x0002a8000c1e1500 */
[----:B---3--:R-:W3:Y:S01]  /*9640*/  @P1 LDG.E.U16 R187, desc[UR10][R180.64] ;  /* 0x0000000ab4bb1981 */ /* 0x008ee2000c1e1500 */
[----:B0-----:R-:W-:-:S03]  /*9650*/  IMAD.WIDE R36, R240, 0x2, R206 ;  /* 0x00000002f0247825 */ /* 0x001fc600078e02ce */
[----:B------:R-:W2:Y:S01]  /*9660*/  @P1 LDG.E.U16 R186, desc[UR10][R178.64] ;  /* 0x0000000ab2ba1981 */ /* 0x000ea2000c1e1500 */
[----:B-1----:R-:W-:-:S03]  /*9670*/  IMAD.WIDE R10, R244, 0x2, R206 ;  /* 0x00000002f40a7825 */ /* 0x002fc600078e02ce */
[----:B----4-:R0:W4:Y:S04]  /*9680*/  @P1 LDG.E.U16 R74, desc[UR10][R14.64] ;  /* 0x0000000a0e4a1981 */ /* 0x010128000c1e1500 */
[----:B------:R1:W2:Y:S04]  /*9690*/  @P1 LDG.E.U16 R75, desc[UR10][R12.64] ;  /* 0x0000000a0c4b1981 */ /* 0x0002a8000c1e1500 */
[----:B------:R-:W-:Y:S01]  /*96a0*/  STL.64 [R1+0x1dd8], R36 ;  /* 0x001dd82401007387 */ /* 0x000fe20000100a00 */
[----:B0-----:R-:W-:-:S03]  /*96b0*/  IMAD.WIDE R14, R241, 0x2, R206 ;  /* 0x00000002f10e7825 */ /* 0x001fc600078e02ce */
[----:B------:R-:W2:Y:S01]  /*96c0*/  @P1 LDG.E.U16 R188, desc[UR10][R182.64] ;  /* 0x0000000ab6bc1981 */ /* 0x000ea2000c1e1500 */
[----:B-1----:R-:W-:-:S03]  /*96d0*/  IMAD.WIDE R12, R242, 0x2, R206 ;  /* 0x00000002f20c7825 */ /* 0x002fc600078e02ce */
[----:B------:R-:W-:Y:S04]  /*96e0*/  STL.64 [R1+0x1dd0], R14 ;  /* 0x001dd00e01007387 */ /* 0x000fe80000100a00 */
[----:B------:R-:W-:Y:S04]  /*96f0*/  STL.64 [R1+0x1dc8], R12 ;  /* 0x001dc80c01007387 */ /* 0x000fe80000100a00 */
[----:B------:R-:W-:Y:S04]  /*9700*/  STL.64 [R1+0x1dc0], R4 ;  /* 0x001dc00401007387 */ /* 0x000fe80000100a00 */
[----:B------:R-:W-:Y:S04]  /*9710*/  STL.64 [R1+0x1db8], R10 ;  /* 0x001db80a01007387 */ /* 0x000fe80000100a00 */
[----:B------:R-:W2:Y:S04]  /*9720*/  LDL.LU.64 R182, [R1+0x2c28] ;  /* 0x002c280001b67983 */ /* 0x000ea80000300a00 */
[----:B------:R-:W-:Y:S04]  /*9730*/  STL.64 [R1+0x1db0], R8 ;  /* 0x001db00801007387 */ /* 0x000fe80000100a00 */
[----:B------:R-:W3:Y:S04]  /*9740*/  LDL.LU.64 R180, [R1+0x2c20] ;  /* 0x002c200001b47983 */ /* 0x000ee80000300a00 */
[----:B------:R-:W-:Y:S04]  /*9750*/  STL.64 [R1+0x1da8], R6 ;  /* 0x001da80601007387 */ /* 0x000fe80000100a00 */
[----:B------:R-:W4:Y:S04]  /*9760*/  LDL.LU.64 R178, [R1+0x2c18] ;  /* 0x002c180001b27983 */ /* 0x000f280000300a00 */
[----:B------:R0:W4:Y:S01]  /*9770*/  @P1 LDG.E.U16 R73, desc[UR10][R2.64] ;  /* 0x0000000a02491981 */ /* 0x000122000c1e1500 */
[----:B------:R-:W-:-:S03]  /*9780*/  IMAD.WIDE R58, R219, 0x2, R204 ;  /* 0x00000002db3a7825 */ /* 0x000fc600078e02cc */
[----:B------:R-:W4:Y:S01]  /*9790*/  @P1 LDG.E.U16 R153, desc[UR10][R10.64] ;  /* 0x0000000a0a991981 */ /* 0x000f22000c1e1500 */
[----:B0-----:R-:W-:-:S05]  /*97a0*/  IMAD.WIDE R2, R247, 0x2, R206 ;  /* 0x00000002f7027825 */ /* 0x001fca00078e02ce */
[----:B------:R0:W-:Y:S04]  /*97b0*/  STL.64 [R1+0x1da0], R2 ;  /* 0x001da00201007387 */ /* 0x0001e80000100a00 */
[----:B------:R-:W4:Y:S04]  /*97c0*/  LDL.LU.64 R176, [R1+0x2c10] ;  /* 0x002c100001b07983 */ /* 0x000f280000300a00 */
[----:B------:R0:W4:Y:S04]  /*97d0*/  @P1 LDG.E.U16 R141, desc[UR10][R2.64] ;  /* 0x0000000a028d1981 */ /* 0x000128000c1e1500 */
[----:B--2---:R-:W2:Y:S04]  /*97e0*/  @P1 LDG.E.U16 R183, desc[UR10][R156.64] ;  /* 0x0000000a9cb71981 */ /* 0x004ea8000c1e1500 */
[----:B------:R-:W2:Y:S04]  /*97f0*/  @P1 LDG.E.U16 R182, desc[UR10][R174.64] ;  /* 0x0000000aaeb61981 */ /* 0x000ea8000c1e1500 */
[----:B---3--:R-:W3:Y:S04]  /*9800*/  @P1 LDG.E.U16 R181, desc[UR10][R172.64] ;  /* 0x0000000aacb51981 */ /* 0x008ee8000c1e1500 */
[----:B------:R-:W2:Y:S04]  /*9810*/  LDL.LU.64 R156, [R1+0x2c08] ;  /* 0x002c0800019c7983 */ /* 0x000ea80000300a00 */
[----:B------:R-:W3:Y:S04]  /*9820*/  LDL.LU.64 R174, [R1+0x2c00] ;  /* 0x002c000001ae7983 */ /* 0x000ee80000300a00 */
[----:B------:R-:W3:Y:S04]  /*9830*/  LDL.LU.64 R172, [R1+0x2bf8] ;  /* 0x002bf80001ac7983 */ /* 0x000ee80000300a00 */
[----:B----4-:R-:W4:Y:S04]  /*9840*/  @P1 LDG.E.U16 R179, desc[UR10][R160.64] ;  /* 0x0000000aa0b31981 */ /* 0x010f28000c1e1500 */
[----:B------:R-:W4:Y:S04]  /*9850*/  @P1 LDG.E.U16 R178, desc[UR10][R170.64] ;  /* 0x0000000aaab21981 */ /* 0x000f28000c1e1500 */
[----:B------:R-:W4:Y:S04]  /*9860*/  @P1 LDG.E.U16 R180, desc[UR10][R228.64] ;  /* 0x0000000ae4b41981 */ /* 0x000f28000c1e1500 */
[----:B------:R-:W4:Y:S04]  /*9870*/  LDL.LU.64 R160, [R1+0x2bf0] ;  /* 0x002bf00001a07983 */ /* 0x000f280000300a00 */
[----:B------:R-:W4:Y:S04]  /*9880*/  LDL.LU.64 R170, [R1+0x2be8] ;  /* 0x002be80001aa7983 */ /* 0x000f280000300a00 */
[----:B------:R-:W4:Y:S04]  /*9890*/  @P1 LDG.E.U16 R177, desc[UR10][R168.64] ;  /* 0x0000000aa8b11981 */ /* 0x000f28000c1e1500 */
[----:B------:R-:W4:Y:S04]  /*98a0*/  @P1 LDG.E.U16 R176, desc[UR10][R224.64] ;  /* 0x0000000ae0b01981 */ /* 0x000f28000c1e1500 */
[----:B------:R-:W4:Y:S01]  /*98b0*/  LDL.LU.64 R168, [R1+0x2be0] ;  /* 0x002be00001a87983 */ /* 0x000f220000300a00 */
[----:B0-----:R-:W-:-:S05]  /*98c0*/  IMAD.WIDE R2, R249, 0x2, R206 ;  /* 0x00000002f9027825 */ /* 0x001fca00078e02ce */
[----:B------:R-:W4:Y:S01]  /*98d0*/  @P1 LDG.E.U16 R134, desc[UR10][R2.64] ;  /* 0x0000000a02861981 */ /* 0x000f22000c1e1500 */
[----:B------:R-:W-:-:S04]  /*98e0*/  IMAD.WIDE R68, R216, 0x2, R200 ;  /* 0x00000002d8447825 */ /* 0x000fc800078e02c8 */
[----:B------:R-:W-:-:S04]  /*98f0*/  IMAD.WIDE R64, R217, 0x2, R200 ;  /* 0x00000002d9407825 */ /* 0x000fc800078e02c8 */
[----:B------:R-:W-:-:S04]  /*9900*/  IMAD.WIDE R60, R218, 0x2, R200 ;  /* 0x00000002da3c7825 */ /* 0x000fc800078e02c8 */
[--C-:B------:R-:W-:Y:S01]  /*9910*/  IMAD.WIDE R18, R214, 0x2, R206.reuse ;  /* 0x00000002d6127825 */ /* 0x100fe200078e02ce */
[----:B--2---:R0:W2:Y:S04]  /*9920*/  @P1 LDG.E.U16 R156, desc[UR10][R4.64] ;  /* 0x0000000a049c1981 */ /* 0x0040a8000c1e1500 */
[----:B---3--:R-:W3:Y:S04]  /*9930*/  @P1 LDG.E.U16 R175, desc[UR10][R166.64] ;  /* 0x0000000aa6af1981 */ /* 0x008ee8000c1e1500 */
[----:B------:R-:W2:Y:S04]  /*9940*/  @P1 LDG.E.U16 R174, desc[UR10][R164.64] ;  /* 0x0000000aa4ae1981 */ /* 0x000ea8000c1e1500 */
[----:B------:R-:W2:Y:S04]  /*9950*/  @P1 LDG.E.U16 R173, desc[UR10][R162.64] ;  /* 0x0000000aa2ad1981 */ /* 0x000ea8000c1e1500 */
[----:B------:R-:W2:Y:S04]  /*9960*/  LDL.LU.64 R166, [R1+0x2bd8] ;  /* 0x002bd80001a67983 */ /* 0x000ea80000300a00 */
[----:B------:R-:W3:Y:S04]  /*9970*/  LDL.LU.64 R164, [R1+0x2bd0] ;  /* 0x002bd00001a47983 */ /* 0x000ee80000300a00 */
[----:B------:R-:W3:Y:S04]  /*9980*/  LDL.LU.64 R162, [R1+0x2bc8] ;  /* 0x002bc80001a27983 */ /* 0x000ee80000300a00 */
[----:B----4-:R-:W4:Y:S04]  /*9990*/  @P1 LDG.E.U16 R171, desc[UR10][R158.64] ;  /* 0x0000000a9eab1981 */ /* 0x010f28000c1e1500 */
[----:B------:R-:W4:Y:S04]  /*99a0*/  @P1 LDG.E.U16 R161, desc[UR10][R50.64] ;  /* 0x0000000a32a11981 */ /* 0x000f28000c1e1500 */
[----:B------:R-:W4:Y:S04]  /*99b0*/  @P1 LDG.E.U16 R172, desc[UR10][R222.64] ;  /* 0x0000000adeac1981 */ /* 0x000f28000c1e1500 */
[----:B------:R-:W4:Y:S01]  /*99c0*/  LDL.LU.64 R158, [R1+0x2bc0] ;  /* 0x002bc000019e7983 */ /* 0x000f220000300a00 */
[----:B0-----:R-:W-:-:S03]  /*99d0*/  IMAD.WIDE R4, R248, 0x2, R206 ;  /* 0x00000002f8047825 */ /* 0x001fc600078e02ce */
[----:B------:R0:W4:Y:S04]  /*99e0*/  @P1 LDG.E.U16 R168, desc[UR10][R36.64] ;  /* 0x0000000a24a81981 */ /* 0x000128000c1e1500 */
[----:B------:R-:W-:Y:S04]  /*99f0*/  STL.64 [R1+0x1d98], R4 ;  /* 0x001d980401007387 */ /* 0x000fe80000100a00 */
[----:B------:R1:W-:Y:S01]  /*9a00*/  STL.64 [R1+0x1c28], R2 ;  /* 0x001c280201007387 */ /* 0x0003e20000100a00 */
[----:B0-----:R-:W-:-:S03]  /*9a10*/  IMAD.WIDE R36, R250, 0x2, R204 ;  /* 0x00000002fa247825 */ /* 0x001fc600078e02cc */
[----:B------:R0:W-:Y:S04]  /*9a20*/  STL.64 [R1+0x1d90], R32 ;  /* 0x001d902001007387 */ /* 0x0001e80000100a00 */
[----:B------:R0:W-:Y:S04]  /*9a30*/  STL.64 [R1+0x1d88], R28 ;  /* 0x001d881c01007387 */ /* 0x0001e80000100a00 */
[----:B------:R-:W-:Y:S01]  /*9a40*/  STL.64 [R1+0x1d78], R36 ;  /* 0x001d782401007387 */ /* 0x000fe20000100a00 */
[----:B-1----:R-:W-:-:S03]  /*9a50*/  IMAD.WIDE R2, R216, 0x2, R204 ;  /* 0x00000002d8027825 */ /* 0x002fc600078e02cc */
[----:B------:R-:W-:Y:S04]  /*9a60*/  STL.64 [R1+0x1d70], R34 ;  /* 0x001d702201007387 */ /* 0x000fe80000100a00 */
[----:B------:R-:W-:Y:S04]  /*9a70*/  STL.64 [R1+0x1d60], R20 ;  /* 0x001d601401007387 */ /* 0x000fe80000100a00 */
[----:B------:R-:W-:Y:S04]  /*9a80*/  STL.64 [R1+0x1d58], R102 ;  /* 0x001d586601007387 */ /* 0x000fe80000100a00 */
[----:B------:R-:W-:Y:S04]  /*9a90*/  STL.64 [R1+0x1d48], R22 ;  /* 0x001d481601007387 */ /* 0x000fe80000100a00 */
[----:B------:R-:W-:Y:S04]  /*9aa0*/  STL.64 [R1+0x1d40], R108 ;  /* 0x001d406c01007387 */ /* 0x000fe80000100a00 */
[----:B------:R-:W-:Y:S04]  /*9ab0*/  STL.64 [R1+0x1d18], R112 ;  /* 0x001d187001007387 */ /* 0x000fe80000100a00 */
[----:B------:R-:W-:Y:S01]  /*9ac0*/  STL.64 [R1+0x1d10], R16 ;  /* 0x001d101001007387 */ /* 0x000fe20000100a00 */
[----:B------:R-:W-:-:S03]  /*9ad0*/  IMAD R225, R193, 0x62, RZ ;  /* 0x00000062c1e17824 */ /* 0x000fc600078e02ff */
[----:B------:R-:W-:Y:S04]  /*9ae0*/  STL.64 [R1+0x1d00], R2 ;  /* 0x001d000201007387 */ /* 0x000fe80000100a00 */
[----:B------:R-:W-:Y:S01]  /*9af0*/  STL.64 [R1+0x1cf8], R116 ;  /* 0x001cf87401007387 */ /* 0x000fe20000100a00 */
[----:B------:R-:W-:-:S03]  /*9b00*/  IMAD R224, R192, 0x6a, RZ ;  /* 0x0000006ac0e07824 */ /* 0x000fc600078e02ff */
[----:B------:R-:W-:Y:S01]  /*9b10*/  STL.64 [R1+0x1ce8], R66 ;  /* 0x001ce84201007387 */ /* 0x000fe20000100a00 */
[----:B------:R-:W-:-:S03]  /*9b20*/  IMAD.WIDE R50, R226, 0x2, R204 ;  /* 0x00000002e2327825 */ /* 0x000fc600078e02cc */
        /* <DEDUP_REMOVED lines=9> */
[----:B------:R-:W-:-:S03]  /*9bc0*/  IMAD.WIDE R8, R222, 0x2, R204 ;  /* 0x00000002de087825 */ /* 0x000fc600078e02cc */
[----:B------:R1:W4:Y:S04]  /*9bd0*/  @P1 LDG.E.U16 R169, desc[UR10][R38.64] ;  /* 0x0000000a26a91981 */ /* 0x000328000c1e1500 */
[----:B------:R0:W4:Y:S04]  /*9be0*/  @P1 LDG.E.U16 R138, desc[UR10][R4.64] ;  /* 0x0000000a048a1981 */ /* 0x000128000c1e1500 */
[----:B------:R0:W4:Y:S01]  /*9bf0*/  @P1 LDG.E.U16 R160, desc[UR10][R12.64] ;  /* 0x0000000a0ca01981 */ /* 0x000122000c1e1500 */
[----:B-1----:R-:W-:-:S03]  /*9c00*/  IMAD.WIDE R38, R223, 0x2, R204 ;  /* 0x00000002df267825 */ /* 0x002fc600078e02cc */
[----:B------:R1:W4:Y:S01]  /*9c10*/  @P1 LDG.E.U16 R157, desc[UR10][R56.64] ;  /* 0x0000000a389d1981 */ /* 0x000322000c1e1500 */
[----:B0-----:R-:W-:-:S03]  /*9c20*/  IMAD.WIDE R4, R223, 0x2, R202 ;  /* 0x00000002df047825 */ /* 0x001fc600078e02ca */
[----:B------:R-:W4:Y:S01]  /*9c30*/  @P1 LDG.E.U16 R170, desc[UR10][R196.64] ;  /* 0x0000000ac4aa1981 */ /* 0x000f22000c1e1500 */
[----:B------:R-:W-:-:S04]  /*9c40*/  IMAD.WIDE R12, R222, 0x2, R202 ;  /* 0x00000002de0c7825 */ /* 0x000fc800078e02ca */
[----:B-1----:R-:W-:-:S04]  /*9c50*/  IMAD.WIDE R56, R219, 0x2, R200 ;  /* 0x00000002db387825 */ /* 0x002fc800078e02c8 */
[----:B------:R-:W-:-:S04]  /*9c60*/  IMAD.WIDE R6, R223, 0x2, R200 ;  /* 0x00000002df067825 */ /* 0x000fc800078e02c8 */
[----:B------:R-:W-:-:S04]  /*9c70*/  IMAD.WIDE R10, R222, 0x2, R200 ;  /* 0x00000002de0a7825 */ /* 0x000fc800078e02c8 */
[----:B------:R-:W-:Y:S01]  /*9c80*/  IMAD.WIDE R230, R225, 0x2, R206 ;  /* 0x00000002e1e67825 */ /* 0x000fe200078e02ce */
[----:B--2---:R0:W2:Y:S04]  /*9c90*/  @P1 LDG.E.U16 R166, desc[UR10][R42.64] ;  /* 0x0000000a2aa61981 */ /* 0x0040a8000c1e1500 */
[----:B---3--:R1:W3:Y:S04]  /*9ca0*/  @P1 LDG.E.U16 R164, desc[UR10][R14.64] ;  /* 0x0000000a0ea41981 */ /* 0x0082e8000c1e1500 */
[----:B------:R1:W2:Y:S01]  /*9cb0*/  @P1 LDG.E.U16 R163, desc[UR10][R46.64] ;  /* 0x0000000a2ea31981 */ /* 0x0002a2000c1e1500 */
[----:B0-----:R-:W-:-:S03]  /*9cc0*/  IMAD.WIDE R42, R224, 0x2, R204 ;  /* 0x00000002e02a7825 */ /* 0x001fc600078e02cc */
[----:B------:R-:W2:Y:S01]  /*9cd0*/  @P1 LDG.E.U16 R162, desc[UR10][R48.64] ;  /* 0x0000000a30a21981 */ /* 0x000ea2000c1e1500 */
[----:B-1----:R-:W-:-:S03]  /*9ce0*/  IMAD R14, R71, 0x1b, RZ ;  /* 0x0000001b470e7824 */ /* 0x002fc600078e02ff */
[----:B------:R-:W2:Y:S01]  /*9cf0*/  @P1 LDG.E.U16 R165, desc[UR10][R44.64] ;  /* 0x0000000a2ca51981 */ /* 0x000ea2000c1e1500 */
[----:B------:R-:W-:-:S03]  /*9d00*/  IMAD.WIDE R46, R225, 0x2, R204 ;  /* 0x00000002e12e7825 */ /* 0x000fc600078e02cc */
[----:B------:R-:W2:Y:S04]  /*9d10*/  @P1 LDG.E.U16 R167, desc[UR10][R40.64] ;  /* 0x0000000a28a71981 */ /* 0x000ea8000c1e1500 */
[----:B----4-:R0:W4:Y:S04]  /*9d20*/  @P1 LDG.E.U16 R158, desc[UR10][R54.64] ;  /* 0x0000000a369e1981 */ /* 0x010128000c1e1500 */
[----:B------:R1:W2:Y:S01]  /*9d30*/  @P1 LDG.E.U16 R159, desc[UR10][R52.64] ;  /* 0x0000000a349f1981 */ /* 0x0002a2000c1e1500 */
[----:B0-----:R-:W-:-:S05]  /*9d40*/  IMAD.WIDE R54, R220, 0x2, R204 ;  /* 0x00000002dc367825 */ /* 0x001fca00078e02cc */
[----:B------:R-:W-:Y:S04]  /*9d50*/  STL.64 [R1+0x1ca0], R54 ;  /* 0x001ca03601007387 */ /* 0x000fe80000100a00 */
[----:B------:R-:W-:Y:S04]  /*9d60*/  STL.64 [R1+0x1c98], R132 ;  /* 0x001c988401007387 */ /* 0x000fe80000100a00 */
[----:B------:R-:W-:Y:S04]  /*9d70*/  STL.64 [R1+0x1c88], R50 ;  /* 0x001c883201007387 */ /* 0x000fe80000100a00 */
[----:B------:R-:W-:Y:S01]  /*9d80*/  STL.64 [R1+0x1c80], R236 ;  /* 0x001c80ec01007387 */ /* 0x000fe20000100a00 */
[----:B------:R-:W-:-:S03]  /*9d90*/  IMAD.WIDE R70, R14, 0x2, R204 ;  /* 0x000000020e467825 */ /* 0x000fc600078e02cc */
[----:B------:R-:W-:Y:S01]  /*9da0*/  STL.64 [R1+0x1c70], R46 ;  /* 0x001c702e01007387 */ /* 0x000fe20000100a00 */
[----:B------:R-:W-:-:S03]  /*9db0*/  IMAD.WIDE R190, R14, 0x2, R202 ;  /* 0x000000020ebe7825 */ /* 0x000fc600078e02ca */
        /* <DEDUP_REMOVED lines=12> */
[----:B-1----:R-:W-:-:S03]  /*9e80*/  IMAD.WIDE R52, R220, 0x2, R200 ;  /* 0x00000002dc347825 */ /* 0x002fc600078e02c8 */
[----:B------:R-:W-:Y:S01]  /*9e90*/  STL.64 [R1+0x1d68], R98 ;  /* 0x001d686201007387 */ /* 0x000fe20000100a00 */
[----:B------:R-:W-:-:S03]  /*9ea0*/  IMAD.WIDE R48, R226, 0x2, R200 ;  /* 0x00000002e2307825 */ /* 0x000fc600078e02c8 */
[----:B------:R-:W-:Y:S01]  /*9eb0*/  STL.64 [R1+0x1d50], R104 ;  /* 0x001d506801007387 */ /* 0x000fe20000100a00 */
[----:B------:R-:W-:-:S03]  /*9ec0*/  IMAD.WIDE R44, R225, 0x2, R200 ;  /* 0x00000002e12c7825 */ /* 0x000fc600078e02c8 */
[----:B------:R-:W-:Y:S01]  /*9ed0*/  STL.64 [R1+0x1d38], R110 ;  /* 0x001d386e01007387 */ /* 0x000fe20000100a00 */
[----:B------:R-:W-:-:S03]  /*9ee0*/  IMAD.WIDE R40, R224, 0x2, R200 ;  /* 0x00000002e0287825 */ /* 0x000fc600078e02c8 */
[----:B------:R-:W-:Y:S04]  /*9ef0*/  STL.64 [R1+0x1d08], R114 ;  /* 0x001d087201007387 */ /* 0x000fe80000100a00 */
[----:B------:R-:W-:Y:S04]  /*9f00*/  STL.64 [R1+0x1cf0], R68 ;  /* 0x001cf04401007387 */ /* 0x000fe80000100a00 */
[----:B------:R-:W-:Y:S01]  /*9f10*/  STL.64 [R1+0x1cd8], R64 ;  /* 0x001cd84001007387 */ /* 0x000fe20000100a00 */
[----:B------:R-:W-:-:S03]  /*9f20*/  IMAD.WIDE R192, R14, 0x2, R200 ;  /* 0x000000020ec07825 */ /* 0x000fc600078e02c8 */
[----:B------:R-:W-:Y:S04]  /*9f30*/  STL.64 [R1+0x1cc0], R60 ;  /* 0x001cc03c01007387 */ /* 0x000fe80000100a00 */
[----:B------:R-:W-:Y:S04]  /*9f40*/  STL.64 [R1+0x1ca8], R56 ;  /* 0x001ca83801007387 */ /* 0x000fe80000100a00 */
[----:B------:R-:W-:Y:S04]  /*9f50*/  STL.64 [R1+0x1c90], R52 ;  /* 0x001c903401007387 */ /* 0x000fe80000100a00 */
[----:B------:R-:W-:Y:S04]  /*9f60*/  STL.64 [R1+0x1c78], R48 ;  /* 0x001c783001007387 */ /* 0x000fe80000100a00 */
[----:B------:R-:W-:Y:S04]  /*9f70*/  STL.64 [R1+0x1c60], R44 ;  /* 0x001c602c01007387 */ /* 0x000fe80000100a00 */
[----:B------:R-:W-:Y:S01]  /*9f80*/  STL.64 [R1+0x1c48], R40 ;  /* 0x001c482801007387 */ /* 0x000fe20000100a00 */
[----:B------:R-:W-:-:S03]  /*9f90*/  IMAD.WIDE R14, R215, 0x2, R206 ;  /* 0x00000002d70e7825 */ /* 0x000fc600078e02ce */
[----:B------:R-:W-:Y:S04]  /*9fa0*/  STL.64 [R1+0x1c30], R6 ;  /* 0x001c300601007387 */ /* 0x000fe80000100a00 */
[----:B------:R-:W-:Y:S04]  /*9fb0*/  STL.64 [R1+0x1c10], R10 ;  /* 0x001c100a01007387 */ /* 0x000fe80000100a00 */
[----:B------:R-:W-:Y:S04]  /*9fc0*/  STL.64 [R1+0x2118], R192 ;  /* 0x002118c001007387 */ /* 0x000fe80000100a00 */
[----:B------:R1:W-:Y:S04]  /*9fd0*/  STL.64 [R1+0x1c08], R30 ;  /* 0x001c081e01007387 */ /* 0x0003e80000100a00 */
[----:B------:R-:W-:Y:S04]  /*9fe0*/  STL.64 [R1+0x1d20], R208 ;  /* 0x001d20d001007387 */ /* 0x000fe80000100a00 */
[----:B------:R0:W-:Y:S04]  /*9ff0*/  STL.64 [R1+0x1c00], R100 ;  /* 0x001c006401007387 */ /* 0x0001e80000100a00 */
        /* <DEDUP_REMOVED lines=10> */
[----:B------:R-:W2:Y:S01]  /*a0a0*/  LDL.LU.64 R32, [R1+0x2bb8] ;  /* 0x002bb80001207983 */ /* 0x000ea20000300a00 */
[----:B------:R-:W-:-:S05]  /*a0b0*/  IMAD.WIDE R196, R224, 0x2, R206 ;  /* 0x00000002e0c47825 */ /* 0x000fca00078e02ce */
[----:B------:R0:W-:Y:S04]  /*a0c0*/  STL.64 [R1+0x1ba0], R196 ;  /* 0x001ba0c401007387 */ /* 0x0001e80000100a00 */
[----:B--2---:R-:W2:Y:S01]  /*a0d0*/  @P1 LDG.E.U16 R33, desc[UR10][R28.64] ;  /* 0x0000000a1c211981 */ /* 0x004ea2000c1e1500 */
[----:B------:R-:W-:-:S03]  /*a0e0*/  IMAD.WIDE R216, R223, 0x2, R206 ;  /* 0x00000002dfd87825 */ /* 0x000fc600078e02ce */
[----:B------:R-:W2:Y:S04]  /*a0f0*/  @P1 LDG.E.U16 R32, desc[UR10][R110.64] ;  /* 0x0000000a6e201981 */ /* 0x000ea8000c1e1500 */
[----:B------:R-:W2:Y:S04]  /*a100*/  LDL.LU.64 R28, [R1+0x2bb0] ;  /* 0x002bb000011c7983 */ /* 0x000ea80000300a00 */
[----:B------:R0:W-:Y:S04]  /*a110*/  STL.64 [R1+0x1b98], R216 ;  /* 0x001b98d801007387 */ /* 0x0001e80000100a00 */
[----:B--2---:R-:W2:Y:S01]  /*a120*/  @P1 LDG.E.U16 R29, desc[UR10][R26.64] ;  /* 0x0000000a1a1d1981 */ /* 0x004ea2000c1e1500 */
[----:B------:R-:W-:-:S03]  /*a130*/  IMAD.WIDE R214, R222, 0x2, R206 ;  /* 0x00000002ded67825 */ /* 0x000fc600078e02ce */
[----:B------:R-:W2:Y:S04]  /*a140*/  @P1 LDG.E.U16 R28, desc[UR10][R100.64] ;  /* 0x0000000a641c1981 */ /* 0x000ea8000c1e1500 */
[----:B0-----:R-:W2:Y:S04]  /*a150*/  LDL.LU.64 R26, [R1+0x2ba8] ;  /* 0x002ba800011a7983 */ /* 0x001ea80000300a00 */
[----:B------:R0:W-:Y:S04]  /*a160*/  STL.64 [R1+0x1b90], R214 ;  /* 0x001b90d601007387 */ /* 0x0001e80000100a00 */
[----:B--2---:R-:W2:Y:S04]  /*a170*/  @P1 LDG.E.U16 R26, desc[UR10][R30.64] ;  /* 0x0000000a1e1a1981 */ /* 0x004ea8000c1e1500 */
[----:B------:R-:W2:Y:S04]  /*a180*/  @P1 LDG.E.U16 R27, desc[UR10][R104.64] ;  /* 0x0000000a681b1981 */ /* 0x000ea8000c1e1500 */
[----:B-1----:R-:W2:Y:S04]  /*a190*/  LDL.LU.64 R30, [R1+0x2ba0] ;  /* 0x002ba000011e7983 */ /* 0x002ea80000300a00 */
[----:B--2---:R-:W2:Y:S04]  /*a1a0*/  @P1 LDG.E.U16 R31, desc[UR10][R36.64] ;  /* 0x0000000a241f1981 */ /* 0x004ea8000c1e1500 */
[----:B------:R-:W2:Y:S04]  /*a1b0*/  @P1 LDG.E.U16 R30, desc[UR10][R20.64] ;  /* 0x0000000a141e1981 */ /* 0x000ea8000c1e1500 */
[----:B------:R-:W2:Y:S04]  /*a1c0*/  LDL.LU.64 R36, [R1+0x2b98] ;  /* 0x002b980001247983 */ /* 0x000ea80000300a00 */
[----:B--2---:R-:W2:Y:S04]  /*a1d0*/  @P1 LDG.E.U16 R36, desc[UR10][R34.64] ;  /* 0x0000000a22241981 */ /* 0x004ea8000c1e1500 */
[----:B------:R1:W2:Y:S04]  /*a1e0*/  @P1 LDG.E.U16 R37, desc[UR10][R216.64] ;  /* 0x0000000ad8251981 */ /* 0x0002a8000c1e1500 */
[----:B------:R-:W2:Y:S04]  /*a1f0*/  LDL.LU.64 R34, [R1+0x2b90] ;  /* 0x002b900001227983 */ /* 0x000ea80000300a00 */
[----:B--2---:R-:W2:Y:S04]  /*a200*/  @P1 LDG.E.U16 R35, desc[UR10][R98.64] ;  /* 0x0000000a62231981 */ /* 0x004ea8000c1e1500 */
[----:B------:R-:W2:Y:S04]  /*a210*/  @P1 LDG.E.U16 R34, desc[UR10][R22.64] ;  /* 0x0000000a16221981 */ /* 0x000ea8000c1e1500 */
[----:B------:R-:W2:Y:S04]  /*a220*/  LDL.LU.64 R98, [R1+0x2b88] ;  /* 0x002b880001627983 */ /* 0x000ea80000300a00 */
[----:B------:R-:W2:Y:S04]  /*a230*/  LDL.LU.64 R100, [R1+0x2b80] ;  /* 0x002b800001647983 */ /* 0x000ea80000300a00 */
[----:B------:R-:W2:Y:S04]  /*a240*/  LDL.LU.64 R20, [R1+0x2b78] ;  /* 0x002b780001147983 */ /* 0x000ea80000300a00 */
[----:B--2---:R-:W2:Y:S04]  /*a250*/  @P1 LDG.E.U16 R21, desc[UR10][R102.64] ;  /* 0x0000000a66151981 */ /* 0x004ea8000c1e1500 */
[----:B------:R-:W2:Y:S04]  /*a260*/  @P1 LDG.E.U16 R20, desc[UR10][R68.64] ;  /* 0x0000000a44141981 */ /* 0x000ea8000c1e1500 */
[----:B------:R-:W2:Y:S04]  /*a270*/  LDL.LU.64 R102, [R1+0x2b70] ;  /* 0x002b700001667983 */ /* 0x000ea80000300a00 */
        /* <DEDUP_REMOVED lines=19> */
[----:B--2---:R-:W2:Y:S04]  /*a3b0*/  @P1 LDG.E.U16 R3, desc[UR10][R116.64] ;  /* 0x0000000a74031981 */ /* 0x004ea8000c1e1500 */
        /* <DEDUP_REMOVED lines=65> */
[----:B------:R-:W3:Y:S04]  /*a7d0*/  LDL.LU.64 R6, [R1+0x2a08] ;  /* 0x002a080001067983 */ /* 0x000ee80000300a00 */
[----:B--2---:R-:W2:Y:S01]  /*a7e0*/  @P1 LDG.E.U16 R4, desc[UR10][R8.64] ;  /* 0x0000000a08041981 */ /* 0x004ea2000c1e1500 */
[----:B-1----:R-:W-:-:S03]  /*a7f0*/  IMAD.WIDE R216, R221, 0x2, R206 ;  /* 0x00000002ddd87825 */ /* 0x002fc600078e02ce */
[----:B---3--:R-:W3:Y:S01]  /*a800*/  @P1 LDG.E.U16 R7, desc[UR10][R198.64] ;  /* 0x0000000ac6071981 */ /* 0x008ee2000c1e1500 */
[----:B------:R-:W1:Y:S03]  /*a810*/  S2R R213, SR_CTAID.Y ;  /* 0x0000000000d57919 */ /* 0x000e660000002600 */
[----:B------:R-:W2:Y:S04]  /*a820*/  LDL.LU.64 R8, [R1+0x2a00] ;  /* 0x002a000001087983 */ /* 0x000ea80000300a00 */
[----:B------:R-:W3:Y:S01]  /*a830*/  LDL.LU.64 R12, [R1+0x29f8] ;  /* 0x0029f800010c7983 */ /* 0x000ee20000300a00 */
[----:B------:R-:W-:-:S04]  /*a840*/  @!UP0 UIADD3 UR4, UPT, UPT, -UR12, 0x100000, URZ ;  /* 0x001000000c048890 */ /* 0x000fc8000fffe1ff */
[----:B------:R-:W-:Y:S02]  /*a850*/  @!UP0 USHF.L.U32 UR5, UR4, 0xb, URZ ;  /* 0x0000000b04058899 */ /* 0x000fe400080006ff */
[----:B------:R-:W-:Y:S01]  /*a860*/  @!UP0 USHF.L.U32 UR4, UR4, 0x1, URZ ;  /* 0x0000000104048899 */ /* 0x000fe200080006ff */
[----:B------:R-:W-:Y:S01]  /*a870*/  VOTEU.ALL UP1, P0 ;  /* 0x0000000000ff7886 */ /* 0x000fe20000020000 */
[----:B------:R-:W4:Y:S04]  /*a880*/  @P1 LDG.E.U16 R6, desc[UR10][R208.64] ;  /* 0x0000000ad0061981 */ /* 0x000f28000c1e1500 */
[----:B------:R-:W4:Y:S06]  /*a890*/  @P1 LDG.E.U16 R5, desc[UR10][R216.64] ;  /* 0x0000000ad8051981 */ /* 0x000f2c000c1e1500 */
[----:B------:R0:W0:Y:S01]  /*a8a0*/  @!UP1 SYNCS.EXCH.64 URZ, [UR9+0x70008], UR4 ;  /* 0x0700080409ff95b2 */ /* 0x0000220008000100 */
[----:B--2---:R-:W2:Y:S04]  /*a8b0*/  @P1 LDG.E.U16 R9, desc[UR10][R192.64] ;  /* 0x0000000ac0091981 */ /* 0x004ea8000c1e1500 */
[----:B---3--:R-:W3:Y:S04]  /*a8c0*/  @P1 LDG.E.U16 R13, desc[UR10][R10.64] ;  /* 0x0000000a0a0d1981 */ /* 0x008ee8000c1e1500 */
[----:B------:R-:W2:Y:S04]  /*a8d0*/  @P1 LDG.E.U16 R8, desc[UR10][R194.64] ;  /* 0x0000000ac2081981 */ /* 0x000ea8000c1e1500 */
[----:B------:R0:W2:Y:S04]  /*a8e0*/  @P1 LDG.E.U16 R12, desc[UR10][R214.64] ;  /* 0x0000000ad60c1981 */ /* 0x0000a8000c1e1500 */
[----:B------:R-:W2:Y:S04]  /*a8f0*/  LDL.LU.64 R10, [R1+0x29f0] ;  /* 0x0029f000010a7983 */ /* 0x000ea80000300a00 */
[----:B------:R-:W-:Y:S01]  /*a900*/  STL.64 [R1+0x1bc0], R216 ;  /* 0x001bc0d801007387 */ /* 0x000fe20000100a00 */
[----:B0-----:R-:W0:Y:S08]  /*a910*/  LDC R215, c[0x0][0x3d4] ;  /* 0x0000f500ffd77b82 */ /* 0x001e300000000800 */
[----:B------:R-:W1:Y:S01]  /*a920*/  LDC R214, c[0x0][0x3d0] ;  /* 0x0000f400ffd67b82 */ /* 0x000e620000000800 */
[----:B--2---:R2:W2:Y:S04]  /*a930*/  @P1 LDG.E.U16 R11, desc[UR10][R70.64] ;  /* 0x0000000a460b1981 */ /* 0x0044a8000c1e1500 */
[----:B------:R-:W2:Y:S04]  /*a940*/  @P1 LDG.E.U16 R10, desc[UR10][R190.64] ;  /* 0x0000000abe0a1981 */ /* 0x000ea8000c1e1500 */
[----:B------:R-:W2:Y:S04]  /*a950*/  LDL.LU.64 R70, [R1+0x29e8] ;  /* 0x0029e80001467983 */ /* 0x000ea80000300a00 */
[----:B------:R-:W2:Y:S04]  /*a960*/  LDL.LU.64 R190, [R1+0x29e0] ;  /* 0x0029e00001be7983 */ /* 0x000ea80000300a00 */
[----:B------:R-:W2:Y:S04]  /*a970*/  LDL.LU.64 R192, [R1+0x29d8] ;  /* 0x0029d80001c07983 */ /* 0x000ea80000300a00 */
[----:B------:R-:W2:Y:S04]  /*a980*/  LDL.LU.64 R194, [R1+0x29d0] ;  /* 0x0029d00001c27983 */ /* 0x000ea80000300a00 */
[----:B------:R-:W2:Y:S01]  /*a990*/  LDL.LU.64 R198, [R1+0x29c8] ;  /* 0x0029c80001c67983 */ /* 0x000ea20000300a00 */
[----:B0-----:R-:W-:-:S02]  /*a9a0*/  IMAD R0, R0, R215, RZ ;  /* 0x000000d700007224 */ /* 0x001fc400078e02ff */
[----:B-1----:R-:W-:Y:S01]  /*a9b0*/  IMAD R214, R213, R214, RZ ;  /* 0x000000d6d5d67224 */ /* 0x002fe200078e02ff */
[----:B------:R-:W3:Y:S01]  /*a9c0*/  LDL.LU.64 R208, [R1+0x29c0] ;  /* 0x0029c00001d07983 */ /* 0x000ee20000300a00 */
[----:B------:R-:W-:-:S03]  /*a9d0*/  IMAD.SHL.U32 R213, R0, 0x2, RZ ;  /* 0x0000000200d57824 */ /* 0x000fc600078e00ff */
[----:B------:R-:W-:-:S04]  /*a9e0*/  SHF.L.U32 R215, R214, 0x1, RZ ;  /* 0x00000001d6d77819 */ /* 0x000fc800000006ff */
[----:B------:R-:W-:Y:S02]  /*a9f0*/  IADD3 R196, P2, P3, R213, R196, R215 ;  /* 0x000000c4d5c47210 */ /* 0x000fe40007b5e0d7 */
[----:B------:R-:W-:Y:S01]  /*aa00*/  LOP3.LUT R215, R2, 0x40, RZ, 0xc0, !PT ;  /* 0x0000004002d77812 */ /* 0x000fe200078ec0ff */
[----:B------:R-:W-:-:S04]  /*aa10*/  IMAD.HI R213, R0, 0x2, RZ ;  /* 0x0000000200d57827 */ /* 0x000fc800078e02ff */
[----:B--2---:R-:W-:-:S05]  /*aa20*/  IMAD R0, R215, 0x100, R198 ;  /* 0x00000100d7007824 */ /* 0x004fca00078e02c6 */
[----:B------:R0:W-:Y:S02]  /*aa30*/  STS.U16 [R0+UR9+0x3c00], R76 ;  /* 0x003c004c00007988 */ /* 0x0001e40008000409 */
[----:B0-----:R-:W0:Y:S02]  /*aa40*/  LDC R76, c[0x0][0x3c4] ;  /* 0x0000f100ff4c7b82 */ /* 0x001e240000000800 */
[----:B------:R1:W-:Y:S04]  /*aa50*/  STS.U16 [R0+UR9+0xb800], R79 ;  /* 0x00b8004f00007988 */ /* 0x0003e80008000409 */
[----:B------:R-:W-:Y:S04]  /*aa60*/  STS.U16 [R0+UR9+0xbc00], R75 ;  /* 0x00bc004b00007988 */ /* 0x000fe80008000409 */
[----:B------:R2:W-:Y:S01]  /*aa70*/  STS.U16 [R0+UR9+0x13c00], R74 ;  /* 0x013c004a00007988 */ /* 0x0005e20008000409 */
[----:B-1----:R-:W-:Y:S01]  /*aa80*/  PRMT R79, RZ, 0x7610, R79 ;  /* 0x00007610ff4f7816 */ /* 0x002fe2000000004f */
[----:B0-----:R-:W-:-:S04]  /*aa90*/  IMAD R76, R76, 0x3, RZ ;  /* 0x000000034c4c7824 */ /* 0x001fc800078e02ff */
[----:B--2---:R-:W-:-:S05]  /*aaa0*/  IMAD.WIDE R74, R76, 0x2, R204 ;  /* 0x000000024c4a7825 */ /* 0x004fca00078e02cc */
[----:B------:R0:W2:Y:S04]  /*aab0*/  @P1 LDG.E.U16 R79, desc[UR10][R74.64] ;  /* 0x0000000a4a4f1981 */ /* 0x0000a8000c1e1500 */
[----:B------:R1:W-:Y:S02]  /*aac0*/  STS.U16 [R0+UR9+0x1b400], R81 ;  /* 0x01b4005100007988 */ /* 0x0003e40008000409 */
[----:B-1----:R-:W1:Y:S01]  /*aad0*/  LDC R81, c[0x0][0x3c4] ;  /* 0x0000f100ff517b82 */ /* 0x002e620000000800 */
[C---:B------:R-:W-:Y:S01]  /*aae0*/  LOP3.LUT R217, R2.reuse, 0xf, RZ, 0xc0, !PT ;  /* 0x0000000f02d97812 */ /* 0x040fe200078ec0ff */
[----:B------:R0:W-:Y:S01]  /*aaf0*/  STS.U16 [R0+UR9+0x1b800], R77 ;  /* 0x01b8004d00007988 */ /* 0x0001e20008000409 */
[----:B------:R-:W-:Y:S01]  /*ab00*/  LOP3.LUT R216, R2, 0x60, RZ, 0xc0, !PT ;  /* 0x0000006002d87812 */ /* 0x000fe200078ec0ff */
[----:B------:R-:W-:-:S02]  /*ab10*/  IMAD.HI R214, R214, 0x2, RZ ;  /* 0x00000002d6d67827 */ /* 0x000fc400078e02ff */
[----:B------:R3:W-:Y:S01]  /*ab20*/  STS.U16 [R0+UR9+0x3800], R80 ;  /* 0x0038005000007988 */ /* 0x0007e20008000409 */
[----:B------:R-:W-:Y:S02]  /*ab30*/  LEA.HI R2, R216, R217, RZ, 0x1f ;  /* 0x000000d9d8027211 */ /* 0x000fe400078ff8ff */
[C---:B0-----:R-:W-:Y:S01]  /*ab40*/  LOP3.LUT R77, R0.reuse, 0x10, RZ, 0x3c, !PT ;  /* 0x00000010004d7812 */ /* 0x041fe200078e3cff */
[----:B------:R-:W-:Y:S01]  /*ab50*/  STS.U16 [R0+UR9+0x400], R210 ;  /* 0x000400d200007988 */ /* 0x000fe20008000409 */
[----:B---3--:R-:W-:-:S03]  /*ab60*/  LOP3.LUT R80, R0, 0x20, RZ, 0x3c, !PT ;  /* 0x0000002000507812 */ /* 0x008fc600078e3cff */
[----:B------:R-:W-:Y:S01]  /*ab70*/  STS.U16 [R0+UR9+0x8400], R209 ;  /* 0x008400d100007988 */ /* 0x000fe20008000409 */
[----:B------:R-:W-:-:S03]  /*ab80*/  IADD3.X R197, PT, PT, R213, R197, R214, P2, P3 ;  /* 0x000000c5d5c57210 */ /* 0x000fc600017e64d6 */
[----:B------:R-:W-:Y:S04]  /*ab90*/  STS.U16 [R0+UR9+0x10400], R208 ;  /* 0x010400d000007988 */ /* 0x000fe80008000409 */
[----:B------:R-:W-:Y:S04]  /*aba0*/  STS.U16 [R0+UR9+0x18400], R199 ;  /* 0x018400c700007988 */ /* 0x000fe80008000409 */
[----:B------:R-:W-:Y:S04]  /*abb0*/  STS.U16 [R0+UR9], R132 ;  /* 0x0000008400007988 */ /* 0x000fe80008000409 */
        /* <DEDUP_REMOVED lines=115> */
[----:B------:R-:W-:Y:S01]  /*b2f0*/  STS.U16 [R77+UR9+0x1bc80], R134 ;  /* 0x01bc80864d007988 */ /* 0x000fe20008000409 */
[----:B-1----:R-:W-:-:S03]  /*b300*/  SHF.L.U32 R81, R81, 0x2, RZ ;  /* 0x0000000251517819 */ /* 0x002fc600000006ff */
[----:B------:R0:W-:Y:S04]  /*b310*/  STS.U16 [R80+UR9+0x8100], R70 ;  /* 0x0081004650007988 */ /* 0x0001e80008000409 */
[----:B------:R1:W-:Y:S01]  /*b320*/  STL [R1+0x134], R2 ;  /* 0x0001340201007387 */ /* 0x0003e20000100800 */
[----:B0-----:R-:W-:-:S03]  /*b330*/  PRMT R70, RZ, 0x7610, R70 ;  /* 0x00007610ff467816 */ /* 0x001fc60000000046 */
[----:B------:R0:W-:Y:S04]  /*b340*/  STS.U16 [R80+UR9+0x10100], R72 ;  /* 0x0101004850007988 */ /* 0x0001e80008000409 */
[----:B-1----:R-:W3:Y:S01]  /*b350*/  LDL.LU R2, [R1+0x29bc] ;  /* 0x0029bc0001027983 */ /* 0x002ee20000300800 */
[----:B------:R-:W-:-:S03]  /*b360*/  IMAD.WIDE R74, R76, 0x2, R206 ;  /* 0x000000024c4a7825 */ /* 0x000fc600078e02ce */
[----:B------:R-:W-:Y:S01]  /*b370*/  STL [R1+0x2160], R196 ;  /* 0x002160c401007387 */ /* 0x000fe20000100800 */
[----:B0-----:R-:W-:-:S03]  /*b380*/  IMAD.WIDE R72, R76, 0x2, R200 ;  /* 0x000000024c487825 */ /* 0x001fc600078e02c8 */
[----:B------:R-:W-:Y:S04]  /*b390*/  STL [R1+0x215c], R197 ;  /* 0x00215cc501007387 */ /* 0x000fe80000100800 */
[----:B------:R-:W-:Y:S04]  /*b3a0*/  STS.U16 [R80+UR9+0x18100], R71 ;  /* 0x0181004750007988 */ /* 0x000fe80008000409 */
[----:B------:R0:W-:Y:S04]  /*b3b0*/  STL.S16 [R1+0x130], R70 ;  /* 0x0001304601007387 */ /* 0x0001e80000100600 */
[----:B--2---:R1:W-:Y:S01]  /*b3c0*/  STL [R1+0xc0], R79 ;  /* 0x0000c04f01007387 */ /* 0x0043e20000100800 */
[----:B0-----:R-:W-:-:S04]  /*b3d0*/  IMAD.WIDE R70, R76, 0x2, R202 ;  /* 0x000000024c467825 */ /* 0x001fc800078e02ca */
[----:B------:R-:W-:-:S04]  /*b3e0*/  IMAD.WIDE R76, R81, 0x2, R204 ;  /* 0x00000002514c7825 */ /* 0x000fc800078e02cc */
[----:B-1----:R-:W-:Y:S02]  /*b3f0*/  IMAD.WIDE R78, R81, 0x2, R202 ;  /* 0x00000002514e7825 */ /* 0x002fe400078e02ca */
[----:B------:R-:W2:Y:S01]  /*b400*/  LDL R81, [R1+0x130] ;  /* 0x0001300001517983 */ /* 0x000ea20000100800 */
[----:B------:R-:W-:-:S06]  /*b410*/  PRMT R227, RZ, 0x7610, R227 ;  /* 0x00007610ffe37816 */ /* 0x000fcc00000000e3 */
[----:B------:R-:W4:Y:S01]  /*b420*/  @P1 LDG.E.U16 R227, desc[UR10][R72.64] ;  /* 0x0000000a48e31981 */ /* 0x000f22000c1e1500 */
[----:B------:R-:W-:Y:S02]  /*b430*/  PRMT R228, RZ, 0x7610, R228 ;  /* 0x00007610ffe47816 */ /* 0x000fe400000000e4 */
[----:B------:R-:W-:-:S04]  /*b440*/  PRMT R82, RZ, 0x7610, R82 ;  /* 0x00007610ff527816 */ /* 0x000fc80000000052 */
[----:B------:R-:W4:Y:S04]  /*b450*/  @P1 LDG.E.U16 R228, desc[UR10][R74.64] ;  /* 0x0000000a4ae41981 */ /* 0x000f28000c1e1500 */
[----:B------:R-:W4:Y:S04]  /*b460*/  @P1 LDG.E.U16 R82, desc[UR10][R78.64] ;  /* 0x0000000a4e521981 */ /* 0x000f28000c1e1500 */
[----:B--2---:R-:W2:Y:S01]  /*b470*/  @P1 LDG.E.U16 R81, desc[UR10][R70.64] ;  /* 0x0000000a46511981 */ /* 0x004ea2000c1e1500 */
[----:B---3--:R-:W-:-:S06]  /*b480*/  PRMT R2, RZ, 0x7610, R2 ;  /* 0x00007610ff027816 */ /* 0x008fcc0000000002 */
[----:B------:R-:W3:Y:S04]  /*b490*/  @P1 LDG.E.U16 R2, desc[UR10][R76.64] ;  /* 0x0000000a4c021981 */ /* 0x000ee8000c1e1500 */
[----:B--2---:R0:W-:Y:S04]  /*b4a0*/  @P1 STL [R1+0x130], R81 ;  /* 0x0001305101001387 */ /* 0x0041e80000100800 */
[----:B----4-:R1:W-:Y:S01]  /*b4b0*/  STL [R1+0xbc], R227 ;  /* 0x0000bce301007387 */ /* 0x0103e20000100800 */
[----:B0-----:R-:W0:Y:S03]  /*b4c0*/  LDC R81, c[0x0][0x3c4] ;  /* 0x0000f100ff517b82 */ /* 0x001e260000000800 */
[----:B-1----:R-:W2:Y:S04]  /*b4d0*/  LDL.LU R227, [R1+0x29b8] ;  /* 0x0029b80001e37983 */ /* 0x002ea80000300800 */
[----:B------:R1:W-:Y:S04]  /*b4e0*/  STL [R1+0xb8], R228 ;  /* 0x0000b8e401007387 */ /* 0x0003e80000100800 */
[----:B-1----:R-:W4:Y:S04]  /*b4f0*/  LDL.LU R228, [R1+0x29b4] ;  /* 0x0029b40001e47983 */ /* 0x002f280000300800 */
[----:B---3--:R1:W-:Y:S04]  /*b500*/  STL [R1+0x12c], R2 ;  /* 0x00012c0201007387 */ /* 0x0083e80000100800 */
[----:B-1----:R-:W3:Y:S04]  /*b510*/  LDL.LU R2, [R1+0x29b0] ;  /* 0x0029b00001027983 */ /* 0x002ee80000300800 */
[----:B------:R1:W-:Y:S02]  /*b520*/  STL [R1+0x128], R82 ;  /* 0x0001285201007387 */ /* 0x0003e40000100800 */
[----:B-1----:R-:W1:Y:S01]  /*b530*/  LDC R82, c[0x0][0x3c4] ;  /* 0x0000f100ff527b82 */ /* 0x002e620000000800 */
[----:B0-----:R-:W-:Y:S01]  /*b540*/  IMAD.SHL.U32 R81, R81, 0x4, RZ ;  /* 0x0000000451517824 */ /* 0x001fe200078e00ff */
[----:B------:R-:W-:-:S02]  /*b550*/  PRMT R74, RZ, 0x7610, R74 ;  /* 0x00007610ff4a7816 */ /* 0x000fc4000000004a */
[----:B------:R-:W-:Y:S01]  /*b560*/  PRMT R83, RZ, 0x7610, R83 ;  /* 0x00007610ff537816 */ /* 0x000fe20000000053 */
[C---:B------:R-:W-:Y:S02]  /*b570*/  IMAD.WIDE R70, R81.reuse, 0x2, R200 ;  /* 0x0000000251467825 */ /* 0x040fe400078e02c8 */
[----:B------:R0:W-:Y:S02]  /*b580*/  STL.S16 [R1+0x124], R74 ;  /* 0x0001244a01007387 */ /* 0x0001e40000100600 */
[----:B------:R-:W-:Y:S01]  /*b590*/  IMAD.WIDE R72, R81, 0x2, R206 ;  /* 0x0000000251487825 */ /* 0x000fe200078e02ce */
[----:B------:R-:W-:Y:S02]  /*b5a0*/  MOV R81, R74 ;  /* 0x0000004a00517202 */ /* 0x000fe40000000f00 */
[----:B------:R-:W-:-:S04]  /*b5b0*/  PRMT R79, RZ, 0x7610, R79 ;  /* 0x00007610ff4f7816 */ /* 0x000fc8000000004f */
[----:B------:R0:W3:Y:S01]  /*b5c0*/  @P1 LDG.E.U16 R81, desc[UR10][R70.64] ;  /* 0x0000000a46511981 */ /* 0x0000e2000c1e1500 */
[----:B-1----:R-:W-:-:S04]  /*b5d0*/  IMAD R78, R82, 0x5, RZ ;  /* 0x00000005524e7824 */ /* 0x002fc800078e02ff */
[----:B0-----:R-:W-:-:S05]  /*b5e0*/  IMAD.WIDE R74, R78, 0x2, R204 ;  /* 0x000000024e4a7825 */ /* 0x001fca00078e02cc */
[----:B------:R-:W3:Y:S01]  /*b5f0*/  @P1 LDG.E.U16 R83, desc[UR10][R74.64] ;  /* 0x0000000a4a531981 */ /* 0x000ee2000c1e1500 */
[----:B------:R-:W-:-:S05]  /*b600*/  IMAD.WIDE R76, R78, 0x2, R202 ;  /* 0x000000024e4c7825 */ /* 0x000fca00078e02ca */
[----:B------:R-:W3:Y:S01]  /*b610*/  @P1 LDG.E.U16 R79, desc[UR10][R76.64] ;  /* 0x0000000a4c4f1981 */ /* 0x000ee2000c1e1500 */
[----:B--2---:R-:W-:-:S06]  /*b620*/  PRMT R227, RZ, 0x7610, R227 ;  /* 0x00007610ffe37816 */ /* 0x004fcc00000000e3 */
[----:B------:R0:W2:Y:S01]  /*b630*/  @P1 LDG.E.U16 R227, desc[UR10][R72.64] ;  /* 0x0000000a48e31981 */ /* 0x0000a2000c1e1500 */
[----:B------:R-:W-:Y:S01]  /*b640*/  PRMT R70, RZ, 0x7610, R70 ;  /* 0x00007610ff467816 */ /* 0x000fe20000000046 */
[C---:B0-----:R-:W-:Y:S02]  /*b650*/  IMAD.WIDE R72, R78.reuse, 0x2, R206 ;  /* 0x000000024e487825 */ /* 0x041fe400078e02ce */
[----:B--2---:R0:W-:Y:S04]  /*b660*/  STL [R1+0x120], R227 ;  /* 0x000120e301007387 */ /* 0x0041e80000100800 */
[----:B0-----:R-:W2:Y:S04]  /*b670*/  LDL.LU R227, [R1+0x29ac] ;  /* 0x0029ac0001e37983 */ /* 0x001ea80000300800 */
[----:B---3--:R0:W-:Y:S02]  /*b680*/  STL [R1+0x11c], R83 ;  /* 0x00011c5301007387 */ /* 0x0081e40000100800 */
[----:B0-----:R-:W0:Y:S02]  /*b690*/  LDC R83, c[0x0][0x3c4] ;  /* 0x0000f100ff537b82 */ /* 0x001e240000000800 */
[----:B------:R1:W-:Y:S04]  /*b6a0*/  STL.S16 [R1+0x114], R70 ;  /* 0x0001144601007387 */ /* 0x0003e80000100600 */
[----:B------:R0:W-:Y:S04]  /*b6b0*/  @P1 STL [R1+0x124], R81 ;  /* 0x0001245101001387 */ /* 0x0001e80000100800 */
[----:B------:R3:W-:Y:S01]  /*b6c0*/  STL [R1+0x118], R79 ;  /* 0x0001184f01007387 */ /* 0x0007e20000100800 */
[----:B-1----:R-:W-:-:S04]  /*b6d0*/  IMAD.WIDE R70, R78, 0x2, R200 ;  /* 0x000000024e467825 */ /* 0x002fc800078e02c8 */
[----:B0-----:R-:W-:-:S04]  /*b6e0*/  IMAD R81, R83, 0x6, RZ ;  /* 0x0000000653517824 */ /* 0x001fc800078e02ff */
[----:B------:R-:W-:-:S04]  /*b6f0*/  IMAD.WIDE R74, R81, 0x2, R204 ;  /* 0x00000002514a7825 */ /* 0x000fc800078e02cc */
[----:B------:R-:W-:-:S04]  /*b700*/  IMAD.WIDE R76, R81, 0x2, R202 ;  /* 0x00000002514c7825 */ /* 0x000fc800078e02ca */
[----:B---3--:R-:W-:Y:S02]  /*b710*/  IMAD.WIDE R78, R81, 0x2, R200 ;  /* 0x00000002514e7825 */ /* 0x008fe400078e02c8 */
[----:B------:R-:W3:Y:S01]  /*b720*/  LDL R81, [R1+0x114] ;  /* 0x0001140001517983 */ /* 0x000ee20000100800 */
[----:B------:R-:W-:Y:S02]  /*b730*/  PRMT R229, RZ, 0x7610, R229 ;  /* 0x00007610ffe57816 */ /* 0x000fe400000000e5 */
[----:B------:R-:W-:-:S04]  /*b740*/  PRMT R2, RZ, 0x7610, R2 ;  /* 0x00007610ff027816 */ /* 0x000fc80000000002 */
[----:B------:R-:W2:Y:S04]  /*b750*/  @P1 LDG.E.U16 R229, desc[UR10][R72.64] ;  /* 0x0000000a48e51981 */ /* 0x000ea8000c1e1500 */
[----:B------:R-:W2:Y:S04]  /*b760*/  @P1 LDG.E.U16 R2, desc[UR10][R74.64] ;  /* 0x0000000a4a021981 */ /* 0x000ea8000c1e1500 */
[----:B---3--:R-:W3:Y:S01]  /*b770*/  @P1 LDG.E.U16 R81, desc[UR10][R70.64] ;  /* 0x0000000a46511981 */ /* 0x008ee2000c1e1500 */
[----:B----4-:R-:W-:Y:S02]  /*b780*/  PRMT R228, RZ, 0x7610, R228 ;  /* 0x00007610ffe47816 */ /* 0x010fe400000000e4 */
[----:B------:R-:W-:-:S04]  /*b790*/  PRMT R82, RZ, 0x7610, R82 ;  /* 0x00007610ff527816 */ /* 0x000fc80000000052 */
[----:B------:R-:W4:Y:S04]  /*b7a0*/  @P1 LDG.E.U16 R228, desc[UR10][R76.64] ;  /* 0x0000000a4ce41981 */ /* 0x000f28000c1e1500 */
[----:B------:R-:W4:Y:S01]  /*b7b0*/  @P1 LDG.E.U16 R82, desc[UR10][R78.64] ;  /* 0x0000000a4e521981 */ /* 0x000f22000c1e1500 */
[----:B--2---:R-:W-:-:S03]  /*b7c0*/  PRMT R227, RZ, 0x7610, R227 ;  /* 0x00007610ffe37816 */ /* 0x004fc600000000e3 */
[----:B---3--:R0:W-:Y:S02]  /*b7d0*/  @P1 STL [R1+0x114], R81 ;  /* 0x0001145101001387 */ /* 0x0081e40000100800 */
[----:B0-----:R-:W0:Y:S02]  /*b7e0*/  LDC R81, c[0x0][0x3c4] ;  /* 0x0000f100ff517b82 */ /* 0x001e240000000800 */
[----:B------:R1:W-:Y:S04]  /*b7f0*/  STL [R1+0x110], R229 ;  /* 0x000110e501007387 */ /* 0x0003e80000100800 */
[----:B-1----:R-:W2:Y:S04]  /*b800*/  LDL.LU R229, [R1+0x29a8] ;  /* 0x0029a80001e57983 */ /* 0x002ea80000300800 */
[----:B------:R1:W-:Y:S01]  /*b810*/  STL [R1+0x10c], R2 ;  /* 0x00010c0201007387 */ /* 0x0003e20000100800 */
[----:B0-----:R-:W-:-:S03]  /*b820*/  IMAD R81, R81, 0x6, RZ ;  /* 0x0000000651517824 */ /* 0x001fc600078e02ff */
[----:B-1----:R-:W3:Y:S01]  /*b830*/  LDL.LU R2, [R1+0x29a4] ;  /* 0x0029a40001027983 */ /* 0x002ee20000300800 */
[----:B------:R-:W-:-:S05]  /*b840*/  IMAD.WIDE R70, R81, 0x2, R206 ;  /* 0x0000000251467825 */ /* 0x000fca00078e02ce */
[----:B------:R-:W2:Y:S04]  /*b850*/  @P1 LDG.E.U16 R227, desc[UR10][R70.64] ;  /* 0x0000000a46e31981 */ /* 0x000ea8000c1e1500 */
[----:B----4-:R0:W-:Y:S04]  /*b860*/  STL [R1+0x108], R228 ;  /* 0x000108e401007387 */ /* 0x0101e80000100800 */
[----:B0-----:R-:W4:Y:S04]  /*b870*/  LDL.LU R228, [R1+0x29a0] ;  /* 0x0029a00001e47983 */ /* 0x001f280000300800 */
[----:B------:R0:W-:Y:S02]  /*b880*/  STL [R1+0xfc], R82 ;  /* 0x0000fc5201007387 */ /* 0x0001e40000100800 */
[----:B0-----:R-:W0:Y:S01]  /*b890*/  LDC R82, c[0x0][0x3c4] ;  /* 0x0000f100ff527b82 */ /* 0x001e220000000800 */
[----:B------:R-:W-:-:S02]  /*b8a0*/  PRMT R196, RZ, 0x7610, R196 ;  /* 0x00007610ffc47816 */ /* 0x000fc400000000c4 */
[----:B------:R-:W-:Y:S02]  /*b8b0*/  PRMT R197, RZ, 0x7610, R197 ;  /* 0x00007610ffc57816 */ /* 0x000fe400000000c5 */
[----:B------:R-:W-:Y:S01]  /*b8c0*/  PRMT R198, RZ, 0x7610, R198 ;  /* 0x00007610ffc67816 */ /* 0x000fe200000000c6 */
[----:B0-----:R-:W-:-:S04]  /*b8d0*/  IMAD R78, R82, 0x7, RZ ;  /* 0x00000007524e7824 */ /* 0x001fc800078e02ff */
[----:B------:R-:W-:-:S04]  /*b8e0*/  IMAD.WIDE R72, R78, 0x2, R204 ;  /* 0x000000024e487825 */ /* 0x000fc800078e02cc */
[C---:B------:R-:W-:Y:S01]  /*b8f0*/  IMAD.WIDE R74, R78.reuse, 0x2, R202 ;  /* 0x000000024e4a7825 */ /* 0x040fe200078e02ca */
[----:B------:R-:W4:Y:S03]  /*b900*/  @P1 LDG.E.U16 R196, desc[UR10][R72.64] ;  /* 0x0000000a48c41981 */ /* 0x000f26000c1e1500 */
[C---:B------:R-:W-:Y:S01]  /*b910*/  IMAD.WIDE R76, R78.reuse, 0x2, R200 ;  /* 0x000000024e4c7825 */ /* 0x040fe200078e02c8 */
[----:B------:R-:W4:Y:S03]  /*b920*/  @P1 LDG.E.U16 R197, desc[UR10][R74.64] ;  /* 0x0000000a4ac51981 */ /* 0x000f26000c1e1500 */
[----:B------:R-:W-:-:S05]  /*b930*/  IMAD.WIDE R78, R78, 0x2, R206 ;  /* 0x000000024e4e7825 */ /* 0x000fca00078e02ce */
[----:B------:R-:W4:Y:S01]  /*b940*/  @P1 LDG.E.U16 R198, desc[UR10][R78.64] ;  /* 0x0000000a4ec61981 */ /* 0x000f22000c1e1500 */
[----:B---3--:R-:W-:-:S06]  /*b950*/  PRMT R2, RZ, 0x7610, R2 ;  /* 0x00007610ff027816 */ /* 0x008fcc0000000002 */
[----:B------:R-:W3:Y:S04]  /*b960*/  @P1 LDG.E.U16 R2, desc[UR10][R76.64] ;  /* 0x0000000a4c021981 */ /* 0x000ee8000c1e1500 */
[----:B--2---:R0:W-:Y:S04]  /*b970*/  STL [R1+0xf8], R227 ;  /* 0x0000f8e301007387 */ /* 0x0041e80000100800 */
[----:B0-----:R-:W2:Y:S04]  /*b980*/  LDL.LU R227, [R1+0x299c] ;  /* 0x00299c0001e37983 */ /* 0x001ea80000300800 */
[----:B----4-:R-:W-:Y:S04]  /*b990*/  STL [R1+0x2170], R196 ;  /* 0x002170c401007387 */ /* 0x010fe80000100800 */
[----:B------:R-:W-:Y:S04]  /*b9a0*/  STL [R1+0x216c], R197 ;  /* 0x00216cc501007387 */ /* 0x000fe80000100800 */
[----:B---3--:R-:W-:Y:S04]  /*b9b0*/  STL [R1+0x2168], R2 ;  /* 0x0021680201007387 */ /* 0x008fe80000100800 */
[----:B------:R-:W-:Y:S04]  /*b9c0*/  STL [R1+0x2164], R198 ;  /* 0x002164c601007387 */ /* 0x000fe80000100800 */
[----:B------:R-:W-:Y:S01]  /*b9d0*/  STL [R1+0x2198], R0 ;  /* 0x0021980001007387 */ /* 0x000fe20000100800 */
[----:B--2---:R-:W-:-:S05]  /*b9e0*/  PRMT R227, RZ, 0x7610, R227 ;  /* 0x00007610ffe37816 */ /* 0x004fca00000000e3 */
[----:B------:R0:W-:Y:S04]  /*b9f0*/  STL.S16 [R1+0xb4], R227 ;  /* 0x0000b4e301007387 */ /* 0x0001e80000100600 */
[----:B0-----:R-:W2:Y:S02]  /*ba00*/  LDL.LU R227, [R1+0x2998] ;  /* 0x0029980001e37983 */ /* 0x001ea40000300800 */
        /* <DEDUP_REMOVED lines=104> */
[----:B0-----:R-:W2:Y:S01]  /*c090*/  LDL.LU R227, [R1+0x290c] ;  /* 0x00290c0001e37983 */ /* 0x001ea20000300800 */
[----:B------:R-:W-:Y:S02]  /*c0a0*/  PRMT R196, RZ, 0x7610, R196 ;  /* 0x00007610ffc47816 */ /* 0x000fe400000000c4 */
[----:B------:R-:W-:Y:S01]  /*c0b0*/  PRMT R197, RZ, 0x7610, R197 ;  /* 0x00007610ffc57816 */ /* 0x000fe200000000c5 */
[----:B------:R0:W-:Y:S01]  /*c0c0*/  STS.U16 [R80+UR9+0x9900], R3 ;  /* 0x0099000350007988 */ /* 0x0001e20008000409 */
[----:B------:R-:W-:-:S03]  /*c0d0*/  PRMT R2, RZ, 0x7610, R2 ;  /* 0x00007610ff027816 */ /* 0x000fc60000000002 */
[----:B------:R-:W-:Y:S01]  /*c0e0*/  STL.64 [R1+0x2400], R196 ;  /* 0x002400c401007387 */ /* 0x000fe20000100a00 */
[----:B0-----:R-:W-:-:S05]  /*c0f0*/  LOP3.LUT R3, R0, 0x30, RZ, 0x3c, !PT ;  /* 0x0000003000037812 */ /* 0x001fca00078e3cff */
[----:B------:R-:W-:Y:S01]  /*c100*/  STL.64 [R1+0x2408], R2 ;  /* 0x0024080201007387 */ /* 0x000fe20000100a00 */
        /* <DEDUP_REMOVED lines=26> */
[----:B------:R-:W-:Y:S01]  /*c2b0*/  STS.U16 [R80+UR9+0x100], R133 ;  /* 0x0001008550007988 */ /* 0x000fe20008000409 */
[----:B------:R-:W-:-:S03]  /*c2c0*/  PRMT R196, RZ, 0x7610, R196 ;  /* 0x00007610ffc47816 */ /* 0x000fc600000000c4 */
[----:B------:R-:W-:Y:S01]  /*c2d0*/  STS.U16 [R80+UR9+0x500], R25 ;  /* 0x0005001950007988 */ /* 0x000fe20008000409 */
[----:B------:R-:W-:-:S03]  /*c2e0*/  PRMT R2, RZ, 0x7610, R2 ;  /* 0x00007610ff027816 */ /* 0x000fc60000000002 */
        /* <DEDUP_REMOVED lines=43> */
[----:B--2---:R-:W-:-:S05]  /*c5a0*/  PRMT R227, RZ, 0x7610, R227 ;  /* 0x00007610ffe37816 */ /* 0x004fca00000000e3 */
[----:B------:R0:W-:Y:S04]  /*c5b0*/  STL.S16 [R1+0x18], R227 ;  /* 0x000018e301007387 */ /* 0x0001e80000100600 */
[----:B0-----:R-:W2:Y:S04]  /*c5c0*/  LDL.LU R227, [R1+0x28e8] ;  /* 0x0028e80001e37983 */ /* 0x001ea80000300800 */
        /* <DEDUP_REMOVED lines=22> */
[----:B------:R1:W-:Y:S01]  /*c730*/  STS.U16 [R3+UR9+0x19180], R5 ;  /* 0x0191800503007988 */ /* 0x0003e20008000409 */
[----:B0-----:R-:W-:-:S03]  /*c740*/  PRMT R4, RZ, 0x7610, R4 ;  /* 0x00007610ff047816 */ /* 0x001fc60000000004 */
[----:B------:R0:W-:Y:S01]  /*c750*/  STL [R1+0x2598], R0 ;  /* 0x0025980001007387 */ /* 0x0001e20000100800 */
[----:B-1----:R-:W-:-:S03]  /*c760*/  PRMT R3, RZ, 0x7610, R3 ;  /* 0x00007610ff037816 */ /* 0x002fc60000000003 */
[----:B------:R1:W-:Y:S01]  /*c770*/  STL.S16 [R1+0x14], R197 ;  /* 0x000014c501007387 */ /* 0x0003e20000100600 */
[----:B------:R-:W-:Y:S02]  /*c780*/  PRMT R5, RZ, 0x7610, R5 ;  /* 0x00007610ff057816 */ /* 0x000fe40000000005 */
[----:B0-----:R-:W-:Y:S01]  /*c790*/  PRMT R0, RZ, 0x7610, R0 ;  /* 0x00007610ff007816 */ /* 0x001fe20000000000 */
[----:B------:R0:W-:Y:S01]  /*c7a0*/  STL.S16 [R1+0xc], R196 ;  /* 0x00000cc401007387 */ /* 0x0001e20000100600 */
[----:B------:R-:W-:Y:S02]  /*c7b0*/  PRMT R6, RZ, 0x7610, R6 ;  /* 0x00007610ff067816 */ /* 0x000fe40000000006 */
[----:B------:R-:W-:Y:S01]  /*c7c0*/  PRMT R7, RZ, 0x7610, R7 ;  /* 0x00007610ff077816 */ /* 0x000fe20000000007 */
[----:B------:R-:W-:Y:S01]  /*c7d0*/  STL.S16 [R1+0x8], R3 ;  /* 0x0000080301007387 */ /* 0x000fe20000100600 */
[----:B------:R-:W-:Y:S01]  /*c7e0*/  PRMT R8, RZ, 0x7610, R8 ;  /* 0x00007610ff087816 */ /* 0x000fe20000000008 */
[----:B-1----:R-:W1:Y:S02]  /*c7f0*/  LDC R197, c[0x0][0x3c4] ;  /* 0x0000f100ffc57b82 */ /* 0x002e640000000800 */
[----:B------:R-:W-:Y:S01]  /*c800*/  STL.S16 [R1+0x4], R2 ;  /* 0x0000040201007387 */ /* 0x000fe20000100600 */
[----:B------:R-:W-:-:S03]  /*c810*/  PRMT R9, RZ, 0x7610, R9 ;  /* 0x00007610ff097816 */ /* 0x000fc60000000009 */
[----:B------:R3:W-:Y:S01]  /*c820*/  STL [R1+0x25a8], R252 ;  /* 0x0025a8fc01007387 */ /* 0x0007e20000100800 */
[----:B------:R-:W-:Y:S01]  /*c830*/  PRMT R10, RZ, 0x7610, R10 ;  /* 0x00007610ff0a7816 */ /* 0x000fe2000000000a */
[----:B0-----:R-:W0:Y:S01]  /*c840*/  LDC R196, c[0x0][0x3c4] ;  /* 0x0000f100ffc47b82 */ /* 0x001e220000000800 */
[----:B------:R-:W-:Y:S01]  /*c850*/  PRMT R11, RZ, 0x7610, R11 ;  /* 0x00007610ff0b7816 */ /* 0x000fe2000000000b */
[----:B------:R4:W-:Y:S01]  /*c860*/  STL.S16 [R1], R0 ;  /* 0x0000000001007387 */ /* 0x0009e20000100600 */
[----:B------:R-:W-:-:S03]  /*c870*/  PRMT R13, RZ, 0x7610, R13 ;  /* 0x00007610ff0d7816 */ /* 0x000fc6000000000d */
[----:B------:R4:W-:Y:S01]  /*c880*/  STL [R1+0x25b8], R4 ;  /* 0x0025b80401007387 */ /* 0x0009e20000100800 */
[----:B------:R-:W-:Y:S01]  /*c890*/  PRMT R12, RZ, 0x7610, R12 ;  /* 0x00007610ff0c7816 */ /* 0x000fe2000000000c */
[----:B---3--:R-:W3:Y:S02]  /*c8a0*/  LDC R252, c[0x0][0x3c4] ;  /* 0x0000f100fffc7b82 */ /* 0x008ee40000000800 */
[----:B------:R-:W-:Y:S01]  /*c8b0*/  STL [R1+0x28a8], R5 ;  /* 0x0028a80501007387 */ /* 0x000fe20000100800 */
[----:B------:R-:W-:Y:S02]  /*c8c0*/  PRMT R14, RZ, 0x7610, R14 ;  /* 0x00007610ff0e7816 */ /* 0x000fe4000000000e */
[----:B------:R-:W-:Y:S01]  /*c8d0*/  PRMT R15, RZ, 0x7610, R15 ;  /* 0x00007610ff0f7816 */ /* 0x000fe2000000000f */
[----:B------:R0:W-:Y:S01]  /*c8e0*/  STL.64 [R1+0x2768], R6 ;  /* 0x0027680601007387 */ /* 0x0001e20000100a00 */
[----:B------:R-:W-:Y:S01]  /*c8f0*/  PRMT R16, RZ, 0x7610, R16 ;  /* 0x00007610ff107816 */ /* 0x000fe20000000010 */
[----:B----4-:R-:W4:Y:S01]  /*c900*/  LDC R0, c[0x0][0x3c4] ;  /* 0x0000f100ff007b82 */ /* 0x010f220000000800 */
[----:B------:R-:W-:Y:S01]  /*c910*/  PRMT R17, RZ, 0x7610, R17 ;  /* 0x00007610ff117816 */ /* 0x000fe20000000011 */
[----:B------:R-:W-:Y:S01]  /*c920*/  STL [R1+0x28b8], R8 ;  /* 0x0028b80801007387 */ /* 0x000fe20000100800 */
[----:B------:R-:W-:-:S02]  /*c930*/  PRMT R18, RZ, 0x7610, R18 ;  /* 0x00007610ff127816 */ /* 0x000fc40000000012 */
[----:B------:R-:W-:Y:S01]  /*c940*/  PRMT R19, RZ, 0x7610, R19 ;  /* 0x00007610ff137816 */ /* 0x000fe20000000013 */
[----:B------:R-:W-:Y:S01]  /*c950*/  STL [R1+0x2620], R9 ;  /* 0x0026200901007387 */ /* 0x000fe20000100800 */
[----:B------:R-:W-:Y:S01]  /*c960*/  PRMT R20, RZ, 0x7610, R20 ;  /* 0x00007610ff147816 */ /* 0x000fe20000000014 */
[----:B------:R-:W1:Y:S02]  /*c970*/  LDC R2, c[0x0][0x3c4] ;  /* 0x0000f100ff027b82 */ /* 0x000e640000000800 */
[----:B------:R-:W-:Y:S01]  /*c980*/  STL.64 [R1+0x2600], R10 ;  /* 0x0026000a01007387 */ /* 0x000fe20000100a00 */
[----:B------:R-:W-:-:S03]  /*c990*/  PRMT R21, RZ, 0x7610, R21 ;  /* 0x00007610ff157816 */ /* 0x000fc60000000015 */
[----:B------:R-:W-:Y:S01]  /*c9a0*/  STL [R1+0x25c8], R13 ;  /* 0x0025c80d01007387 */ /* 0x000fe20000100800 */
[----:B------:R-:W-:Y:S01]  /*c9b0*/  PRMT R22, RZ, 0x7610, R22 ;  /* 0x00007610ff167816 */ /* 0x000fe20000000016 */
[----:B------:R-:W1:Y:S01]  /*c9c0*/  LDC R4, c[0x0][0x3c4] ;  /* 0x0000f100ff047b82 */ /* 0x000e620000000800 */
[----:B------:R-:W-:Y:S01]  /*c9d0*/  PRMT R23, RZ, 0x7610, R23 ;  /* 0x00007610ff177816 */ /* 0x000fe20000000017 */
[----:B------:R-:W-:Y:S01]  /*c9e0*/  STL [R1+0x2658], R12 ;  /* 0x0026580c01007387 */ /* 0x000fe20000100800 */
[----:B------:R-:W-:Y:S02]  /*c9f0*/  PRMT R24, RZ, 0x7610, R24 ;  /* 0x00007610ff187816 */ /* 0x000fe40000000018 */
[----:B------:R-:W-:Y:S01]  /*ca00*/  PRMT R25, RZ, 0x7610, R25 ;  /* 0x00007610ff197816 */ /* 0x000fe20000000019 */
[----:B------:R3:W-:Y:S01]  /*ca10*/  STL.64 [R1+0x2450], R14 ;  /* 0x0024500e01007387 */ /* 0x0007e20000100a00 */
[----:B------:R-:W-:Y:S01]  /*ca20*/  PRMT R26, RZ, 0x7610, R26 ;  /* 0x00007610ff1a7816 */ /* 0x000fe2000000001a */
[----:B------:R-:W1:Y:S01]  /*ca30*/  LDC R3, c[0x0][0x3c4] ;  /* 0x0000f100ff037b82 */ /* 0x000e620000000800 */
[----:B------:R-:W-:Y:S01]  /*ca40*/  PRMT R27, RZ, 0x7610, R27 ;  /* 0x00007610ff1b7816 */ /* 0x000fe2000000001b */
[----:B------:R-:W-:Y:S01]  /*ca50*/  STL.64 [R1+0x2440], R16 ;  /* 0x0024401001007387 */ /* 0x000fe20000100a00 */
[----:B------:R-:W-:-:S02]  /*ca60*/  PRMT R28, RZ, 0x7610, R28 ;  /* 0x00007610ff1c7816 */ /* 0x000fc4000000001c */
[----:B------:R-:W-:Y:S01]  /*ca70*/  PRMT R29, RZ, 0x7610, R29 ;  /* 0x00007610ff1d7816 */ /* 0x000fe2000000001d */
[----:B------:R-:W-:Y:S01]  /*ca80*/  STL.64 [R1+0x22e8], R18 ;  /* 0x0022e81201007387 */ /* 0x000fe20000100a00 */
[----:B------:R-:W-:Y:S01]  /*ca90*/  PRMT R30, RZ, 0x7610, R30 ;  /* 0x00007610ff1e7816 */ /* 0x000fe2000000001e */
[----:B0-----:R-:W0:Y:S01]  /*caa0*/  LDC R7, c[0x0][0x3c4] ;  /* 0x0000f100ff077b82 */ /* 0x001e220000000800 */
[----:B------:R-:W-:Y:S01]  /*cab0*/  PRMT R31, RZ, 0x7610, R31 ;  /* 0x00007610ff1f7816 */ /* 0x000fe2000000001f */
[----:B------:R-:W-:Y:S01]  /*cac0*/  STL [R1+0x25d8], R20 ;  /* 0x0025d81401007387 */ /* 0x000fe20000100800 */
[----:B------:R-:W-:Y:S02]  /*cad0*/  PRMT R32, RZ, 0x7610, R32 ;  /* 0x00007610ff207816 */ /* 0x000fe40000000020 */
[----:B------:R-:W-:Y:S01]  /*cae0*/  PRMT R33, RZ, 0x7610, R33 ;  /* 0x00007610ff217816 */ /* 0x000fe20000000021 */
[----:B------:R-:W-:Y:S01]  /*caf0*/  STL [R1+0x2830], R21 ;  /* 0x0028301501007387 */ /* 0x000fe20000100800 */
[----:B------:R-:W-:Y:S01]  /*cb00*/  PRMT R34, RZ, 0x7610, R34 ;  /* 0x00007610ff227816 */ /* 0x000fe20000000022 */
[----:B---3--:R-:W3:Y:S01]  /*cb10*/  LDC R14, c[0x0][0x3c4] ;  /* 0x0000f100ff0e7b82 */ /* 0x008ee20000000800 */
[----:B------:R-:W-:Y:S01]  /*cb20*/  PRMT R35, RZ, 0x7610, R35 ;  /* 0x00007610ff237816 */ /* 0x000fe20000000023 */
[----:B------:R-:W-:Y:S01]  /*cb30*/  STL.64 [R1+0x2828], R22 ;  /* 0x0028281601007387 */ /* 0x000fe20000100a00 */
[----:B------:R-:W-:-:S02]  /*cb40*/  PRMT R36, RZ, 0x7610, R36 ;  /* 0x00007610ff247816 */ /* 0x000fc40000000024 */
        /* <DEDUP_REMOVED lines=106> */
[----:B------:R4:W-:Y:S01]  /*d1f0*/  STL.64 [R1+0x23d8], R94 ;  /* 0x0023d85e01007387 */ /* 0x0009e20000100a00 */
        /* <DEDUP_REMOVED lines=63> */
[----:B------:R-:W-:Y:S01]  /*d5f0*/  PRMT R150, RZ, 0x7610, R150 ;  /* 0x00007610ff967816 */ /* 0x000fe20000000096 */
[----:B----4-:R-:W-:Y:S01]  /*d600*/  IMAD R94, R0, 0x1f, RZ ;  /* 0x0000001f005e7824 */ /* 0x010fe200078e02ff */
[----:B------:R-:W-:Y:S01]  /*d610*/  PRMT R151, RZ, 0x7610, R151 ;  /* 0x00007610ff977816 */ /* 0x000fe20000000097 */
[----:B------:R-:W-:Y:S01]  /*d620*/  STL.64 [R1+0x2268], R138 ;  /* 0x0022688a01007387 */ /* 0x000fe20000100a00 */
[----:B------:R-:W-:Y:S01]  /*d630*/  PRMT R152, RZ, 0x7610, R152 ;  /* 0x00007610ff987816 */ /* 0x000fe20000000098 */
[----:B------:R-:W4:Y:S01]  /*d640*/  LDC R0, c[0x0][0x3c4] ;  /* 0x0000f100ff007b82 */ /* 0x000f220000000800 */
        /* <DEDUP_REMOVED lines=76> */
[----:B------:R4:W-:Y:S01]  /*db10*/  STL.64 [R1+0x24d8], R190 ;  /* 0x0024d8be01007387 */ /* 0x0009e20000100a00 */
[----:B------:R-:W-:Y:S02]  /*db20*/  PRMT R214, RZ, 0x7610, R214 ;  /* 0x00007610ffd67816 */ /* 0x000fe400000000d6 */
[----:B------:R-:W-:Y:S01]  /*db30*/  PRMT R215, RZ, 0x7610, R215 ;  /* 0x00007610ffd77816 */ /* 0x000fe200000000d7 */
[----:B------:R-:W-:Y:S01]  /*db40*/  STL.64 [R1+0x24e0], R192 ;  /* 0x0024e0c001007387 */ /* 0x000fe20000100a00 */
[----:B------:R-:W-:Y:S02]  /*db50*/  PRMT R216, RZ, 0x7610, R216 ;  /* 0x00007610ffd87816 */ /* 0x000fe400000000d8 */
[----:B------:R-:W-:Y:S02]  /*db60*/  PRMT R217, RZ, 0x7610, R217 ;  /* 0x00007610ffd97816 */ /* 0x000fe400000000d9 */
[----:B------:R-:W-:-:S02]  /*db70*/  PRMT R218, RZ, 0x7610, R218 ;  /* 0x00007610ffda7816 */ /* 0x000fc400000000da */
[----:B------:R-:W-:Y:S01]  /*db80*/  PRMT R219, RZ, 0x7610, R219 ;  /* 0x00007610ffdb7816 */ /* 0x000fe200000000db */
[----:B----4-:R-:W-:Y:S01]  /*db90*/  IMAD R191, R0, 0x25, RZ ;  /* 0x0000002500bf7824 */ /* 0x010fe200078e02ff */
[----:B------:R-:W-:Y:S01]  /*dba0*/  PRMT R220, RZ, 0x7610, R220 ;  /* 0x00007610ffdc7816 */ /* 0x000fe200000000dc */
[----:B------:R-:W4:Y:S01]  /*dbb0*/  LDC R0, c[0x0][0x3c4] ;  /* 0x0000f100ff007b82 */ /* 0x000f220000000800 */
        /* <DEDUP_REMOVED lines=10> */
[----:B--2---:R-:W-:Y:S01]  /*dc60*/  PRMT R227, RZ, 0x7610, R227 ;  /* 0x00007610ffe37816 */ /* 0x004fe200000000e3 */
        /* <DEDUP_REMOVED lines=13> */
[----:B----4-:R-:W-:Y:S01]  /*dd40*/  IMAD R167, R0, 0x2b, RZ ;  /* 0x0000002b00a77824 */ /* 0x010fe200078e02ff */
[----:B------:R-:W-:Y:S01]  /*dd50*/  PRMT R236, RZ, 0x7610, R236 ;  /* 0x00007610ffec7816 */ /* 0x000fe200000000ec */
[----:B------:R-:W4:Y:S01]  /*dd60*/  LDC R0, c[0x0][0x3c4] ;  /* 0x0000f100ff007b82 */ /* 0x000f220000000800 */
[----:B------:R-:W-:Y:S02]  /*dd70*/  PRMT R237, RZ, 0x7610, R237 ;  /* 0x00007610ffed7816 */ /* 0x000fe400000000ed */
[----:B------:R-:W-:Y:S02]  /*dd80*/  PRMT R238, RZ, 0x7610, R238 ;  /* 0x00007610ffee7816 */ /* 0x000fe400000000ee */
[----:B------:R-:W-:Y:S02]  /*dd90*/  PRMT R239, RZ, 0x7610, R239 ;  /* 0x00007610ffef7816 */ /* 0x000fe400000000ef */
[----:B------:R-:W-:-:S02]  /*dda0*/  PRMT R240, RZ, 0x7610, R240 ;  /* 0x00007610fff07816 */ /* 0x000fc400000000f0 */
[----:B------:R-:W-:Y:S01]  /*ddb0*/  PRMT R241, RZ, 0x7610, R241 ;  /* 0x00007610fff17816 */ /* 0x000fe200000000f1 */
[----:B--2---:R-:W-:Y:S01]  /*ddc0*/  IMAD R221, R252, 0x1d, RZ ;  /* 0x0000001dfcdd7824 */ /* 0x004fe200078e02ff */
[----:B------:R-:W-:Y:S01]  /*ddd0*/  PRMT R242, RZ, 0x7610, R242 ;  /* 0x00007610fff27816 */ /* 0x000fe200000000f2 */
[----:B------:R-:W2:Y:S01]  /*dde0*/  LDC R252, c[0x0][0x3c4] ;  /* 0x0000f100fffc7b82 */ /* 0x000ea20000000800 */
[----:B-1----:R-:W-:Y:S01]  /*ddf0*/  IMAD R111, R197, 0xd, RZ ;  /* 0x0000000dc56f7824 */ /* 0x002fe200078e02ff */
[----:B------:R-:W-:Y:S01]  /*de00*/  STL.64 [R1+0x24f8], R222 ;  /* 0x0024f8de01007387 */ /* 0x000fe20000100a00 */
[----:B------:R-:W-:Y:S01]  /*de10*/  PRMT R243, RZ, 0x7610, R243 ;  /* 0x00007610fff37816 */ /* 0x000fe200000000f3 */
[----:B------:R-:W-:Y:S01]  /*de20*/  IMAD R19, R2, 0xb, RZ ;  /* 0x0000000b02137824 */ /* 0x000fe200078e02ff */
[----:B------:R-:W-:Y:S02]  /*de30*/  PRMT R244, RZ, 0x7610, R244 ;  /* 0x00007610fff47816 */ /* 0x000fe400000000f4 */
[----:B------:R-:W-:Y:S01]  /*de40*/  PRMT R245, RZ, 0x7610, R245 ;  /* 0x00007610fff57816 */ /* 0x000fe200000000f5 */
[----:B------:R-:W1:Y:S01]  /*de50*/  LDC R15, c[0x0][0x3c4] ;  /* 0x0000f100ff0f7b82 */ /* 0x000e620000000800 */
[----:B----4-:R-:W-:-:S07]  /*de60*/  IMAD R194, R0, 0x2e, RZ ;  /* 0x0000002e00c27824 */ /* 0x010fce00078e02ff */
[----:B------:R-:W4:Y:S01]  /*de70*/  LDC R0, c[0x0][0x3c4] ;  /* 0x0000f100ff007b82 */ /* 0x000f220000000800 */
[----:B--2---:R-:W-:-:S07]  /*de80*/  IMAD R195, R252, 0x24, RZ ;  /* 0x00000024fcc37824 */ /* 0x004fce00078e02ff */
[----:B------:R-:W2:Y:S08]  /*de90*/  LDC R197, c[0x0][0x3c4] ;  /* 0x0000f100ffc57b82 */ /* 0x000eb00000000800 */
[----:B------:R-:W0:Y:S01]  /*dea0*/  LDC R252, c[0x0][0x3c4] ;  /* 0x0000f100fffc7b82 */ /* 0x000e220000000800 */
[----:B----4-:R-:W-:Y:S01]  /*deb0*/  IMAD R217, R0, 0x33, RZ ;  /* 0x0000003300d97824 */ /* 0x010fe200078e02ff */
[----:B------:R-:W-:-:S06]  /*dec0*/  PRMT R246, RZ, 0x7610, R246 ;  /* 0x00007610fff67816 */ /* 0x000fcc00000000f6 */
[----:B------:R-:W4:Y:S01]  /*ded0*/  LDC R0, c[0x0][0x3c4] ;  /* 0x0000f100ff007b82 */ /* 0x000f220000000800 */
[----:B------:R-:W-:Y:S02]  /*dee0*/  PRMT R247, RZ, 0x7610, R247 ;  /* 0x00007610fff77816 */ /* 0x000fe400000000f7 */
[----:B------:R-:W-:Y:S02]  /*def0*/  PRMT R248, RZ, 0x7610, R248 ;  /* 0x00007610fff87816 */ /* 0x000fe400000000f8 */
[----:B------:R-:W-:Y:S02]  /*df00*/  PRMT R249, RZ, 0x7610, R249 ;  /* 0x00007610fff97816 */ /* 0x000fe400000000f9 */
[----:B------:R-:W-:Y:S02]  /*df10*/  PRMT R250, RZ, 0x7610, R250 ;  /* 0x00007610fffa7816 */ /* 0x000fe400000000fa */
[----:B------:R-:W-:Y:S01]  /*df20*/  PRMT R251, RZ, 0x7610, R251 ;  /* 0x00007610fffb7816 */ /* 0x000fe200000000fb */
[----:B------:R-:W-:Y:S01]  /*df30*/  IMAD R95, R4, 0x1e, RZ ;  /* 0x0000001e045f7824 */ /* 0x000fe200078e02ff */
[----:B------:R-:W-:Y:S01]  /*df40*/  STL.64 [R1+0x2360], R224 ;  /* 0x002360e001007387 */ /* 0x000fe20000100a00 */
[----:B------:R-:W-:Y:S01]  /*df50*/  IMAD.WIDE R100, R19, 0x2, R204 ;  /* 0x0000000213647825 */ /* 0x000fe200078e02cc */
[----:B------:R-:W1:Y:S03]  /*df60*/  LDC R4, c[0x0][0x3c4] ;  /* 0x0000f100ff047b82 */ /* 0x000e660000000800 */
[----:B0-----:R-:W-:-:S05]  /*df70*/  IMAD R182, R252, 0x27, RZ ;  /* 0x00000027fcb67824 */ /* 0x001fca00078e02ff */
[----:B------:R-:W0:Y:S01]  /*df80*/  LDC R252, c[0x0][0x3c4] ;  /* 0x0000f100fffc7b82 */ /* 0x000e220000000800 */
[----:B------:R-:W-:Y:S04]  /*df90*/  STL.64 [R1+0x2368], R226 ;  /* 0x002368e201007387 */ /* 0x000fe80000100a00 */
[----:B------:R-:W-:Y:S01]  /*dfa0*/  STL.64 [R1+0x2208], R228 ;  /* 0x002208e401007387 */ /* 0x000fe20000100a00 */
[----:B------:R-:W-:Y:S02]  /*dfb0*/  IMAD R6, R3, 0x17, RZ ;  /* 0x0000001703067824 */ /* 0x000fe400078e02ff */
[----:B------:R-:W-:Y:S01]  /*dfc0*/  IMAD.WIDE R116, R94, 0x2, R202 ;  /* 0x000000025e747825 */ /* 0x000fe200078e02ca */
[----:B------:R-:W-:Y:S01]  /*dfd0*/  STL.64 [R1+0x2200], R230 ;  /* 0x002200e601007387 */ /* 0x000fe20000100a00 */
[----:B------:R-:W1:Y:S03]  /*dfe0*/  LDC R51, c[0x0][0x3c4] ;  /* 0x0000f100ff337b82 */ /* 0x000e660000000800 */
[----:B------:R-:W-:Y:S04]  /*dff0*/  STL.64 [R1+0x2780], R232 ;  /* 0x002780e801007387 */ /* 0x000fe80000100a00 */
[----:B------:R-:W-:Y:S01]  /*e000*/  STL.64 [R1+0x2790], R234 ;  /* 0x002790ea01007387 */ /* 0x000fe20000100a00 */
[----:B------:R-:W1:Y:S03]  /*e010*/  LDC R53, c[0x0][0x3c4] ;  /* 0x0000f100ff357b82 */ /* 0x000e660000000800 */
[----:B------:R-:W-:Y:S04]  /*e020*/  STL.64 [R1+0x2628], R236 ;  /* 0x002628ec01007387 */ /* 0x000fe80000100a00 */
[----:B------:R-:W-:Y:S01]  /*e030*/  STL.64 [R1+0x2610], R238 ;  /* 0x002610ee01007387 */ /* 0x000fe20000100a00 */
[----:B0-----:R-:W-:Y:S01]  /*e040*/  IMAD R166, R252, 0x2c, RZ ;  /* 0x0000002cfca67824 */ /* 0x001fe200078e02ff */
[----:B------:R-:W0:Y:S02]  /*e050*/  LDC R50, c[0x0][0x3c4] ;  /* 0x0000f100ff327b82 */ /* 0x000e240000000800 */
[----:B------:R2:W-:Y:S06]  /*e060*/  STL.64 [R1+0x2470], R240 ;  /* 0x002470f001007387 */ /* 0x0005ec0000100a00 */
[----:B------:R-:W0:Y:S01]  /*e070*/  LDC R252, c[0x0][0x3c4] ;  /* 0x0000f100fffc7b82 */ /* 0x000e220000000800 */
[----:B--2---:R-:W-:-:S07]  /*e080*/  IMAD R241, R196, 0xc, RZ ;  /* 0x0000000cc4f17824 */ /* 0x004fce00078e02ff */
[----:B------:R-:W2:Y:S01]  /*e090*/  LDC R196, c[0x0][0x3c4] ;  /* 0x0000f100ffc47b82 */ /* 0x000ea20000000800 */
[----:B----4-:R-:W-:-:S07]  /*e0a0*/  IMAD R98, R0, 0x36, RZ ;  /* 0x0000003600627824 */ /* 0x010fce00078e02ff */
[----:B------:R-:W4:Y:S01]  /*e0b0*/  LDC R0, c[0x0][0x3c4] ;  /* 0x0000f100ff007b82 */ /* 0x000f220000000800 */
[----:B------:R-:W-:Y:S01]  /*e0c0*/  STL.64 [R1+0x2468], R242 ;  /* 0x002468f201007387 */ /* 0x000fe20000100a00 */
[----:B------:R-:W-:-:S03]  /*e0d0*/  IMAD.WIDE R104, R19, 0x2, R202 ;  /* 0x0000000213687825 */ /* 0x000fc600078e02ca */
[----:B------:R-:W-:Y:S01]  /*e0e0*/  STL.64 [R1+0x22f0], R244 ;  /* 0x0022f0f401007387 */ /* 0x000fe20000100a00 */
[----:B------:R-:W-:Y:S02]  /*e0f0*/  IMAD.WIDE R18, R241, 0x2, R204 ;  /* 0x00000002f1127825 */ /* 0x000fe400078e02cc */
[----:B------:R-:W1:Y:S01]  /*e100*/  LDC R55, c[0x0][0x3c4] ;  /* 0x0000f100ff377b82 */ /* 0x000e620000000800 */
[----:B------:R-:W-:Y:S01]  /*e110*/  STL.64 [R1+0x22f8], R246 ;  /* 0x0022f8f601007387 */ /* 0x000fe20000100a00 */
[----:B------:R-:W-:-:S03]  /*e120*/  IMAD R240, R197, 0xf, RZ ;  /* 0x0000000fc5f07824 */ /* 0x000fc600078e02ff */
[----:B------:R-:W-:Y:S03]  /*e130*/  STL.64 [R1+0x21e8], R248 ;  /* 0x0021e8f801007387 */ /* 0x000fe60000100a00 */
[----:B------:R-:W1:Y:S01]  /*e140*/  LDC R197, c[0x0][0x3c4] ;  /* 0x0000f100ffc57b82 */ /* 0x000e620000000800 */
[----:B------:R-:W-:Y:S01]  /*e150*/  STL.64 [R1+0x21d8], R250 ;  /* 0x0021d8fa01007387 */ /* 0x000fe20000100a00 */
[----:B--2---:R-:W-:-:S03]  /*e160*/  IMAD R110, R196, 0xe, RZ ;  /* 0x0000000ec46e7824 */ /* 0x004fc600078e02ff */
[----:B------:R-:W-:Y:S01]  /*e170*/  STL.64 [R1+0x1af0], R100 ;  /* 0x001af06401007387 */ /* 0x000fe20000100a00 */
[----:B0-----:R-:W-:Y:S02]  /*e180*/  IMAD R220, R252, 0x2f, RZ ;  /* 0x0000002ffcdc7824 */ /* 0x001fe400078e02ff */
[----:B------:R-:W0:Y:S01]  /*e190*/  LDC R196, c[0x0][0x3c4] ;  /* 0x0000f100ffc47b82 */ /* 0x000e220000000800 */
[----:B------:R2:W-:Y:S01]  /*e1a0*/  STL.64 [R1+0x1ad8], R18 ;  /* 0x001ad81201007387 */ /* 0x0005e20000100a00 */
[----:B------:R-:W-:-:S03]  /*e1b0*/  IMAD.WIDE R108, R241, 0x2, R202 ;  /* 0x00000002f16c7825 */ /* 0x000fc600078e02ca */
[----:B------:R-:W-:Y:S03]  /*e1c0*/  STL.64 [R1+0x28a0], R100 ;  /* 0x0028a06401007387 */ /* 0x000fe60000100a00 */
[----:B------:R-:W0:Y:S01]  /*e1d0*/  LDC R252, c[0x0][0x3c4] ;  /* 0x0000f100fffc7b82 */ /* 0x000e220000000800 */
[----:B------:R-:W-:Y:S01]  /*e1e0*/  STL.64 [R1+0x1ae8], R104 ;  /* 0x001ae86801007387 */ /* 0x000fe20000100a00 */
[----:B--2---:R-:W-:-:S03]  /*e1f0*/  IMAD.WIDE R18, R111, 0x2, R204 ;  /* 0x000000026f127825 */ /* 0x004fc600078e02cc */
[----:B------:R-:W-:Y:S03]  /*e200*/  STL.64 [R1+0x28b0], R104 ;  /* 0x0028b06801007387 */ /* 0x000fe60000100a00 */
[----:B------:R-:W2:Y:S01]  /*e210*/  LDC R46, c[0x0][0x3c4] ;  /* 0x0000f100ff2e7b82 */ /* 0x000ea20000000800 */
[----:B------:R1:W-:Y:S01]  /*e220*/  STL.64 [R1+0x1ac0], R18 ;  /* 0x001ac01201007387 */ /* 0x0003e20000100a00 */
[----:B----4-:R-:W-:Y:S02]  /*e230*/  IMAD R22, R0, 0x3b, RZ ;  /* 0x0000003b00167824 */ /* 0x010fe400078e02ff */
[--C-:B------:R-:W-:Y:S01]  /*e240*/  IMAD.WIDE R86, R111, 0x2, R202.reuse ;  /* 0x000000026f567825 */ /* 0x100fe200078e02ca */
[----:B------:R-:W-:Y:S03]  /*e250*/  STL.64 [R1+0x1ad0], R108 ;  /* 0x001ad06c01007387 */ /* 0x000fe60000100a00 */
[----:B------:R-:W4:Y:S01]  /*e260*/  LDC R0, c[0x0][0x3c4] ;  /* 0x0000f100ff007b82 */ /* 0x000f220000000800 */
[C---:B------:R-:W-:Y:S01]  /*e270*/  IMAD.WIDE R24, R110.reuse, 0x2, R202 ;  /* 0x000000026e187825 */ /* 0x040fe200078e02ca */
[----:B------:R-:W-:Y:S03]  /*e280*/  STL.64 [R1+0x2738], R108 ;  /* 0x0027386c01007387 */ /* 0x000fe60000100a00 */
[----:B-1----:R-:W-:-:S03]  /*e290*/  IMAD.WIDE R18, R110, 0x2, R204 ;  /* 0x000000026e127825 */ /* 0x002fc600078e02cc */
[----:B------:R-:W1:Y:S02]  /*e2a0*/  LDC R47, c[0x0][0x3c4] ;  /* 0x0000f100ff2f7b82 */ /* 0x000e640000000800 */
[----:B------:R0:W-:Y:S01]  /*e2b0*/  STL.64 [R1+0x1aa8], R18 ;  /* 0x001aa81201007387 */ /* 0x0001e20000100a00 */
[----:B---3--:R-:W-:-:S03]  /*e2c0*/  IMAD R101, R14, 0x13, RZ ;  /* 0x000000130e657824 */ /* 0x008fc600078e02ff */
[----:B------:R-:W-:Y:S01]  /*e2d0*/  STL.64 [R1+0x1ab8], R86 ;  /* 0x001ab85601007387 */ /* 0x000fe20000100a00 */
[C---:B------:R-:W-:Y:S01]  /*e2e0*/  IMAD.WIDE R112, R240.reuse, 0x2, R202 ;  /* 0x00000002f0707825 */ /* 0x040fe200078e02ca */
[----:B------:R-:W3:Y:S02]  /*e2f0*/  LDC R30, c[0x0][0x3c4] ;  /* 0x0000f100ff1e7b82 */ /* 0x000ee40000000800 */
[----:B------:R0:W-:Y:S02]  /*e300*/  STL.64 [R1+0x1aa0], R24 ;  /* 0x001aa01801007387 */ /* 0x0001e40000100a00 */
[----:B0-----:R-:W-:-:S04]  /*e310*/  IMAD.WIDE R18, R240, 0x2, R204 ;  /* 0x00000002f0127825 */ /* 0x001fc800078e02cc */
[----:B------:R-:W0:Y:S01]  /*e320*/  LDC R31, c[0x0][0x3c4] ;  /* 0x0000f100ff1f7b82 */ /* 0x000e220000000800 */
[----:B------:R2:W-:Y:S01]  /*e330*/  STL.64 [R1+0x1a90], R18 ;  /* 0x001a901201007387 */ /* 0x0005e20000100a00 */
[----:B------:R-:W-:-:S03]  /*e340*/  IMAD.WIDE R24, R101, 0x2, R204 ;  /* 0x0000000265187825 */ /* 0x000fc600078e02cc */
[----:B------:R4:W-:Y:S03]  /*e350*/  STL.64 [R1+0x2720], R86 ;  /* 0x0027205601007387 */ /* 0x0009e60000100a00 */
[----:B------:R-:W0:Y:S01]  /*e360*/  LDC R26, c[0x0][0x3c4] ;  /* 0x0000f100ff1a7b82 */ /* 0x000e220000000800 */
[----:B------:R-:W-:Y:S01]  /*e370*/  IMAD R197, R197, 0x15, RZ ;  /* 0x00000015c5c57824 */ /* 0x000fe200078e02ff */
[----:B------:R1:W-:Y:S01]  /*e380*/  STL.64 [R1+0x1a78], R24 ;  /* 0x001a781801007387 */ /* 0x0003e20000100a00 */
[----:B--2---:R-:W-:-:S05]  /*e390*/  IMAD.WIDE R18, R101, 0x2, R202 ;  /* 0x0000000265127825 */ /* 0x004fca00078e02ca */
[----:B------:R-:W2:Y:S01]  /*e3a0*/  LDC R27, c[0x0][0x3c4] ;  /* 0x0000f100ff1b7b82 */ /* 0x000ea20000000800 */
[----:B----4-:R-:W-:Y:S01]  /*e3b0*/  IMAD R87, R15, 0x14, RZ ;  /* 0x000000140f577824 */ /* 0x010fe200078e02ff */
[----:B------:R-:W-:Y:S03]  /*e3c0*/  STL.64 [R1+0x1a88], R112 ;  /* 0x001a887001007387 */ /* 0x000fe60000100a00 */
[C---:B------:R-:W-:Y:S01]  /*e3d0*/  IMAD.WIDE R14, R87.reuse, 0x2, R204 ;  /* 0x00000002570e7825 */ /* 0x040fe200078e02cc */
[----:B------:R4:W-:Y:S02]  /*e3e0*/  STL.64 [R1+0x1a70], R18 ;  /* 0x001a701201007387 */ /* 0x0009e40000100a00 */
[----:B------:R-:W0:Y:S01]  /*e3f0*/  LDC R12, c[0x0][0x3c4] ;  /* 0x0000f100ff0c7b82 */ /* 0x000e220000000800 */
[----:B-1----:R-:W-:Y:S01]  /*e400*/  IMAD.WIDE R24, R87, 0x2, R202 ;  /* 0x0000000257187825 */ /* 0x002fe200078e02ca */
[----:B------:R-:W-:Y:S03]  /*e410*/  STL.64 [R1+0x2570], R112 ;  /* 0x0025707001007387 */ /* 0x000fe60000100a00 */
[----:B------:R-:W-:Y:S01]  /*e420*/  IMAD R196, R196, 0x16, RZ ;  /* 0x00000016c4c47824 */ /* 0x000fe200078e02ff */
[----:B------:R1:W-:Y:S01]  /*e430*/  STL.64 [R1+0x1a60], R14 ;  /* 0x001a600e01007387 */ /* 0x0003e20000100a00 */
[----:B------:R-:W-:Y:S01]  /*e440*/  IMAD R99, R252, 0x35, RZ ;  /* 0x00000035fc637824 */ /* 0x000fe200078e02ff */
[----:B------:R-:W0:Y:S01]  /*e450*/  LDC R13, c[0x0][0x3c4] ;  /* 0x0000f100ff0d7b82 */ /* 0x000e220000000800 */
[C---:B----4-:R-:W-:Y:S01]  /*e460*/  IMAD.WIDE R18, R197.reuse, 0x2, R204 ;  /* 0x00000002c5127825 */ /* 0x050fe200078e02cc */
[----:B------:R4:W-:Y:S06]  /*e470*/  STL.64 [R1+0x1a58], R24 ;  /* 0x001a581801007387 */ /* 0x0009ec0000100a00 */
[----:B------:R-:W0:Y:S01]  /*e480*/  LDC R252, c[0x0][0x3c4] ;  /* 0x0000f100fffc7b82 */ /* 0x000e220000000800 */
[----:B-1----:R-:W-:Y:S01]  /*e490*/  IMAD.WIDE R14, R197, 0x2, R202 ;  /* 0x00000002c50e7825 */ /* 0x002fe200078e02ca */
[----:B------:R1:W-:Y:S03]  /*e4a0*/  STL.64 [R1+0x1a48], R18 ;  /* 0x001a481201007387 */ /* 0x0003e60000100a00 */
[----:B------:R-:W-:-:S03]  /*e4b0*/  IMAD.WIDE R198, R196, 0x2, R204 ;  /* 0x00000002c4c67825 */ /* 0x000fc600078e02cc */
[----:B------:R-:W0:Y:S01]  /*e4c0*/  LDC R5, c[0x0][0x3c4] ;  /* 0x0000f100ff057b82 */ /* 0x000e220000000800 */
[----:B----4-:R-:W-:Y:S01]  /*e4d0*/  IMAD.WIDE R24, R196, 0x2, R202 ;  /* 0x00000002c4187825 */ /* 0x010fe200078e02ca */
[----:B------:R4:W-:Y:S03]  /*e4e0*/  STL.64 [R1+0x1a40], R14 ;  /* 0x001a400e01007387 */ /* 0x0009e60000100a00 */
[----:B-1----:R-:W-:Y:S01]  /*e4f0*/  IMAD.WIDE R18, R6, 0x2, R204 ;  /* 0x0000000206127825 */ /* 0x002fe200078e02cc */
[----:B------:R-:W-:Y:S02]  /*e500*/  STL.64 [R1+0x1a28], R24 ;  /* 0x001a281801007387 */ /* 0x000fe40000100a00 */
[----:B------:R-:W1:Y:S01]  /*e510*/  LDC R145, c[0x0][0x3c4] ;  /* 0x0000f100ff917b82 */ /* 0x000e620000000800 */
[----:B------:R-:W-:Y:S01]  /*e520*/  IMAD R44, R0, 0x43, RZ ;  /* 0x00000043002c7824 */ /* 0x000fe200078e02ff */
[----:B------:R-:W-:Y:S01]  /*e530*/  STL.64 [R1+0x1a30], R198 ;  /* 0x001a30c601007387 */ /* 0x000fe20000100a00 */
[----:B----4-:R-:W-:-:S03]  /*e540*/  IMAD.WIDE R14, R6, 0x2, R202 ;  /* 0x00000002060e7825 */ /* 0x010fc600078e02ca */
[----:B------:R-:W-:Y:S02]  /*e550*/  STL.64 [R1+0x1a18], R18 ;  /* 0x001a181201007387 */ /* 0x000fe40000100a00 */
[----:B------:R-:W4:Y:S02]  /*e560*/  LDC R0, c[0x0][0x3c4] ;  /* 0x0000f100ff007b82 */ /* 0x000f240000000800 */
[----:B------:R2:W-:Y:S04]  /*e570*/  STL.64 [R1+0x2418], R198 ;  /* 0x002418c601007387 */ /* 0x0005e80000100a00 */
[----:B------:R3:W-:Y:S01]  /*e580*/  STL.64 [R1+0x1a10], R14 ;  /* 0x001a100e01007387 */ /* 0x0007e20000100a00 */
[----:B------:R-:W-:Y:S01]  /*e590*/  IMAD R183, R4, 0x26, RZ ;  /* 0x0000002604b77824 */ /* 0x000fe200078e02ff */
[----:B------:R-:W1:Y:S01]  /*e5a0*/  LDC R21, c[0x0][0x3c4] ;  /* 0x0000f100ff157b82 */ /* 0x000e620000000800 */
[----:B--2---:R-:W-:-:S07]  /*e5b0*/  IMAD R199, R7, 0x1c, RZ ;  /* 0x0000001c07c77824 */ /* 0x004fce00078e02ff */
[----:B------:R-:W2:Y:S01]  /*e5c0*/  LDC R4, c[0x0][0x3c4] ;  /* 0x0000f100ff047b82 */ /* 0x000ea20000000800 */
[----:B---3--:R-:W-:-:S04]  /*e5d0*/  IMAD.WIDE R14, R199, 0x2, R204 ;  /* 0x00000002c70e7825 */ /* 0x008fc800078e02cc */
[----:B------:R-:W-:Y:S01]  /*e5e0*/  IMAD.WIDE R18, R199, 0x2, R202 ;  /* 0x00000002c7127825 */ /* 0x000fe200078e02ca */
[----:B------:R3:W-:Y:S02]  /*e5f0*/  STL.64 [R1+0x1a00], R14 ;  /* 0x001a000e01007387 */ /* 0x0007e40000100a00 */
[----:B------:R-:W1:Y:S01]  /*e600*/  LDC R16, c[0x0][0x3c4] ;  /* 0x0000f100ff107b82 */ /* 0x000e620000000800 */
[C---:B------:R-:W-:Y:S01]  /*e610*/  IMAD.WIDE R6, R221.reuse, 0x2, R204 ;  /* 0x00000002dd067825 */ /* 0x040fe200078e02cc */
[----:B------:R3:W-:Y:S03]  /*e620*/  STL.64 [R1+0x19f8], R18 ;  /* 0x0019f81201007387 */ /* 0x0007e60000100a00 */
[----:B0-----:R-:W-:Y:S01]  /*e630*/  IMAD R23, R252, 0x37, RZ ;  /* 0x00000037fc177824 */ /* 0x001fe200078e02ff */
[----:B------:R0:W-:Y:S02]  /*e640*/  STL.64 [R1+0x19e8], R6 ;  /* 0x0019e80601007387 */ /* 0x0001e40000100a00 */
[----:B------:R-:W1:Y:S01]  /*e650*/  LDC R252, c[0x0][0x3c4] ;  /* 0x0000f100fffc7b82 */ /* 0x000e620000000800 */
[----:B---3--:R-:W-:-:S04]  /*e660*/  IMAD.WIDE R14, R221, 0x2, R202 ;  /* 0x00000002dd0e7825 */ /* 0x008fc800078e02ca */
[C---:B------:R-:W-:Y:S01]  /*e670*/  IMAD.WIDE R18, R95.reuse, 0x2, R204 ;  /* 0x000000025f127825 */ /* 0x040fe200078e02cc */
[----:B------:R3:W-:Y:S02]  /*e680*/  STL.64 [R1+0x19e0], R14 ;  /* 0x0019e00e01007387 */ /* 0x0007e40000100a00 */
[----:B------:R-:W1:Y:S01]  /*e690*/  LDC R10, c[0x0][0x3c4] ;  /* 0x0000f100ff0a7b82 */ /* 0x000e620000000800 */
[----:B0-----:R-:W-:Y:S01]  /*e6a0*/  IMAD.WIDE R6, R95, 0x2, R202 ;  /* 0x000000025f067825 */ /* 0x001fe200078e02ca */
[----:B------:R0:W-:Y:S03]  /*e6b0*/  STL.64 [R1+0x19d0], R18 ;  /* 0x0019d01201007387 */ /* 0x0001e60000100a00 */
[----:B----4-:R-:W-:Y:S01]  /*e6c0*/  IMAD R84, R0, 0x47, RZ ;  /* 0x0000004700547824 */ /* 0x010fe200078e02ff */
[----:B------:R4:W-:Y:S02]  /*e6d0*/  STL.64 [R1+0x19c8], R6 ;  /* 0x0019c80601007387 */ /* 0x0009e40000100a00 */
[----:B------:R-:W1:Y:S01]  /*e6e0*/  LDC R0, c[0x0][0x3c4] ;  /* 0x0000f100ff007b82 */ /* 0x000e620000000800 */
[----:B---3--:R-:W-:-:S04]  /*e6f0*/  IMAD.WIDE R14, R94, 0x2, R204 ;  /* 0x000000025e0e7825 */ /* 0x008fc800078e02cc */
[C---:B0-----:R-:W-:Y:S01]  /*e700*/  IMAD.WIDE R18, R195.reuse, 0x2, R202 ;  /* 0x00000002c3127825 */ /* 0x041fe200078e02ca */
[----:B------:R0:W-:Y:S02]  /*e710*/  STL.64 [R1+0x19b8], R14 ;  /* 0x0019b80e01007387 */ /* 0x0001e40000100a00 */
[----:B------:R-:W3:Y:S01]  /*e720*/  LDC R11, c[0x0][0x3c4] ;  /* 0x0000f100ff0b7b82 */ /* 0x000ee20000000800 */
[--C-:B----4-:R-:W-:Y:S01]  /*e730*/  IMAD.WIDE R6, R195, 0x2, R204.reuse ;  /* 0x00000002c3067825 */ /* 0x110fe200078e02cc */
[----:B------:R-:W-:Y:S04]  /*e740*/  STL.64 [R1+0x19b0], R116 ;  /* 0x0019b07401007387 */ /* 0x000fe80000100a00 */
[----:B------:R-:W-:Y:S01]  /*e750*/  STL.64 [R1+0x1998], R18 ;  /* 0x0019981201007387 */ /* 0x000fe20000100a00 */
[--C-:B------:R-:W-:Y:S01]  /*e760*/  IMAD.WIDE R212, R167, 0x2, R204.reuse ;  /* 0x00000002a7d47825 */ /* 0x100fe200078e02cc */
[----:B------:R-:W4:Y:S03]  /*e770*/  LDC R17, c[0x0][0x3c4] ;  /* 0x0000f100ff117b82 */ /* 0x000f260000000800 */
[--C-:B0-----:R-:W-:Y:S01]  /*e780*/  IMAD.WIDE R14, R191, 0x2, R204.reuse ;  /* 0x00000002bf0e7825 */ /* 0x101fe200078e02cc */
[----:B------:R-:W-:Y:S04]  /*e790*/  STL.64 [R1+0x19a0], R6 ;  /* 0x0019a00601007387 */ /* 0x000fe80000100a00 */
[----:B------:R-:W-:Y:S01]  /*e7a0*/  STL.64 [R1+0x1988], R14 ;  /* 0x0019880e01007387 */ /* 0x000fe20000100a00 */
[----:B------:R-:W-:Y:S01]  /*e7b0*/  IMAD.WIDE R188, R166, 0x2, R204 ;  /* 0x00000002a6bc7825 */ /* 0x000fe200078e02cc */
[----:B------:R-:W0:Y:S02]  /*e7c0*/  LDC R9, c[0x0][0x3c4] ;  /* 0x0000f100ff097b82 */ /* 0x000e240000000800 */
[----:B------:R2:W-:Y:S01]  /*e7d0*/  STL.64 [R1+0x2770], R6 ;  /* 0x0027700601007387 */ /* 0x0005e20000100a00 */
[----:B------:R-:W-:-:S03]  /*e7e0*/  IMAD.WIDE R24, R183, 0x2, R202 ;  /* 0x00000002b7187825 */ /* 0x000fc600078e02ca */
[----:B------:R-:W-:Y:S01]  /*e7f0*/  STL.64 [R1+0x2420], R116 ;  /* 0x0024207401007387 */ /* 0x000fe20000100a00 */
[--C-:B------:R-:W-:Y:S01]  /*e800*/  IMAD.WIDE R186, R166, 0x2, R202.reuse ;  /* 0x00000002a6ba7825 */ /* 0x100fe200078e02ca */
[----:B------:R-:W0:Y:S03]  /*e810*/  LDC R86, c[0x0][0x3c4] ;  /* 0x0000f100ff567b82 */ /* 0x000e260000000800 */
[----:B--2---:R-:W-:-:S04]  /*e820*/  IMAD.WIDE R6, R191, 0x2, R202 ;  /* 0x00000002bf067825 */ /* 0x004fc800078e02ca */
[----:B------:R-:W-:Y:S01]  /*e830*/  IMAD.WIDE R14, R183, 0x2, R204 ;  /* 0x00000002b70e7825 */ /* 0x000fe200078e02cc */
[----:B------:R2:W-:Y:S03]  /*e840*/  STL.64 [R1+0x1980], R6 ;  /* 0x0019800601007387 */ /* 0x0005e60000100a00 */
[----:B------:R-:W-:Y:S01]  /*e850*/  IMAD R190, R4, 0x2d, RZ ;  /* 0x0000002d04be7824 */ /* 0x000fe200078e02ff */
[----:B------:R-:W-:Y:S01]  /*e860*/  STL.64 [R1+0x1968], R24 ;  /* 0x0019681801007387 */ /* 0x000fe20000100a00 */
[----:B------:R-:W0:Y:S01]  /*e870*/  LDC R4, c[0x0][0x3c4] ;  /* 0x0000f100ff047b82 */ /* 0x000e220000000800 */
[----:B-1----:R-:W-:Y:S02]  /*e880*/  IMAD R45, R252, 0x3f, RZ ;  /* 0x0000003ffc2d7824 */ /* 0x002fe400078e02ff */
[----:B------:R-:W-:Y:S01]  /*e890*/  STL.64 [R1+0x1970], R14 ;  /* 0x0019700e01007387 */ /* 0x000fe20000100a00 */
[----:B--2---:R-:W-:-:S04]  /*e8a0*/  IMAD.WIDE R6, R182, 0x2, R202 ;  /* 0x00000002b6067825 */ /* 0x004fc800078e02ca */
[----:B------:R-:W1:Y:S01]  /*e8b0*/  LDC R252, c[0x0][0x3c4] ;  /* 0x0000f100fffc7b82 */ /* 0x000e620000000800 */
[----:B------:R-:W-:Y:S01]  /*e8c0*/  STL.64 [R1+0x2458], R14 ;  /* 0x0024580e01007387 */ /* 0x000fe20000100a00 */
[----:B------:R-:W-:-:S03]  /*e8d0*/  IMAD.WIDE R18, R182, 0x2, R204 ;  /* 0x00000002b6127825 */ /* 0x000fc600078e02cc */
[----:B------:R2:W-:Y:S01]  /*e8e0*/  STL.64 [R1+0x1950], R6 ;  /* 0x0019500601007387 */ /* 0x0005e20000100a00 */
[----:B------:R-:W-:-:S03]  /*e8f0*/  IMAD R66, R0, 0x4c, RZ ;  /* 0x0000004c00427824 */ /* 0x000fc600078e02ff */
[----:B------:R-:W-:Y:S01]  /*e900*/  STL.64 [R1+0x1958], R18 ;  /* 0x0019581201007387 */ /* 0x000fe20000100a00 */
[----:B------:R-:W0:Y:S03]  /*e910*/  LDC R0, c[0x0][0x3c4] ;  /* 0x0000f100ff007b82 */ /* 0x000e260000000800 */
[----:B------:R-:W-:Y:S01]  /*e920*/  STL.64 [R1+0x2300], R18 ;  /* 0x0023001201007387 */ /* 0x000fe20000100a00 */
[----:B--2---:R-:W-:-:S04]  /*e930*/  IMAD.WIDE R6, R167, 0x2, R202 ;  /* 0x00000002a7067825 */ /* 0x004fc800078e02ca */
[C---:B------:R-:W-:Y:S01]  /*e940*/  IMAD.WIDE R14, R190.reuse, 0x2, R204 ;  /* 0x00000002be0e7825 */ /* 0x040fe200078e02cc */
[----:B------:R2:W-:Y:S04]  /*e950*/  STL.64 [R1+0x1938], R6 ;  /* 0x0019380601007387 */ /* 0x0005e80000100a00 */
        /* <DEDUP_REMOVED lines=8> */
[----:B--2---:R-:W-:-:S03]  /*e9e0*/  IMAD.WIDE R14, R194, 0x2, R202 ;  /* 0x00000002c20e7825 */ /* 0x004fc600078e02ca */
[----:B------:R-:W-:Y:S04]  /*e9f0*/  STL.64 [R1+0x1920], R186 ;  /* 0x001920ba01007387 */ /* 0x000fe80000100a00 */
[----:B------:R-:W-:Y:S01]  /*ea00*/  STL.64 [R1+0x26c8], R186 ;  /* 0x0026c8ba01007387 */ /* 0x000fe20000100a00 */
[----:B0-----:R-:W-:-:S03]  /*ea10*/  IMAD.WIDE R6, R220, 0x2, R202 ;  /* 0x00000002dc067825 */ /* 0x001fc600078e02ca */
[----:B------:R-:W-:Y:S04]  /*ea20*/  STL.64 [R1+0x18f0], R14 ;  /* 0x0018f00e01007387 */ /* 0x000fe80000100a00 */
[----:B------:R-:W-:Y:S01]  /*ea30*/  STL.64 [R1+0x18f8], R224 ;  /* 0x0018f8e001007387 */ /* 0x000fe20000100a00 */
[----:B------:R-:W-:-:S03]  /*ea40*/  IMAD.WIDE R38, R220, 0x2, R204 ;  /* 0x00000002dc267825 */ /* 0x000fc600078e02cc */
[----:B------:R-:W-:Y:S01]  /*ea50*/  STL.64 [R1+0x2388], R224 ;  /* 0x002388e001007387 */ /* 0x000fe20000100a00 */
[----:B------:R-:W-:Y:S02]  /*ea60*/  IMAD R216, R4, 0x34, RZ ;  /* 0x0000003404d87824 */ /* 0x000fe400078e02ff */
[----:B-1----:R-:W-:Y:S01]  /*ea70*/  IMAD R85, R252, 0x46, RZ ;  /* 0x00000046fc557824 */ /* 0x002fe200078e02ff */
[----:B------:R0:W-:Y:S01]  /*ea80*/  STL.64 [R1+0x18d8], R6 ;  /* 0x0018d80601007387 */ /* 0x0001e20000100a00 */
[----:B------:R-:W1:Y:S01]  /*ea90*/  LDC R252, c[0x0][0x3c4] ;  /* 0x0000f100fffc7b82 */ /* 0x000e620000000800 */
[----:B------:R-:W-:Y:S02]  /*eaa0*/  IMAD.WIDE R24, R217, 0x2, R202 ;  /* 0x00000002d9187825 */ /* 0x000fe400078e02ca */
[----:B------:R-:W-:Y:S02]  /*eab0*/  STL.64 [R1+0x18e0], R38 ;  /* 0x0018e02601007387 */ /* 0x000fe40000100a00 */
[----:B------:R-:W-:-:S03]  /*eac0*/  IMAD.WIDE R32, R99, 0x2, R204 ;  /* 0x0000000263207825 */ /* 0x000fc600078e02cc */
[----:B------:R-:W2:Y:S01]  /*ead0*/  LDC R4, c[0x0][0x3c4] ;  /* 0x0000f100ff047b82 */ /* 0x000ea20000000800 */
[----:B0-----:R-:W-:-:S05]  /*eae0*/  IMAD.WIDE R6, R217, 0x2, R204 ;  /* 0x00000002d9067825 */ /* 0x001fca00078e02cc */
[----:B------:R0:W-:Y:S01]  /*eaf0*/  STL.64 [R1+0x18c8], R6 ;  /* 0x0018c80601007387 */ /* 0x0001e20000100a00 */
[----:B------:R-:W-:-:S03]  /*eb00*/  IMAD.WIDE R28, R216, 0x2, R202 ;  /* 0x00000002d81c7825 */ /* 0x000fc600078e02ca */
[----:B------:R-:W-:Y:S01]  /*eb10*/  STL.64 [R1+0x22d8], R38 ;  /* 0x0022d82601007387 */ /* 0x000fe20000100a00 */
[----:B------:R-:W-:Y:S02]  /*eb20*/  IMAD R233, R0, 0x4f, RZ ;  /* 0x0000004f00e97824 */ /* 0x000fe400078e02ff */
[----:B------:R-:W-:Y:S01]  /*eb30*/  IMAD.WIDE R222, R99, 0x2, R202 ;  /* 0x0000000263de7825 */ /* 0x000fe200078e02ca */
[----:B------:R-:W-:Y:S01]  /*eb40*/  STL.64 [R1+0x18c0], R24 ;  /* 0x0018c01801007387 */ /* 0x000fe20000100a00 */
[----:B------:R-:W1:Y:S02]  /*eb50*/  LDC R0, c[0x0][0x3c4] ;  /* 0x0000f100ff007b82 */ /* 0x000e640000000800 */
[--C-:B0-----:R-:W-:Y:S01]  /*eb60*/  IMAD.WIDE R6, R216, 0x2, R204.reuse ;  /* 0x00000002d8067825 */ /* 0x101fe200078e02cc */
[----:B------:R-:W-:Y:S04]  /*eb70*/  STL.64 [R1+0x28c0], R24 ;  /* 0x0028c01801007387 */ /* 0x000fe80000100a00 */
[----:B------:R0:W-:Y:S01]  /*eb80*/  STL.64 [R1+0x18b0], R6 ;  /* 0x0018b00601007387 */ /* 0x0001e20000100a00 */
[----:B------:R-:W-:-:S03]  /*eb90*/  IMAD.WIDE R34, R98, 0x2, R204 ;  /* 0x0000000262227825 */ /* 0x000fc600078e02cc */
[----:B------:R-:W-:Y:S01]  /*eba0*/  STL.64 [R1+0x18a8], R28 ;  /* 0x0018a81c01007387 */ /* 0x000fe20000100a00 */
[----:B------:R-:W-:-:S03]  /*ebb0*/  IMAD.WIDE R36, R98, 0x2, R202 ;  /* 0x0000000262247825 */ /* 0x000fc600078e02ca */
[----:B------:R-:W-:Y:S04]  /*ebc0*/  STL.64 [R1+0x26e0], R28 ;  /* 0x0026e01c01007387 */ /* 0x000fe80000100a00 */
[----:B------:R-:W-:Y:S01]  /*ebd0*/  STL.64 [R1+0x1898], R32 ;  /* 0x0018982001007387 */ /* 0x000fe20000100a00 */
[----:B0-----:R-:W-:-:S03]  /*ebe0*/  IMAD.WIDE R6, R23, 0x2, R202 ;  /* 0x0000000217067825 */ /* 0x001fc600078e02ca */
[----:B------:R-:W-:Y:S01]  /*ebf0*/  STL.64 [R1+0x2528], R32 ;  /* 0x0025282001007387 */ /* 0x000fe20000100a00 */
[----:B------:R-:W-:-:S03]  /*ec00*/  IMAD.WIDE R42, R22, 0x2, R204 ;  /* 0x00000002162a7825 */ /* 0x000fc600078e02cc */
[----:B------:R-:W-:Y:S04]  /*ec10*/  STL.64 [R1+0x1890], R222 ;  /* 0x001890de01007387 */ /* 0x000fe80000100a00 */
[----:B------:R0:W-:Y:S01]  /*ec20*/  STL.64 [R1+0x2520], R222 ;  /* 0x002520de01007387 */ /* 0x0001e20000100a00 */
[----:B------:R-:W-:-:S03]  /*ec30*/  IMAD.WIDE R58, R23, 0x2, R204 ;  /* 0x00000002173a7825 */ /* 0x000fc600078e02cc */
[----:B------:R-:W-:Y:S04]  /*ec40*/  STL.64 [R1+0x1880], R34 ;  /* 0x0018802201007387 */ /* 0x000fe80000100a00 */
[----:B------:R-:W-:Y:S01]  /*ec50*/  STL.64 [R1+0x23a8], R34 ;  /* 0x0023a82201007387 */ /* 0x000fe20000100a00 */
[----:B------:R-:W-:-:S03]  /*ec60*/  IMAD.WIDE R40, R22, 0x2, R202 ;  /* 0x0000000216287825 */ /* 0x000fc600078e02ca */
[----:B------:R-:W-:Y:S04]  /*ec70*/  STL.64 [R1+0x1860], R6 ;  /* 0x0018600601007387 */ /* 0x000fe80000100a00 */
[----:B------:R-:W-:Y:S04]  /*ec80*/  STL.64 [R1+0x1878], R36 ;  /* 0x0018782401007387 */ /* 0x000fe80000100a00 */
[----:B------:R-:W-:Y:S04]  /*ec90*/  STL.64 [R1+0x23b8], R36 ;  /* 0x0023b82401007387 */ /* 0x000fe80000100a00 */
[----:B------:R-:W-:Y:S04]  /*eca0*/  STL.64 [R1+0x1850], R42 ;  /* 0x0018502a01007387 */ /* 0x000fe80000100a00 */
[----:B------:R-:W-:Y:S01]  /*ecb0*/  STL [R1+0x28d8], R42 ;  /* 0x0028d82a01007387 */ /* 0x000fe20000100800 */
[----:B------:R-:W-:-:S03]  /*ecc0*/  IMAD R48, R51, 0x3c, RZ ;  /* 0x0000003c33307824 */ /* 0x000fc600078e02ff */
[----:B------:R-:W-:Y:S01]  /*ecd0*/  STL [R1+0x28c8], R43 ;  /* 0x0028c82b01007387 */ /* 0x000fe20000100800 */
[----:B-1----:R-:W-:Y:S02]  /*ece0*/  IMAD R67, R252, 0x4b, RZ ;  /* 0x0000004bfc437824 */ /* 0x002fe400078e02ff */
[----:B------:R-:W1:Y:S01]  /*ecf0*/  LDC R252, c[0x0][0x3c4] ;  /* 0x0000f100fffc7b82 */ /* 0x000e620000000800 */
[----:B------:R-:W-:Y:S04]  /*ed00*/  STL.64 [R1+0x1868], R58 ;  /* 0x0018683a01007387 */ /* 0x000fe80000100a00 */
[----:B------:R-:W-:Y:S04]  /*ed10*/  STL.64 [R1+0x22b8], R58 ;  /* 0x0022b83a01007387 */ /* 0x000fe80000100a00 */
[----:B------:R-:W-:Y:S01]  /*ed20*/  STL.64 [R1+0x1848], R40 ;  /* 0x0018482801007387 */ /* 0x000fe20000100a00 */
[----:B------:R-:W-:-:S03]  /*ed30*/  IMAD.WIDE R48, R48, 0x2, R204 ;  /* 0x0000000230307825 */ /* 0x000fc600078e02cc */
[----:B------:R2:W-:Y:S01]  /*ed40*/  STL.64 [R1+0x28d0], R40 ;  /* 0x0028d02801007387 */ /* 0x0005e20000100a00 */
[----:B------:R-:W-:Y:S02]  /*ed50*/  IMAD R186, R53, 0x3e, RZ ;  /* 0x0000003e35ba7824 */ /* 0x000fe400078e02ff */
[----:B0-----:R-:W-:Y:S01]  /*ed60*/  IMAD R222, R50, 0x3d, RZ ;  /* 0x0000003d32de7824 */ /* 0x001fe200078e02ff */
[----:B------:R-:W-:Y:S01]  /*ed70*/  STL.64 [R1+0x1838], R48 ;  /* 0x0018383001007387 */ /* 0x000fe20000100a00 */
[----:B------:R-:W-:Y:S02]  /*ed80*/  IMAD R244, R0, 0x56, RZ ;  /* 0x0000005600f47824 */ /* 0x000fe400078e02ff */
[----:B--2---:R-:W-:Y:S01]  /*ed90*/  IMAD R41, R51, 0x3c, RZ ;  /* 0x0000003c33297824 */ /* 0x004fe200078e02ff */
[----:B------:R-:W0:Y:S01]  /*eda0*/  LDC R0, c[0x0][0x3c4] ;  /* 0x0000f100ff007b82 */ /* 0x000e220000000800 */
[----:B------:R-:W-:-:S04]  /*edb0*/  IMAD.WIDE R6, R186, 0x2, R204 ;  /* 0x00000002ba067825 */ /* 0x000fc800078e02cc */
[----:B------:R-:W-:Y:S01]  /*edc0*/  IMAD.WIDE R188, R41, 0x2, R202 ;  /* 0x0000000229bc7825 */ /* 0x000fe200078e02ca */
[----:B------:R-:W-:Y:S03]  /*edd0*/  STL.64 [R1+0x26f0], R48 ;  /* 0x0026f03001007387 */ /* 0x000fe60000100a00 */
[C---:B------:R-:W-:Y:S01]  /*ede0*/  IMAD.WIDE R50, R222.reuse, 0x2, R204 ;  /* 0x00000002de327825 */ /* 0x040fe200078e02cc */
[----:B------:R-:W-:Y:S03]  /*edf0*/  STL.64 [R1+0x1830], R188 ;  /* 0x001830bc01007387 */ /* 0x000fe60000100a00 */
[--C-:B------:R-:W-:Y:S01]  /*ee00*/  IMAD.WIDE R52, R222, 0x2, R202.reuse ;  /* 0x00000002de347825 */ /* 0x100fe200078e02ca */
[----:B------:R-:W-:Y:S03]  /*ee10*/  STL.64 [R1+0x2700], R188 ;  /* 0x002700bc01007387 */ /* 0x000fe60000100a00 */
[----:B------:R-:W-:Y:S01]  /*ee20*/  IMAD.WIDE R56, R186, 0x2, R202 ;  /* 0x00000002ba387825 */ /* 0x000fe200078e02ca */
[----:B------:R2:W-:Y:S04]  /*ee30*/  STL.64 [R1+0x1808], R6 ;  /* 0x0018080601007387 */ /* 0x0005e80000100a00 */
[----:B------:R-:W-:Y:S01]  /*ee40*/  STL.64 [R1+0x1820], R50 ;  /* 0x0018203201007387 */ /* 0x000fe20000100a00 */
[----:B------:R-:W-:-:S03]  /*ee50*/  IMAD.WIDE R60, R44, 0x2, R204 ;  /* 0x000000022c3c7825 */ /* 0x000fc600078e02cc */
[----:B------:R-:W-:Y:S01]  /*ee60*/  STL.64 [R1+0x2548], R50 ;  /* 0x0025483201007387 */ /* 0x000fe20000100a00 */
[----:B------:R-:W-:Y:S02]  /*ee70*/  IMAD R187, R55, 0x44, RZ ;  /* 0x0000004437bb7824 */ /* 0x000fe400078e02ff */
[C---:B--2---:R-:W-:Y:S01]  /*ee80*/  IMAD.WIDE R6, R45.reuse, 0x2, R202 ;  /* 0x000000022d067825 */ /* 0x044fe200078e02ca */
[----:B------:R-:W-:Y:S03]  /*ee90*/  STL.64 [R1+0x1818], R52 ;  /* 0x0018183401007387 */ /* 0x000fe60000100a00 */
[----:B------:R-:W-:Y:S01]  /*eea0*/  IMAD.WIDE R78, R45, 0x2, R204 ;  /* 0x000000022d4e7825 */ /* 0x000fe200078e02cc */
[----:B------:R-:W-:Y:S03]  /*eeb0*/  STL.64 [R1+0x2578], R52 ;  /* 0x0025783401007387 */ /* 0x000fe60000100a00 */
[----:B------:R-:W-:Y:S01]  /*eec0*/  IMAD R223, R46, 0x45, RZ ;  /* 0x000000452edf7824 */ /* 0x000fe200078e02ff */
[----:B------:R-:W-:Y:S01]  /*eed0*/  STL.64 [R1+0x1800], R56 ;  /* 0x0018003801007387 */ /* 0x000fe20000100a00 */
[----:B------:R-:W-:-:S03]  /*eee0*/  IMAD.WIDE R62, R44, 0x2, R202 ;  /* 0x000000022c3e7825 */ /* 0x000fc600078e02ca */
[----:B------:R2:W-:Y:S01]  /*eef0*/  STL.64 [R1+0x17e8], R6 ;  /* 0x0017e80601007387 */ /* 0x0005e20000100a00 */
[----:B------:R-:W-:-:S03]  /*ef00*/  IMAD.WIDE R28, R187, 0x2, R204 ;  /* 0x00000002bb1c7825 */ /* 0x000fc600078e02cc */
[----:B------:R-:W-:Y:S01]  /*ef10*/  STL.64 [R1+0x23d0], R56 ;  /* 0x0023d03801007387 */ /* 0x000fe20000100a00 */
[----:B------:R-:W-:-:S03]  /*ef20*/  IMAD.WIDE R68, R187, 0x2, R202 ;  /* 0x00000002bb447825 */ /* 0x000fc600078e02ca */
[----:B------:R-:W-:Y:S01]  /*ef30*/  STL.64 [R1+0x17d8], R60 ;  /* 0x0017d83c01007387 */ /* 0x000fe20000100a00 */
[----:B-1----:R-:W-:Y:S02]  /*ef40*/  IMAD R245, R252, 0x55, RZ ;  /* 0x00000055fcf57824 */ /* 0x002fe400078e02ff */
[----:B------:R-:W1:Y:S01]  /*ef50*/  LDC R252, c[0x0][0x3c4] ;  /* 0x0000f100fffc7b82 */ /* 0x000e620000000800 */
[----:B------:R-:W-:Y:S01]  /*ef60*/  STL.64 [R1+0x28e0], R60 ;  /* 0x0028e03c01007387 */ /* 0x000fe20000100a00 */
[----:B--2---:R-:W-:-:S03]  /*ef70*/  IMAD.WIDE R6, R223, 0x2, R204 ;  /* 0x00000002df067825 */ /* 0x004fc600078e02cc */
[----:B------:R-:W-:Y:S01]  /*ef80*/  STL.64 [R1+0x17f0], R78 ;  /* 0x0017f04e01007387 */ /* 0x000fe20000100a00 */
[----:B------:R-:W-:-:S03]  /*ef90*/  IMAD.WIDE R72, R223, 0x2, R202 ;  /* 0x00000002df487825 */ /* 0x000fc600078e02ca */
[----:B------:R-:W-:Y:S04]  /*efa0*/  STL.64 [R1+0x22a0], R78 ;  /* 0x0022a04e01007387 */ /* 0x000fe80000100a00 */
[----:B------:R-:W-:Y:S04]  /*efb0*/  STL.64 [R1+0x17d0], R62 ;  /* 0x0017d03e01007387 */ /* 0x000fe80000100a00 */
[----:B------:R-:W-:Y:S04]  /*efc0*/  STL.64 [R1+0x17c0], R28 ;  /* 0x0017c01c01007387 */ /* 0x000fe80000100a00 */
[----:B------:R2:W-:Y:S04]  /*efd0*/  STL.64 [R1+0x17a8], R6 ;  /* 0x0017a80601007387 */ /* 0x0005e80000100a00 */
[----:B------:R-:W-:Y:S01]  /*efe0*/  STL.64 [R1+0x2728], R28 ;  /* 0x0027281c01007387 */ /* 0x000fe20000100a00 */
[----:B------:R-:W-:-:S03]  /*eff0*/  IMAD.WIDE R76, R85, 0x2, R204 ;  /* 0x00000002554c7825 */ /* 0x000fc600078e02cc */
[----:B------:R-:W-:Y:S01]  /*f000*/  STL.64 [R1+0x17b8], R68 ;  /* 0x0017b84401007387 */ /* 0x000fe20000100a00 */
[----:B--2---:R-:W-:-:S03]  /*f010*/  IMAD.WIDE R6, R84, 0x2, R204 ;  /* 0x0000000254067825 */ /* 0x004fc600078e02cc */
[----:B------:R-:W-:Y:S04]  /*f020*/  STL.64 [R1+0x2730], R68 ;  /* 0x0027304401007387 */ /* 0x000fe80000100a00 */
[----:B------:R-:W-:Y:S01]  /*f030*/  STL.64 [R1+0x17a0], R72 ;  /* 0x0017a04801007387 */ /* 0x000fe20000100a00 */
[----:B0-----:R-:W-:Y:S02]  /*f040*/  IMAD R209, R0, 0x5e, RZ ;  /* 0x0000005e00d17824 */ /* 0x001fe400078e02ff */
[----:B------:R-:W0:Y:S01]  /*f050*/  LDC R0, c[0x0][0x3c4] ;  /* 0x0000f100ff007b82 */ /* 0x000e220000000800 */
[----:B------:R-:W-:Y:S01]  /*f060*/  STL.64 [R1+0x2580], R72 ;  /* 0x0025804801007387 */ /* 0x000fe20000100a00 */
[----:B------:R-:W-:-:S03]  /*f070*/  IMAD.WIDE R34, R85, 0x2, R202 ;  /* 0x0000000255227825 */ /* 0x000fc600078e02ca */
[----:B------:R2:W-:Y:S01]  /*f080*/  STL.64 [R1+0x1778], R6 ;  /* 0x0017780601007387 */ /* 0x0005e20000100a00 */
[----:B------:R-:W-:-:S03]  /*f090*/  IMAD.WIDE R80, R67, 0x2, R204 ;  /* 0x0000000243507825 */ /* 0x000fc600078e02cc */
[----:B------:R-:W-:Y:S01]  /*f0a0*/  STL.64 [R1+0x1790], R76 ;  /* 0x0017904c01007387 */ /* 0x000fe20000100a00 */
[----:B------:R-:W-:-:S03]  /*f0b0*/  IMAD.WIDE R82, R67, 0x2, R202 ;  /* 0x0000000243527825 */ /* 0x000fc600078e02ca */
[----:B------:R-:W-:Y:S01]  /*f0c0*/  STL.64 [R1+0x23e0], R76 ;  /* 0x0023e04c01007387 */ /* 0x000fe20000100a00 */
[----:B--2---:R-:W-:-:S04]  /*f0d0*/  IMAD.WIDE R6, R84, 0x2, R202 ;  /* 0x0000000254067825 */ /* 0x004fc800078e02ca */
[----:B------:R-:W-:Y:S01]  /*f0e0*/  IMAD R36, R47, 0x4d, RZ ;  /* 0x0000004d2f247824 */ /* 0x000fe200078e02ff */
[----:B------:R2:W-:Y:S01]  /*f0f0*/  STL.64 [R1+0x1770], R6 ;  /* 0x0017700601007387 */ /* 0x0005e20000100a00 */
[----:B------:R-:W-:-:S03]  /*f100*/  IMAD.WIDE R188, R66, 0x2, R204 ;  /* 0x0000000242bc7825 */ /* 0x000fc600078e02cc */
[----:B------:R-:W-:Y:S01]  /*f110*/  STL.64 [R1+0x1788], R34 ;  /* 0x0017882201007387 */ /* 0x000fe20000100a00 */
[----:B------:R-:W-:-:S03]  /*f120*/  IMAD.WIDE R88, R66, 0x2, R202 ;  /* 0x0000000242587825 */ /* 0x000fc600078e02ca */
        /* <DEDUP_REMOVED lines=8> */
[----:B------:R-:W-:Y:S01]  /*f1b0*/  STL.64 [R1+0x2740], R188 ;  /* 0x002740bc01007387 */ /* 0x000fe20000100a00 */
[----:B------:R-:W-:Y:S02]  /*f1c0*/  IMAD R232, R4, 0x53, RZ ;  /* 0x0000005304e87824 */ /* 0x000fe400078e02ff */
[----:B--2---:R-:W-:Y:S01]  /*f1d0*/  IMAD.WIDE R6, R233, 0x2, R202 ;  /* 0x00000002e9067825 */ /* 0x004fe200078e02ca */
[----:B------:R-:W-:Y:S01]  /*f1e0*/  STL.64 [R1+0x1740], R88 ;  /* 0x0017405801007387 */ /* 0x000fe20000100a00 */
[----:B------:R-:W2:Y:S03]  /*f1f0*/  LDC R4, c[0x0][0x3c4] ;  /* 0x0000f100ff047b82 */ /* 0x000ea60000000800 */
[----:B------:R0:W-:Y:S01]  /*f200*/  STL.64 [R1+0x2748], R88 ;  /* 0x0027485801007387 */ /* 0x0001e20000100a00 */
[----:B-1----:R-:W-:-:S03]  /*f210*/  IMAD R208, R252, 0x64, RZ ;  /* 0x00000064fcd07824 */ /* 0x002fc600078e02ff */
[----:B------:R-:W-:Y:S01]  /*f220*/  STL.64 [R1+0x1730], R92 ;  /* 0x0017305c01007387 */ /* 0x000fe20000100a00 */
[----:B------:R-:W-:Y:S01]  /*f230*/  IMAD.WIDE R96, R37, 0x2, R202 ;  /* 0x0000000225607825 */ /* 0x000fe200078e02ca */
[----:B------:R-:W1:Y:S02]  /*f240*/  LDC R252, c[0x0][0x3c4] ;  /* 0x0000f100fffc7b82 */ /* 0x000e640000000800 */
[----:B------:R-:W-:Y:S04]  /*f250*/  STL.64 [R1+0x2588], R92 ;  /* 0x0025885c01007387 */ /* 0x000fe80000100a00 */
[----:B------:R-:W-:Y:S01]  /*f260*/  STL.64 [R1+0x1728], R50 ;  /* 0x0017283201007387 */ /* 0x000fe20000100a00 */
[----:B0-----:R-:W-:-:S03]  /*f270*/  IMAD.WIDE R88, R232, 0x2, R204 ;  /* 0x00000002e8587825 */ /* 0x001fc600078e02cc */
[----:B------:R-:W-:Y:S01]  /*f280*/  STL.64 [R1+0x2590], R50 ;  /* 0x0025903201007387 */ /* 0x000fe20000100a00 */
[----:B------:R-:W-:-:S03]  /*f290*/  IMAD.WIDE R118, R233, 0x2, R204 ;  /* 0x00000002e9767825 */ /* 0x000fc600078e02cc */
[----:B------:R-:W-:Y:S01]  /*f2a0*/  STL.64 [R1+0x1718], R56 ;  /* 0x0017183801007387 */ /* 0x000fe20000100a00 */
[----:B------:R-:W-:-:S03]  /*f2b0*/  IMAD R43, R31, 0x54, RZ ;  /* 0x000000541f2b7824 */ /* 0x000fc600078e02ff */
[----:B------:R-:W-:Y:S01]  /*f2c0*/  STL.64 [R1+0x2428], R56 ;  /* 0x0024283801007387 */ /* 0x000fe20000100a00 */
[----:B------:R-:W-:-:S03]  /*f2d0*/  IMAD.WIDE R234, R232, 0x2, R202 ;  /* 0x00000002e8ea7825 */ /* 0x000fc600078e02ca */
[----:B------:R0:W-:Y:S01]  /*f2e0*/  STL.64 [R1+0x16f8], R6 ;  /* 0x0016f80601007387 */ /* 0x0001e20000100a00 */
[----:B------:R-:W-:Y:S02]  /*f2f0*/  IMAD R8, R0, 0x65, RZ ;  /* 0x0000006500087824 */ /* 0x000fe400078e02ff */
[----:B------:R-:W1:Y:S01]  /*f300*/  LDC R0, c[0x0][0x3c4] ;  /* 0x0000f100ff007b82 */ /* 0x000e620000000800 */
[----:B------:R-:W-:Y:S04]  /*f310*/  STL.64 [R1+0x1710], R96 ;  /* 0x0017106001007387 */ /* 0x000fe80000100a00 */
[----:B------:R-:W-:Y:S04]  /*f320*/  STL.64 [R1+0x2430], R96 ;  /* 0x0024306001007387 */ /* 0x000fe80000100a00 */
[----:B------:R-:W-:Y:S01]  /*f330*/  STL.64 [R1+0x16e8], R88 ;  /* 0x0016e85801007387 */ /* 0x000fe20000100a00 */
[----:B0-----:R-:W-:-:S03]  /*f340*/  IMAD.WIDE R6, R43, 0x2, R204 ;  /* 0x000000022b067825 */ /* 0x001fc600078e02cc */
[----:B------:R-:W-:Y:S04]  /*f350*/  STL.64 [R1+0x27f0], R88 ;  /* 0x0027f05801007387 */ /* 0x000fe80000100a00 */
[----:B------:R-:W-:Y:S01]  /*f360*/  STL.64 [R1+0x1700], R118 ;  /* 0x0017007601007387 */ /* 0x000fe20000100a00 */
[----:B------:R-:W-:-:S03]  /*f370*/  IMAD.WIDE R14, R43, 0x2, R202 ;  /* 0x000000022b0e7825 */ /* 0x000fc600078e02ca */
[----:B------:R-:W-:Y:S04]  /*f380*/  STL.64 [R1+0x2288], R118 ;  /* 0x0022887601007387 */ /* 0x000fe80000100a00 */
[----:B------:R-:W-:Y:S04]  /*f390*/  STL.64 [R1+0x16e0], R234 ;  /* 0x0016e0ea01007387 */ /* 0x000fe80000100a00 */
[----:B------:R-:W-:Y:S04]  /*f3a0*/  STL.64 [R1+0x27a0], R234 ;  /* 0x0027a0ea01007387 */ /* 0x000fe80000100a00 */
[----:B------:R0:W-:Y:S01]  /*f3b0*/  STL.64 [R1+0x16d0], R6 ;  /* 0x0016d00601007387 */ /* 0x0001e20000100a00 */
[----:B------:R-:W-:-:S03]  /*f3c0*/  IMAD.WIDE R130, R245, 0x2, R204 ;  /* 0x00000002f5827825 */ /* 0x000fc600078e02cc */
[----:B------:R1:W-:Y:S01]  /*f3d0*/  STL.64 [R1+0x16c8], R14 ;  /* 0x0016c80e01007387 */ /* 0x0003e20000100a00 */
[----:B------:R-:W-:Y:S02]  /*f3e0*/  IMAD R42, R26, 0x57, RZ ;  /* 0x000000571a2a7824 */ /* 0x000fe400078e02ff */
[----:B0-----:R-:W-:-:S05]  /*f3f0*/  IMAD.WIDE R6, R245, 0x2, R202 ;  /* 0x00000002f5067825 */ /* 0x001fca00078e02ca */
[----:B------:R0:W-:Y:S01]  /*f400*/  STL.64 [R1+0x16b0], R6 ;  /* 0x0016b00601007387 */ /* 0x0001e20000100a00 */
[----:B-1----:R-:W-:-:S03]  /*f410*/  IMAD.WIDE R14, R42, 0x2, R204 ;  /* 0x000000022a0e7825 */ /* 0x002fc600078e02cc */
[----:B------:R-:W-:Y:S01]  /*f420*/  STL.64 [R1+0x16b8], R130 ;  /* 0x0016b88201007387 */ /* 0x000fe20000100a00 */
[----:B------:R-:W-:Y:S02]  /*f430*/  IMAD R161, R252, 0x67, RZ ;  /* 0x00000067fca17824 */ /* 0x000fe400078e02ff */
[C---:B------:R-:W-:Y:S01]  /*f440*/  IMAD.WIDE R246, R244.reuse, 0x2, R204 ;  /* 0x00000002f4f67825 */ /* 0x040fe200078e02cc */
[----:B------:R-:W-:Y:S01]  /*f450*/  STL.64 [R1+0x2498], R130 ;  /* 0x0024988201007387 */ /* 0x000fe20000100a00 */
[----:B------:R-:W1:Y:S02]  /*f460*/  LDC R252, c[0x0][0x3c4] ;  /* 0x0000f100fffc7b82 */ /* 0x000e640000000800 */
[----:B0-----:R-:W-:-:S05]  /*f470*/  IMAD.WIDE R6, R244, 0x2, R202 ;  /* 0x00000002f4067825 */ /* 0x001fca00078e02ca */
[----:B------:R0:W-:Y:S01]  /*f480*/  STL.64 [R1+0x1698], R6 ;  /* 0x0016980601007387 */ /* 0x0001e20000100a00 */
[----:B------:R-:W-:Y:S02]  /*f490*/  IMAD R24, R27, 0x5b, RZ ;  /* 0x0000005b1b187824 */ /* 0x000fe400078e02ff */
[----:B------:R-:W-:Y:S01]  /*f4a0*/  IMAD R25, R12, 0x5c, RZ ;  /* 0x0000005c0c197824 */ /* 0x000fe200078e02ff */
[----:B------:R2:W-:Y:S01]  /*f4b0*/  STL.64 [R1+0x1688], R14 ;  /* 0x0016880e01007387 */ /* 0x0005e20000100a00 */
[----:B------:R-:W-:-:S03]  /*f4c0*/  IMAD.WIDE R188, R24, 0x2, R204 ;  /* 0x0000000218bc7825 */ /* 0x000fc600078e02cc */
[----:B------:R-:W-:Y:S01]  /*f4d0*/  STL.64 [R1+0x16a0], R246 ;  /* 0x0016a0f601007387 */ /* 0x000fe20000100a00 */
[----:B0-----:R-:W-:-:S05]  /*f4e0*/  IMAD.WIDE R6, R42, 0x2, R202 ;  /* 0x000000022a067825 */ /* 0x001fca00078e02ca */
[----:B------:R0:W-:Y:S01]  /*f4f0*/  STL.64 [R1+0x1680], R6 ;  /* 0x0016800601007387 */ /* 0x0001e20000100a00 */
[----:B------:R-:W-:Y:S02]  /*f500*/  IMAD R160, R0, 0x6b, RZ ;  /* 0x0000006b00a07824 */ /* 0x000fe400078e02ff */
[----:B------:R-:W1:Y:S01]  /*f510*/  LDC R0, c[0x0][0x3c4] ;  /* 0x0000f100ff007b82 */ /* 0x000e620000000800 */
[----:B--2---:R-:W-:Y:S01]  /*f520*/  IMAD R14, R13, 0x5d, RZ ;  /* 0x0000005d0d0e7824 */ /* 0x004fe200078e02ff */
[----:B------:R-:W-:Y:S01]  /*f530*/  STL.64 [R1+0x2320], R246 ;  /* 0x002320f601007387 */ /* 0x000fe20000100a00 */
[----:B------:R-:W-:-:S04]  /*f540*/  IMAD.WIDE R122, R24, 0x2, R202 ;  /* 0x00000002187a7825 */ /* 0x000fc800078e02ca */
[C---:B0-----:R-:W-:Y:S01]  /*f550*/  IMAD.WIDE R6, R25.reuse, 0x2, R202 ;  /* 0x0000000219067825 */ /* 0x041fe200078e02ca */
[----:B------:R-:W-:Y:S03]  /*f560*/  STL.64 [R1+0x1670], R188 ;  /* 0x001670bc01007387 */ /* 0x000fe60000100a00 */
[----:B------:R-:W-:Y:S01]  /*f570*/  IMAD.WIDE R126, R25, 0x2, R204 ;  /* 0x00000002197e7825 */ /* 0x000fe200078e02cc */
[----:B------:R0:W-:Y:S03]  /*f580*/  STL.64 [R1+0x1650], R6 ;  /* 0x0016500601007387 */ /* 0x0001e60000100a00 */
[----:B------:R-:W-:Y:S01]  /*f590*/  IMAD R120, R4, 0x63, RZ ;  /* 0x0000006304787824 */ /* 0x000fe200078e02ff */
[----:B------:R-:W-:Y:S01]  /*f5a0*/  STL.64 [R1+0x2810], R188 ;  /* 0x002810bc01007387 */ /* 0x000fe20000100a00 */
[----:B------:R-:W2:Y:S03]  /*f5b0*/  LDC R4, c[0x0][0x3c4] ;  /* 0x0000f100ff047b82 */ /* 0x000ea60000000800 */
[----:B------:R-:W-:Y:S01]  /*f5c0*/  STL.64 [R1+0x1668], R122 ;  /* 0x0016687a01007387 */ /* 0x000fe20000100a00 */
[----:B0-----:R-:W-:-:S03]  /*f5d0*/  IMAD.WIDE R6, R14, 0x2, R202 ;  /* 0x000000020e067825 */ /* 0x001fc600078e02ca */
[----:B------:R-:W-:Y:S01]  /*f5e0*/  STL.64 [R1+0x1658], R126 ;  /* 0x0016587e01007387 */ /* 0x000fe20000100a00 */
[----:B------:R-:W-:-:S03]  /*f5f0*/  IMAD.WIDE R130, R14, 0x2, R204 ;  /* 0x000000020e827825 */ /* 0x000fc600078e02cc */
[----:B------:R-:W-:Y:S04]  /*f600*/  STL.64 [R1+0x2650], R126 ;  /* 0x0026507e01007387 */ /* 0x000fe80000100a00 */
[----:B------:R0:W-:Y:S01]  /*f610*/  STL.64 [R1+0x1638], R6 ;  /* 0x0016380601007387 */ /* 0x0001e20000100a00 */
[----:B------:R-:W-:Y:S02]  /*f620*/  IMAD R121, R5, 0x5f, RZ ;  /* 0x0000005f05797824 */ /* 0x000fe400078e02ff */
[C---:B------:R-:W-:Y:S01]  /*f630*/  IMAD.WIDE R18, R209.reuse, 0x2, R202 ;  /* 0x00000002d1127825 */ /* 0x040fe200078e02ca */
[----:B------:R-:W-:Y:S03]  /*f640*/  STL.64 [R1+0x1640], R130 ;  /* 0x0016408201007387 */ /* 0x000fe60000100a00 */
[----:B0-----:R-:W-:-:S04]  /*f650*/  IMAD.WIDE R6, R209, 0x2, R204 ;  /* 0x00000002d1067825 */ /* 0x001fc800078e02cc */
[----:B-1----:R-:W-:Y:S01]  /*f660*/  IMAD R229, R252, 0x6e, RZ ;  /* 0x0000006efce57824 */ /* 0x002fe200078e02ff */
[----:B------:R0:W-:Y:S01]  /*f670*/  STL.64 [R1+0x1628], R6 ;  /* 0x0016280601007387 */ /* 0x0001e20000100a00 */
[----:B------:R-:W1:Y:S01]  /*f680*/  LDC R252, c[0x0][0x3c4] ;  /* 0x0000f100fffc7b82 */ /* 0x000e620000000800 */
[--C-:B------:R-:W-:Y:S02]  /*f690*/  IMAD.WIDE R234, R120, 0x2, R204.reuse ;  /* 0x0000000278ea7825 */ /* 0x100fe400078e02cc */
[----:B------:R-:W-:Y:S02]  /*f6a0*/  STL.64 [R1+0x24a0], R130 ;  /* 0x0024a08201007387 */ /* 0x000fe40000100a00 */
[C---:B------:R-:W-:Y:S02]  /*f6b0*/  IMAD.WIDE R158, R121.reuse, 0x2, R204 ;  /* 0x00000002799e7825 */ /* 0x040fe400078e02cc */
[----:B------:R-:W-:Y:S02]  /*f6c0*/  STL.64 [R1+0x1620], R18 ;  /* 0x0016201201007387 */ /* 0x000fe40000100a00 */
[----:B0-----:R-:W-:-:S05]  /*f6d0*/  IMAD.WIDE R6, R121, 0x2, R202 ;  /* 0x0000000279067825 */ /* 0x001fca00078e02ca */
[----:B------:R0:W-:Y:S01]  /*f6e0*/  STL.64 [R1+0x1608], R6 ;  /* 0x0016080601007387 */ /* 0x0001e20000100a00 */
[----:B------:R-:W-:Y:S02]  /*f6f0*/  IMAD R228, R0, 0x6f, RZ ;  /* 0x0000006f00e47824 */ /* 0x000fe400078e02ff */
[----:B------:R-:W1:Y:S01]  /*f700*/  LDC R0, c[0x0][0x3c4] ;  /* 0x0000f100ff007b82 */ /* 0x000e620000000800 */
[----:B------:R2:W-:Y:S01]  /*f710*/  STL.64 [R1+0x2338], R18 ;  /* 0x0023381201007387 */ /* 0x0005e20000100a00 */
[----:B------:R-:W-:-:S03]  /*f720*/  IMAD.WIDE R126, R208, 0x2, R204 ;  /* 0x00000002d07e7825 */ /* 0x000fc600078e02cc */
[----:B------:R-:W-:Y:S01]  /*f730*/  STL.64 [R1+0x15f8], R234 ;  /* 0x0015f8ea01007387 */ /* 0x000fe20000100a00 */
[----:B0-----:R-:W-:-:S03]  /*f740*/  IMAD.WIDE R6, R120, 0x2, R202 ;  /* 0x0000000278067825 */ /* 0x001fc600078e02ca */
[----:B------:R-:W-:Y:S01]  /*f750*/  STL.64 [R1+0x1610], R158 ;  /* 0x0016109e01007387 */ /* 0x000fe20000100a00 */
[----:B--2---:R-:W-:-:S03]  /*f760*/  IMAD.WIDE R18, R8, 0x2, R204 ;  /* 0x0000000208127825 */ /* 0x004fc600078e02cc */
[----:B------:R0:W-:Y:S01]  /*f770*/  STL.64 [R1+0x15f0], R6 ;  /* 0x0015f00601007387 */ /* 0x0001e20000100a00 */
[----:B------:R-:W-:-:S03]  /*f780*/  IMAD R5, R4, 0x66, RZ ;  /* 0x0000006604057824 */ /* 0x000fc600078e02ff */
[----:B------:R-:W-:Y:S01]  /*f790*/  STL.64 [R1+0x2270], R158 ;  /* 0x0022709e01007387 */ /* 0x000fe20000100a00 */
[--C-:B------:R-:W-:Y:S01]  /*f7a0*/  IMAD.WIDE R12, R208, 0x2, R202.reuse ;  /* 0x00000002d00c7825 */ /* 0x100fe200078e02ca */
[----:B------:R-:W2:Y:S02]  /*f7b0*/  LDC R4, c[0x0][0x3c4] ;  /* 0x0000f100ff047b82 */ /* 0x000ea40000000800 */
[----:B------:R-:W-:Y:S01]  /*f7c0*/  STL.64 [R1+0x15e0], R126 ;  /* 0x0015e07e01007387 */ /* 0x000fe20000100a00 */
[----:B0-----:R-:W-:-:S03]  /*f7d0*/  IMAD.WIDE R6, R8, 0x2, R202 ;  /* 0x0000000208067825 */ /* 0x001fc600078e02ca */
[----:B------:R-:W-:Y:S01]  /*f7e0*/  STL.64 [R1+0x15c8], R18 ;  /* 0x0015c81201007387 */ /* 0x000fe20000100a00 */
[----:B------:R-:W-:-:S03]  /*f7f0*/  IMAD.WIDE R134, R5, 0x2, R204 ;  /* 0x0000000205867825 */ /* 0x000fc600078e02cc */
[----:B------:R-:W-:Y:S04]  /*f800*/  STL.64 [R1+0x26a8], R126 ;  /* 0x0026a87e01007387 */ /* 0x000fe80000100a00 */
[----:B------:R0:W-:Y:S01]  /*f810*/  STL.64 [R1+0x15c0], R6 ;  /* 0x0015c00601007387 */ /* 0x0001e20000100a00 */
[----:B------:R-:W-:-:S03]  /*f820*/  IMAD.WIDE R246, R5, 0x2, R202 ;  /* 0x0000000205f67825 */ /* 0x000fc600078e02ca */
[----:B------:R-:W-:Y:S01]  /*f830*/  STL.64 [R1+0x15d8], R12 ;  /* 0x0015d80c01007387 */ /* 0x000fe20000100a00 */
[----:B------:R-:W-:Y:S02]  /*f840*/  IMAD R20, R145, 0x6c, RZ ;  /* 0x0000006c91147824 */ /* 0x000fe400078e02ff */
[C---:B------:R-:W-:Y:S01]  /*f850*/  IMAD.WIDE R178, R161.reuse, 0x2, R204 ;  /* 0x00000002a1b27825 */ /* 0x040fe200078e02cc */
[----:B------:R1:W-:Y:S03]  /*f860*/  STL.64 [R1+0x2750], R12 ;  /* 0x0027500c01007387 */ /* 0x0003e60000100a00 */
[----:B0-----:R-:W-:Y:S01]  /*f870*/  IMAD.WIDE R6, R161, 0x2, R202 ;  /* 0x00000002a1067825 */ /* 0x001fe200078e02ca */
[----:B------:R-:W-:Y:S03]  /*f880*/  STL.64 [R1+0x15b0], R134 ;  /* 0x0015b08601007387 */ /* 0x000fe60000100a00 */
[C---:B------:R-:W-:Y:S01]  /*f890*/  IMAD.WIDE R140, R160.reuse, 0x2, R204 ;  /* 0x00000002a08c7825 */ /* 0x040fe200078e02cc */
[----:B------:R-:W-:Y:S03]  /*f8a0*/  STL.64 [R1+0x2358], R134 ;  /* 0x0023588601007387 */ /* 0x000fe60000100a00 */
[----:B------:R-:W-:Y:S01]  /*f8b0*/  IMAD R88, R21, 0x6d, RZ ;  /* 0x0000006d15587824 */ /* 0x000fe200078e02ff */
[----:B------:R0:W-:Y:S01]  /*f8c0*/  STL.64 [R1+0x1590], R6 ;  /* 0x0015900601007387 */ /* 0x0001e20000100a00 */
[----:B------:R-:W-:-:S03]  /*f8d0*/  IMAD.WIDE R142, R160, 0x2, R202 ;  /* 0x00000002a08e7825 */ /* 0x000fc600078e02ca */
[----:B------:R-:W-:Y:S01]  /*f8e0*/  STL.64 [R1+0x15a8], R246 ;  /* 0x0015a8f601007387 */ /* 0x000fe20000100a00 */
[----:B-1----:R-:W-:Y:S02]  /*f8f0*/  IMAD R173, R252, 0x74, RZ ;  /* 0x00000074fcad7824 */ /* 0x002fe400078e02ff */
[--C-:B------:R-:W-:Y:S01]  /*f900*/  IMAD.WIDE R12, R20, 0x2, R204.reuse ;  /* 0x00000002140c7825 */ /* 0x100fe200078e02cc */
[----:B------:R-:W-:Y:S01]  /*f910*/  STL.64 [R1+0x2380], R246 ;  /* 0x002380f601007387 */ /* 0x000fe20000100a00 */
[----:B------:R-:W1:Y:S02]  /*f920*/  LDC R252, c[0x0][0x3c4] ;  /* 0x0000f100fffc7b82 */ /* 0x000e640000000800 */
[----:B------:R-:W-:Y:S01]  /*f930*/  IMAD.WIDE R96, R88, 0x2, R204 ;  /* 0x0000000258607825 */ /* 0x000fe200078e02cc */
[----:B------:R-:W-:Y:S03]  /*f940*/  STL.64 [R1+0x1598], R178 ;  /* 0x001598b201007387 */ /* 0x000fe60000100a00 */
[--C-:B0-----:R-:W-:Y:S01]  /*f950*/  IMAD.WIDE R6, R20, 0x2, R202.reuse ;  /* 0x0000000214067825 */ /* 0x101fe200078e02ca */
[----:B------:R-:W-:Y:S03]  /*f960*/  STL.64 [R1+0x2248], R178 ;  /* 0x002248b201007387 */ /* 0x000fe60000100a00 */
[----:B------:R-:W-:Y:S01]  /*f970*/  IMAD.WIDE R150, R88, 0x2, R202 ;  /* 0x0000000258967825 */ /* 0x000fe200078e02ca */
[----:B------:R-:W-:Y:S04]  /*f980*/  STL.64 [R1+0x1580], R140 ;  /* 0x0015808c01007387 */ /* 0x000fe80000100a00 */
[----:B------:R-:W-:Y:S01]  /*f990*/  STL.64 [R1+0x1578], R142 ;  /* 0x0015788e01007387 */ /* 0x000fe20000100a00 */
[----:B------:R-:W-:-:S03]  /*f9a0*/  IMAD.WIDE R154, R229, 0x2, R204 ;  /* 0x00000002e59a7825 */ /* 0x000fc600078e02cc */
[----:B------:R-:W-:Y:S01]  /*f9b0*/  STL.64 [R1+0x1568], R12 ;  /* 0x0015680c01007387 */ /* 0x000fe20000100a00 */
[----:B------:R-:W-:Y:S02]  /*f9c0*/  IMAD R172, R0, 0x75, RZ ;  /* 0x0000007500ac7824 */ /* 0x000fe400078e02ff */
[----:B------:R-:W-:Y:S01]  /*f9d0*/  IMAD R89, R16, 0x73, RZ ;  /* 0x0000007310597824 */ /* 0x000fe200078e02ff */
[----:B------:R0:W-:Y:S01]  /*f9e0*/  STL.64 [R1+0x1560], R6 ;  /* 0x0015600601007387 */ /* 0x0001e20000100a00 */
[----:B------:R-:W1:Y:S01]  /*f9f0*/  LDC R0, c[0x0][0x3c4] ;  /* 0x0000f100ff007b82 */ /* 0x000e620000000800 */
[----:B------:R-:W-:Y:S02]  /*fa00*/  IMAD.WIDE R156, R229, 0x2, R202 ;  /* 0x00000002e59c7825 */ /* 0x000fe400078e02ca */
[----:B------:R-:W-:Y:S04]  /*fa10*/  STL.64 [R1+0x1550], R96 ;  /* 0x0015506001007387 */ /* 0x000fe80000100a00 */
[----:B------:R-:W-:Y:S01]  /*fa20*/  STL.64 [R1+0x24f0], R96 ;  /* 0x0024f06001007387 */ /* 0x000fe20000100a00 */
[----:B0-----:R-:W-:-:S03]  /*fa30*/  IMAD.WIDE R6, R228, 0x2, R204 ;  /* 0x00000002e4067825 */ /* 0x001fc600078e02cc */
[----:B------:R-:W-:Y:S01]  /*fa40*/  STL.64 [R1+0x1548], R150 ;  /* 0x0015489601007387 */ /* 0x000fe20000100a00 */
[----:B------:R-:W-:-:S03]  /*fa50*/  IMAD.WIDE R210, R228, 0x2, R202 ;  /* 0x00000002e4d27825 */ /* 0x000fc600078e02ca */
[----:B------:R-:W-:Y:S01]  /*fa60*/  STL.64 [R1+0x2538], R150 ;  /* 0x0025389601007387 */ /* 0x000fe20000100a00 */
[----:B------:R-:W-:-:S03]  /*fa70*/  IMAD.WIDE R162, R89, 0x2, R204 ;  /* 0x0000000259a27825 */ /* 0x000fc600078e02cc */
[----:B------:R-:W-:Y:S01]  /*fa80*/  STL.64 [R1+0x1538], R154 ;  /* 0x0015389a01007387 */ /* 0x000fe20000100a00 */
[----:B------:R-:W-:-:S03]  /*fa90*/  IMAD.WIDE R164, R89, 0x2, R202 ;  /* 0x0000000259a47825 */ /* 0x000fc600078e02ca */
[----:B------:R0:W-:Y:S04]  /*faa0*/  STL.64 [R1+0x1520], R6 ;  /* 0x0015200601007387 */ /* 0x0001e80000100a00 */
[----:B------:R-:W-:Y:S01]  /*fab0*/  STL.64 [R1+0x2398], R154 ;  /* 0x0023989a01007387 */ /* 0x000fe20000100a00 */
[----:B------:R-:W-:-:S03]  /*fac0*/  IMAD.WIDE R146, R173, 0x2, R204 ;  /* 0x00000002ad927825 */ /* 0x000fc600078e02cc */
[----:B------:R-:W-:Y:S01]  /*fad0*/  STL.64 [R1+0x1530], R156 ;  /* 0x0015309c01007387 */ /* 0x000fe20000100a00 */
[----:B------:R-:W-:-:S03]  /*fae0*/  IMAD.WIDE R148, R173, 0x2, R202 ;  /* 0x00000002ad947825 */ /* 0x000fc600078e02ca */
[----:B------:R-:W-:Y:S01]  /*faf0*/  STL.64 [R1+0x2438], R156 ;  /* 0x0024389c01007387 */ /* 0x000fe20000100a00 */
[----:B------:R-:W-:-:S03]  /*fb00*/  IMAD.WIDE R152, R172, 0x2, R204 ;  /* 0x00000002ac987825 */ /* 0x000fc600078e02cc */
[----:B------:R-:W-:Y:S01]  /*fb10*/  STL.64 [R1+0x1518], R210 ;  /* 0x001518d201007387 */ /* 0x000fe20000100a00 */
[----:B0-----:R-:W-:-:S03]  /*fb20*/  IMAD R6, R10, 0x76, RZ ;  /* 0x000000760a067824 */ /* 0x001fc600078e02ff */
[----:B------:R-:W-:Y:S01]  /*fb30*/  STL.64 [R1+0x1508], R162 ;  /* 0x001508a201007387 */ /* 0x000fe20000100a00 */
[----:B------:R-:W-:-:S03]  /*fb40*/  IMAD.WIDE R170, R172, 0x2, R202 ;  /* 0x00000002acaa7825 */ /* 0x000fc600078e02ca */
[----:B------:R-:W-:Y:S04]  /*fb50*/  STL.64 [R1+0x1500], R164 ;  /* 0x001500a401007387 */ /* 0x000fe80000100a00 */
[----:B------:R-:W-:Y:S01]  /*fb60*/  STL.64 [R1+0x2220], R210 ;  /* 0x002220d201007387 */ /* 0x000fe20000100a00 */
[----:B------:R-:W-:-:S03]  /*fb70*/  IMAD.WIDE R18, R6, 0x2, R204 ;  /* 0x0000000206127825 */ /* 0x000fc600078e02cc */
[----:B------:R-:W-:Y:S01]  /*fb80*/  STL.64 [R1+0x14f0], R146 ;  /* 0x0014f09201007387 */ /* 0x000fe20000100a00 */
[----:B---3--:R-:W-:-:S03]  /*fb90*/  IMAD R7, R11, 0x77, RZ ;  /* 0x000000770b077824 */ /* 0x008fc600078e02ff */
[----:B------:R-:W-:Y:S01]  /*fba0*/  STL.64 [R1+0x2758], R146 ;  /* 0x0027589201007387 */ /* 0x000fe20000100a00 */
[----:B-1----:R-:W-:-:S03]  /*fbb0*/  IMAD R252, R252, 0x7b, RZ ;  /* 0x0000007bfcfc7824 */ /* 0x002fc600078e02ff */
[----:B------:R-:W-:Y:S01]  /*fbc0*/  STL.64 [R1+0x14e8], R148 ;  /* 0x0014e89401007387 */ /* 0x000fe20000100a00 */
[----:B------:R-:W-:-:S03]  /*fbd0*/  IMAD.WIDE R174, R6, 0x2, R202 ;  /* 0x0000000206ae7825 */ /* 0x000fc600078e02ca */
[----:B------:R-:W-:Y:S01]  /*fbe0*/  STL.64 [R1+0x2760], R148 ;  /* 0x0027609401007387 */ /* 0x000fe20000100a00 */
[----:B------:R-:W-:-:S03]  /*fbf0*/  IMAD.WIDE R230, R7, 0x2, R204 ;  /* 0x0000000207e67825 */ /* 0x000fc600078e02cc */
[----:B------:R-:W-:Y:S04]  /*fc00*/  STL.64 [R1+0x14d8], R152 ;  /* 0x0014d89801007387 */ /* 0x000fe80000100a00 */
[----:B------:R-:W-:Y:S01]  /*fc10*/  STL.64 [R1+0x25a0], R152 ;  /* 0x0025a09801007387 */ /* 0x000fe20000100a00 */
[----:B------:R-:W-:-:S03]  /*fc20*/  IMAD.WIDE R12, R252, 0x2, R202 ;  /* 0x00000002fc0c7825 */ /* 0x000fc600078e02ca */
[----:B------:R-:W-:Y:S01]  /*fc30*/  STL.64 [R1+0x14d0], R170 ;  /* 0x0014d0aa01007387 */ /* 0x000fe20000100a00 */
[----:B------:R-:W-:-:S03]  /*fc40*/  IMAD.WIDE R10, R252, 0x2, R204 ;  /* 0x00000002fc0a7825 */ /* 0x000fc600078e02cc */
[----:B------:R-:W-:Y:S04]  /*fc50*/  STL.64 [R1+0x25b0], R170 ;  /* 0x0025b0aa01007387 */ /* 0x000fe80000100a00 */
[----:B------:R-:W-:Y:S04]  /*fc60*/  STL.64 [R1+0x14c0], R18 ;  /* 0x0014c01201007387 */ /* 0x000fe80000100a00 */
[----:B------:R-:W-:Y:S01]  /*fc70*/  STL.64 [R1+0x2448], R18 ;  /* 0x0024481201007387 */ /* 0x000fe20000100a00 */
[----:B------:R-:W-:-:S03]  /*fc80*/  IMAD R0, R0, 0x7c, RZ ;  /* 0x0000007c00007824 */ /* 0x000fc600078e02ff */
[----:B------:R-:W-:Y:S04]  /*fc90*/  STL.64 [R1+0x14b8], R174 ;  /* 0x0014b8ae01007387 */ /* 0x000fe80000100a00 */
[----:B------:R-:W-:Y:S04]  /*fca0*/  STL.64 [R1+0x2460], R174 ;  /* 0x002460ae01007387 */ /* 0x000fe80000100a00 */
[----:B------:R-:W-:Y:S01]  /*fcb0*/  STL.64 [R1+0x14a8], R230 ;  /* 0x0014a8e601007387 */ /* 0x000fe20000100a00 */
[----:B------:R-:W-:-:S03]  /*fcc0*/  IMAD.WIDE R248, R7, 0x2, R202 ;  /* 0x0000000207f87825 */ /* 0x000fc600078e02ca */
[----:B------:R-:W-:Y:S01]  /*fcd0*/  STL.64 [R1+0x2210], R230 ;  /* 0x002210e601007387 */ /* 0x000fe20000100a00 */
[----:B----4-:R-:W-:-:S03]  /*fce0*/  IMAD R15, R17, 0x7d, RZ ;  /* 0x0000007d110f7824 */ /* 0x010fc600078e02ff */
[----:B------:R0:W-:Y:S04]  /*fcf0*/  STL.64 [R1+0x1488], R12 ;  /* 0x0014880c01007387 */ /* 0x0001e80000100a00 */
[----:B------:R-:W-:Y:S01]  /*fd00*/  STL.64 [R1+0x1490], R10 ;  /* 0x0014900a01007387 */ /* 0x000fe20000100a00 */
[----:B------:R-:W-:-:S03]  /*fd10*/  IMAD R9, R9, 0x7e, RZ ;  /* 0x0000007e09097824 */ /* 0x000fc600078e02ff */
[----:B------:R1:W-:Y:S01]  /*fd20*/  STL.64 [R1+0x27a8], R10 ;  /* 0x0027a80a01007387 */ /* 0x0003e20000100a00 */
[----:B------:R-:W-:-:S03]  /*fd30*/  IMAD.WIDE R238, R0, 0x2, R202 ;  /* 0x0000000200ee7825 */ /* 0x000fc600078e02ca */
[----:B------:R-:W-:Y:S01]  /*fd40*/  STL.64 [R1+0x14a0], R248 ;  /* 0x0014a0f801007387 */ /* 0x000fe20000100a00 */
[----:B0-----:R-:W-:-:S04]  /*fd50*/  IMAD.WIDE R12, R15, 0x2, R202 ;  /* 0x000000020f0c7825 */ /* 0x001fc800078e02ca */
[----:B-1----:R-:W-:-:S05]  /*fd60*/  IMAD.WIDE R10, R0, 0x2, R204 ;  /* 0x00000002000a7825 */ /* 0x002fca00078e02cc */
[----:B------:R0:W-:Y:S01]  /*fd70*/  STL.64 [R1+0x1478], R10 ;  /* 0x0014780a01007387 */ /* 0x0001e20000100a00 */
[----:B------:R-:W-:-:S03]  /*fd80*/  IMAD.WIDE R242, R15, 0x2, R204 ;  /* 0x000000020ff27825 */ /* 0x000fc600078e02cc */
[----:B------:R-:W-:Y:S04]  /*fd90*/  STL.64 [R1+0x21f0], R248 ;  /* 0x0021f0f801007387 */ /* 0x000fe80000100a00 */
[----:B------:R-:W-:Y:S01]  /*fda0*/  STL.64 [R1+0x1470], R238 ;  /* 0x001470ee01007387 */ /* 0x000fe20000100a00 */
[----:B0-----:R-:W-:-:S03]  /*fdb0*/  IMAD.WIDE R10, R9, 0x2, R204 ;  /* 0x00000002090a7825 */ /* 0x001fc600078e02cc */
[----:B------:R-:W-:Y:S04]  /*fdc0*/  STL.64 [R1+0x1458], R12 ;  /* 0x0014580c01007387 */ /* 0x000fe80000100a00 */
[----:B------:R-:W-:Y:S01]  /*fdd0*/  STL.64 [R1+0x2618], R238 ;  /* 0x002618ee01007387 */ /* 0x000fe20000100a00 */
[----:B--2---:R-:W-:-:S03]  /*fde0*/  IMAD R4, R4, 0x7f, RZ ;  /* 0x0000007f04047824 */ /* 0x004fc600078e02ff */
[----:B------:R0:W-:Y:S01]  /*fdf0*/  STL.64 [R1+0x1448], R10 ;  /* 0x0014480a01007387 */ /* 0x0001e20000100a00 */
[----:B------:R-:W-:-:S03]  /*fe00*/  IMAD R100, R2, 0xb, RZ ;  /* 0x0000000b02647824 */ /* 0x000fc600078e02ff */
[----:B------:R-:W-:Y:S04]  /*fe10*/  STL.64 [R1+0x1460], R242 ;  /* 0x001460f201007387 */ /* 0x000fe80000100a00 */
[----:B------:R-:W-:Y:S01]  /*fe20*/  STL.64 [R1+0x2478], R242 ;  /* 0x002478f201007387 */ /* 0x000fe20000100a00 */
[----:B0-----:R-:W-:-:S05]  /*fe30*/  IMAD.WIDE R10, R9, 0x2, R202 ;  /* 0x00000002090a7825 */ /* 0x001fca00078e02ca */
[----:B------:R0:W-:Y:S01]  /*fe40*/  STL.64 [R1+0x1440], R10 ;  /* 0x0014400a01007387 */ /* 0x0001e20000100a00 */
[----:B------:R-:W-:-:S03]  /*fe50*/  IMAD.WIDE R250, R4, 0x2, R202 ;  /* 0x0000000204fa7825 */ /* 0x000fc600078e02ca */
[----:B------:R-:W-:Y:S01]  /*fe60*/  STL.64 [R1+0x2140], R204 ;  /* 0x002140cc01007387 */ /* 0x000fe20000100a00 */
[----:B------:R-:W-:-:S04]  /*fe70*/  IMAD.WIDE R102, R100, 0x2, R200 ;  /* 0x0000000264667825 */ /* 0x000fc800078e02c8 */
[----:B0-----:R-:W-:-:S04]  /*fe80*/  IMAD.WIDE R10, R4, 0x2, R204 ;  /* 0x00000002040a7825 */ /* 0x001fc800078e02cc */
[--C-:B------:R-:W-:Y:S01]  /*fe90*/  IMAD.WIDE R106, R241, 0x2, R200.reuse ;  /* 0x00000002f16a7825 */ /* 0x100fe200078e02c8 */
[----:B------:R-:W-:Y:S03]  /*fea0*/  STL.64 [R1+0x1430], R10 ;  /* 0x0014300a01007387 */ /* 0x000fe60000100a00 */
[--C-:B------:R-:W-:Y:S01]  /*feb0*/  IMAD.WIDE R236, R111, 0x2, R200.reuse ;  /* 0x000000026fec7825 */ /* 0x100fe200078e02c8 */
[----:B------:R-:W-:Y:S04]  /*fec0*/  STL.64 [R1+0x2148], R202 ;  /* 0x002148ca01007387 */ /* 0x000fe80000100a00 */
        /* <DEDUP_REMOVED lines=14> */
[----:B------:R-:W-:Y:S04]  /*ffb0*/  STL.64 [R1+0x1a68], R104 ;  /* 0x001a686801007387 */ /* 0x000fe80000100a00 */
[----:B------:R-:W-:Y:S01]  /*ffc0*/  STL.64 [R1+0x1a98], R112 ;  /* 0x001a987001007387 */ /* 0x000fe20000100a00 */
[----:B------:R-:W-:-:S03]  /*ffd0*/  IMAD.WIDE R108, R199, 0x2, R200 ;  /* 0x00000002c76c7825 */ /* 0x000fc600078e02c8 */
[----:B------:R0:W-:Y:S04]  /*ffe0*/  STL.64 [R1+0x25c0], R112 ;  /* 0x0025c07001007387 */ /* 0x0001e80000100a00 */
[----:B------:R-:W-:Y:S04]  /*fff0*/  STL.64 [R1+0x1a50], R28 ;  /* 0x001a501c01007387 */ /* 0x000fe80000100a00 */
[----:B------:R-:W-:Y:S01]  /*10000*/  STL.64 [R1+0x1a80], R90 ;  /* 0x001a805a01007387 */ /* 0x000fe20000100a00 */
[----:B------:R-:W-:-:S03]  /*10010*/  IMAD.WIDE R114, R198, 0x2, R200 ;  /* 0x00000002c6727825 */ /* 0x000fc600078e02c8 */
[----:B------:R-:W-:Y:S01]  /*10020*/  STL.64 [R1+0x25d0], R90 ;  /* 0x0025d05a01007387 */ /* 0x000fe20000100a00 */
[----:B0-----:R-:W-:-:S03]  /*10030*/  IMAD.WIDE R112, R221, 0x2, R200 ;  /* 0x00000002dd707825 */ /* 0x001fc600078e02c8 */
[----:B------:R-:W-:Y:S01]  /*10040*/  STL.64 [R1+0x1a38], R92 ;  /* 0x001a385c01007387 */ /* 0x000fe20000100a00 */
[----:B------:R-:W-:-:S03]  /*10050*/  IMAD.WIDE R116, R95, 0x2, R200 ;  /* 0x000000025f747825 */ /* 0x000fc600078e02c8 */
[----:B------:R-:W-:Y:S04]  /*10060*/  STL.64 [R1+0x25e0], R92 ;  /* 0x0025e05c01007387 */ /* 0x000fe80000100a00 */
[----:B------:R-:W-:Y:S01]  /*10070*/  STL.64 [R1+0x1a20], R2 ;  /* 0x001a200201007387 */ /* 0x000fe20000100a00 */
[----:B------:R-:W-:-:S03]  /*10080*/  IMAD.WIDE R146, R195, 0x2, R200 ;  /* 0x00000002c3927825 */ /* 0x000fc600078e02c8 */
[----:B------:R0:W-:Y:S04]  /*10090*/  STL.64 [R1+0x2488], R2 ;  /* 0x0024880201007387 */ /* 0x0001e80000100a00 */
[----:B------:R-:W-:Y:S04]  /*100a0*/  STL.64 [R1+0x19f0], R108 ;  /* 0x0019f06c01007387 */ /* 0x000fe80000100a00 */
[----:B------:R-:W-:Y:S04]  /*100b0*/  STL.64 [R1+0x19d8], R112 ;  /* 0x0019d87001007387 */ /* 0x000fe80000100a00 */
[----:B------:R-:W-:Y:S01]  /*100c0*/  STL.64 [R1+0x25e8], R112 ;  /* 0x0025e87001007387 */ /* 0x000fe20000100a00 */
[----:B0-----:R-:W-:-:S03]  /*100d0*/  IMAD.WIDE R2, R191, 0x2, R200 ;  /* 0x00000002bf027825 */ /* 0x001fc600078e02c8 */
[----:B------:R-:W-:Y:S01]  /*100e0*/  STL.64 [R1+0x1a08], R114 ;  /* 0x001a087201007387 */ /* 0x000fe20000100a00 */
[----:B------:R-:W-:-:S03]  /*100f0*/  IMAD.WIDE R76, R94, 0x2, R200 ;  /* 0x000000025e4c7825 */ /* 0x000fc600078e02c8 */
[----:B------:R-:W-:Y:S01]  /*10100*/  STL.64 [R1+0x24a8], R114 ;  /* 0x0024a87201007387 */ /* 0x000fe20000100a00 */
[----:B------:R-:W-:-:S03]  /*10110*/  IMAD.WIDE R16, R183, 0x2, R200 ;  /* 0x00000002b7107825 */ /* 0x000fc600078e02c8 */
[----:B------:R-:W-:Y:S04]  /*10120*/  STL.64 [R1+0x19c0], R116 ;  /* 0x0019c07401007387 */ /* 0x000fe80000100a00 */
[----:B------:R-:W-:Y:S04]  /*10130*/  STL.64 [R1+0x24b0], R116 ;  /* 0x0024b07401007387 */ /* 0x000fe80000100a00 */
[----:B------:R-:W-:Y:S04]  /*10140*/  STL.64 [R1+0x1990], R146 ;  /* 0x0019909201007387 */ /* 0x000fe80000100a00 */
[----:B------:R0:W-:Y:S01]  /*10150*/  STL.64 [R1+0x1978], R2 ;  /* 0x0019780201007387 */ /* 0x0001e20000100a00 */
[----:B------:R-:W-:-:S03]  /*10160*/  IMAD.WIDE R184, R167, 0x2, R200 ;  /* 0x00000002a7b87825 */ /* 0x000fc600078e02c8 */
[----:B------:R-:W-:Y:S01]  /*10170*/  STL.64 [R1+0x19a8], R76 ;  /* 0x0019a84c01007387 */ /* 0x000fe20000100a00 */
[----:B------:R-:W-:-:S03]  /*10180*/  IMAD.WIDE R168, R166, 0x2, R200 ;  /* 0x00000002a6a87825 */ /* 0x000fc600078e02c8 */
[----:B------:R-:W-:Y:S01]  /*10190*/  STL.64 [R1+0x25f0], R76 ;  /* 0x0025f04c01007387 */ /* 0x000fe20000100a00 */
[----:B0-----:R-:W-:-:S03]  /*101a0*/  IMAD.WIDE R2, R182, 0x2, R200 ;  /* 0x00000002b6027825 */ /* 0x001fc600078e02c8 */
[----:B------:R-:W-:Y:S04]  /*101b0*/  STL.64 [R1+0x1960], R16 ;  /* 0x0019601001007387 */ /* 0x000fe80000100a00 */
[----:B------:R0:W-:Y:S01]  /*101c0*/  STL.64 [R1+0x1948], R2 ;  /* 0x0019480201007387 */ /* 0x0001e20000100a00 */
[----:B------:R-:W-:-:S03]  /*101d0*/  IMAD.WIDE R192, R190, 0x2, R200 ;  /* 0x00000002bec07825 */ /* 0x000fc600078e02c8 */
[----:B------:R-:W-:Y:S01]  /*101e0*/  STL.64 [R1+0x25f8], R16 ;  /* 0x0025f81001007387 */ /* 0x000fe20000100a00 */
[----:B------:R-:W-:-:S03]  /*101f0*/  IMAD.WIDE R214, R217, 0x2, R200 ;  /* 0x00000002d9d67825 */ /* 0x000fc600078e02c8 */
[----:B------:R-:W-:Y:S01]  /*10200*/  STL.64 [R1+0x1930], R184 ;  /* 0x001930b801007387 */ /* 0x000fe20000100a00 */
[----:B0-----:R-:W-:-:S03]  /*10210*/  IMAD.WIDE R2, R220, 0x2, R200 ;  /* 0x00000002dc027825 */ /* 0x001fc600078e02c8 */
[----:B------:R-:W-:Y:S01]  /*10220*/  STL.64 [R1+0x1918], R168 ;  /* 0x001918a801007387 */ /* 0x000fe20000100a00 */
[----:B------:R-:W-:-:S03]  /*10230*/  IMAD.WIDE R134, R194, 0x2, R200 ;  /* 0x00000002c2867825 */ /* 0x000fc600078e02c8 */
[----:B------:R0:W-:Y:S01]  /*10240*/  STL.64 [R1+0x18d0], R2 ;  /* 0x0018d00201007387 */ /* 0x0001e20000100a00 */
        /* <DEDUP_REMOVED lines=58> */
[----:B------:R0:W-:Y:S01]  /*105f0*/  STL.64 [R1+0x1690], R2 ;  /* 0x0016900201007387 */ /* 0x0001e20000100a00 */
[----:B------:R-:W-:-:S03]  /*10600*/  IMAD.WIDE R10, R120, 0x2, R200 ;  /* 0x00000002780a7825 */ /* 0x000fc600078e02c8 */
[----:B------:R-:W-:Y:S01]  /*10610*/  STL.64 [R1+0x1678], R250 ;  /* 0x001678fa01007387 */ /* 0x000fe20000100a00 */
[----:B------:R-:W-:-:S03]  /*10620*/  IMAD.WIDE R76, R208, 0x2, R200 ;  /* 0x00000002d04c7825 */ /* 0x000fc600078e02c8 */
[----:B------:R-:W-:Y:S01]  /*10630*/  STL.64 [R1+0x1660], R148 ;  /* 0x0016609401007387 */ /* 0x000fe20000100a00 */
[----:B0-----:R-:W-:-:S03]  /*10640*/  IMAD.WIDE R2, R121, 0x2, R200 ;  /* 0x0000000279027825 */ /* 0x001fc600078e02c8 */
[----:B------:R-:W-:Y:S04]  /*10650*/  STL.64 [R1+0x22c8], R250 ;  /* 0x0022c8fa01007387 */ /* 0x000fe80000100a00 */
[----:B------:R-:W-:Y:S01]  /*10660*/  STL.64 [R1+0x1648], R16 ;  /* 0x0016481001007387 */ /* 0x000fe20000100a00 */
[----:B------:R-:W-:-:S03]  /*10670*/  IMAD.WIDE R116, R8, 0x2, R200 ;  /* 0x0000000208747825 */ /* 0x000fc600078e02c8 */
[----:B------:R-:W-:Y:S01]  /*10680*/  STL.64 [R1+0x1630], R130 ;  /* 0x0016308201007387 */ /* 0x000fe20000100a00 */
[----:B------:R-:W-:-:S03]  /*10690*/  IMAD R205, R145, 0x6c, RZ ;  /* 0x0000006c91cd7824 */ /* 0x000fc600078e02ff */
[----:B------:R0:W-:Y:S01]  /*106a0*/  STL.64 [R1+0x1600], R2 ;  /* 0x0016000201007387 */ /* 0x0001e20000100a00 */
[----:B------:R-:W-:-:S03]  /*106b0*/  IMAD.WIDE R78, R5, 0x2, R200 ;  /* 0x00000002054e7825 */ /* 0x000fc600078e02c8 */
[----:B------:R-:W-:Y:S01]  /*106c0*/  STL.64 [R1+0x1618], R136 ;  /* 0x0016188801007387 */ /* 0x000fe20000100a00 */
[----:B------:R-:W-:-:S03]  /*106d0*/  IMAD.WIDE R144, R160, 0x2, R200 ;  /* 0x00000002a0907825 */ /* 0x000fc600078e02c8 */
[----:B------:R-:W-:Y:S01]  /*106e0*/  STL.64 [R1+0x15e8], R10 ;  /* 0x0015e80a01007387 */ /* 0x000fe20000100a00 */
[----:B------:R-:W-:-:S04]  /*106f0*/  IMAD.WIDE R92, R205, 0x2, R200 ;  /* 0x00000002cd5c7825 */ /* 0x000fc800078e02c8 */
[--C-:B0-----:R-:W-:Y:S01]  /*10700*/  IMAD.WIDE R2, R161, 0x2, R200.reuse ;  /* 0x00000002a1027825 */ /* 0x101fe200078e02c8 */
[----:B------:R-:W-:Y:S03]  /*10710*/  STL.64 [R1+0x15d0], R76 ;  /* 0x0015d04c01007387 */ /* 0x000fe60000100a00 */
[--C-:B------:R-:W-:Y:S01]  /*10720*/  IMAD.WIDE R18, R88, 0x2, R200.reuse ;  /* 0x0000000258127825 */ /* 0x100fe200078e02c8 */
[----:B------:R-:W-:Y:S03]  /*10730*/  STL.64 [R1+0x15b8], R116 ;  /* 0x0015b87401007387 */ /* 0x000fe60000100a00 */
[--C-:B------:R-:W-:Y:S01]  /*10740*/  IMAD.WIDE R250, R229, 0x2, R200.reuse ;  /* 0x00000002e5fa7825 */ /* 0x100fe200078e02c8 */
[----:B------:R0:W-:Y:S03]  /*10750*/  STL.64 [R1+0x1588], R2 ;  /* 0x0015880201007387 */ /* 0x0001e60000100a00 */
[--C-:B------:R-:W-:Y:S01]  /*10760*/  IMAD.WIDE R180, R89, 0x2, R200.reuse ;  /* 0x0000000259b47825 */ /* 0x100fe200078e02c8 */
[----:B------:R-:W-:Y:S03]  /*10770*/  STL.64 [R1+0x15a0], R78 ;  /* 0x0015a04e01007387 */ /* 0x000fe60000100a00 */
[--C-:B------:R-:W-:Y:S01]  /*10780*/  IMAD.WIDE R230, R228, 0x2, R200.reuse ;  /* 0x00000002e4e67825 */ /* 0x100fe200078e02c8 */
[----:B------:R-:W-:Y:S03]  /*10790*/  STL.64 [R1+0x1570], R144 ;  /* 0x0015709001007387 */ /* 0x000fe60000100a00 */
[--C-:B------:R-:W-:Y:S01]  /*107a0*/  IMAD.WIDE R202, R173, 0x2, R200.reuse ;  /* 0x00000002adca7825 */ /* 0x100fe200078e02c8 */
[----:B------:R-:W-:Y:S03]  /*107b0*/  STL.64 [R1+0x1558], R92 ;  /* 0x0015585c01007387 */ /* 0x000fe60000100a00 */
[--C-:B0-----:R-:W-:Y:S01]  /*107c0*/  IMAD.WIDE R2, R172, 0x2, R200.reuse ;  /* 0x00000002ac027825 */ /* 0x101fe200078e02c8 */
[----:B------:R-:W-:Y:S03]  /*107d0*/  STL.64 [R1+0x1540], R18 ;  /* 0x0015401201007387 */ /* 0x000fe60000100a00 */
[--C-:B------:R-:W-:Y:S01]  /*107e0*/  IMAD.WIDE R176, R6, 0x2, R200.reuse ;  /* 0x0000000206b07825 */ /* 0x100fe200078e02c8 */
[----:B------:R-:W-:Y:S03]  /*107f0*/  STL.64 [R1+0x1528], R250 ;  /* 0x001528fa01007387 */ /* 0x000fe60000100a00 */
[--C-:B------:R-:W-:Y:S01]  /*10800*/  IMAD.WIDE R106, R252, 0x2, R200.reuse ;  /* 0x00000002fc6a7825 */ /* 0x100fe200078e02c8 */
[----:B------:R-:W-:Y:S03]  /*10810*/  STL.64 [R1+0x14f8], R180 ;  /* 0x0014f8b401007387 */ /* 0x000fe60000100a00 */
        /* <DEDUP_REMOVED lines=14> */
[----:B------:R-:W-:Y:S04]  /*10900*/  STL.64 [R1+0x1468], R192 ;  /* 0x001468c001007387 */ /* 0x000fe80000100a00 */
[----:B------:R0:W-:Y:S01]  /*10910*/  STL.64 [R1+0x21f8], R248 ;  /* 0x0021f8f801007387 */ /* 0x0001e20000100a00 */
[----:B------:R-:W-:-:S03]  /*10920*/  IMAD.WIDE R152, R241, 0x2, R206 ;  /* 0x00000002f1987825 */ /* 0x000fc600078e02ce */
[----:B------:R-:W-:Y:S01]  /*10930*/  STL.64 [R1+0x1450], R174 ;  /* 0x001450ae01007387 */ /* 0x000fe20000100a00 */
[----:B------:R-:W-:-:S03]  /*10940*/  IMAD.WIDE R52, R111, 0x2, R206 ;  /* 0x000000026f347825 */ /* 0x000fc600078e02ce */
[----:B------:R-:W-:Y:S01]  /*10950*/  STL.64 [R1+0x2150], R200 ;  /* 0x002150c801007387 */ /* 0x000fe20000100a00 */
[----:B------:R-:W-:-:S03]  /*10960*/  IMAD.WIDE R110, R110, 0x2, R206 ;  /* 0x000000026e6e7825 */ /* 0x000fc600078e02ce */
[----:B------:R1:W-:Y:S01]  /*10970*/  STL.64 [R1+0x1420], R12 ;  /* 0x0014200c01007387 */ /* 0x0003e20000100a00 */
[----:B0-----:R-:W-:-:S03]  /*10980*/  IMAD.WIDE R248, R100, 0x2, R206 ;  /* 0x0000000264f87825 */ /* 0x001fc600078e02ce */
[----:B------:R0:W-:Y:S01]  /*10990*/  STL [R1+0x2174], R201 ;  /* 0x002174c901007387 */ /* 0x0001e20000100800 */
        /* <DEDUP_REMOVED lines=111> */
[----:B------:R-:W2:Y:S01]  /*11090*/  LDL R42, [R1+0x38] ;  /* 0x00003800012a7983 */ /* 0x000ea20000100800 */
[----:B------:R-:W-:-:S03]  /*110a0*/  IMAD.WIDE R56, R8, 0x2, R206 ;  /* 0x0000000208387825 */ /* 0x000fc600078e02ce */
[----:B------:R-:W3:Y:S04]  /*110b0*/  LDL.64 R40, [R1+0x1a78] ;  /* 0x001a780001287983 */ /* 0x000ee80000100a00 */
[----:B------:R-:W3:Y:S01]  /*110c0*/  LDL R43, [R1+0x88] ;  /* 0x00008800012b7983 */ /* 0x000ee20000100800 */
[----:B------:R-:W-:-:S03]  /*110d0*/  IMAD.WIDE R118, R5, 0x2, R206 ;  /* 0x0000000205767825 */ /* 0x000fc600078e02ce */
[----:B------:R-:W4:Y:S04]  /*110e0*/  LDL.64 R24, [R1+0x1a70] ;  /* 0x001a700001187983 */ /* 0x000f280000100a00 */
[----:B------:R-:W4:Y:S04]  /*110f0*/  LDL R8, [R1+0x84] ;  /* 0x0000840001087983 */ /* 0x000f280000100800 */
[----:B------:R-:W4:Y:S01]  /*11100*/  LDL R5, [R1+0x80] ;  /* 0x0000800001057983 */ /* 0x000f220000100800 */
[----:B------:R-:W-:-:S03]  /*11110*/  IMAD.WIDE R208, R161, 0x2, R206 ;  /* 0x00000002a1d07825 */ /* 0x000fc600078e02ce */
[----:B------:R-:W4:Y:S01]  /*11120*/  LDL R14, [R1+0xa8] ;  /* 0x0000a800010e7983 */ /* 0x000f220000100800 */
        /* <DEDUP_REMOVED lines=13> */
[----:B0-----:R-:W4:Y:S04]  /*11200*/  LDL R208, [R1+0xb0] ;  /* 0x0000b00001d07983 */ /* 0x001f280000100800 */
[----:B------:R-:W4:Y:S04]  /*11210*/  LDL R209, [R1+0xac] ;  /* 0x0000ac0001d17983 */ /* 0x000f280000100800 */
[----:B------:R-:W-:Y:S04]  /*11220*/  STL.64 [R1+0x12b0], R178 ;  /* 0x0012b0b201007387 */ /* 0x000fe80000100a00 */
[----:B------:R-:W-:Y:S04]  /*11230*/  STL.64 [R1+0x12a8], R38 ;  /* 0x0012a82601007387 */ /* 0x000fe80000100a00 */
[----:B------:R-:W-:Y:S04]  /*11240*/  STL.64 [R1+0x1b08], R88 ;  /* 0x001b085801007387 */ /* 0x000fe80000100a00 */
[----:B------:R-:W-:Y:S04]  /*11250*/  STL.64 [R1+0x12a0], R228 ;  /* 0x0012a0e401007387 */ /* 0x000fe80000100a00 */
[----:B------:R-:W-:Y:S04]  /*11260*/  STL.64 [R1+0x1298], R204 ;  /* 0x001298cc01007387 */ /* 0x000fe80000100a00 */
[----:B------:R0:W-:Y:S04]  /*11270*/  STL.64 [R1+0x2258], R228 ;  /* 0x002258e401007387 */ /* 0x0001e80000100a00 */
[----:B0-----:R-:W4:Y:S04]  /*11280*/  LDL R228, [R1+0x7c] ;  /* 0x00007c0001e47983 */ /* 0x001f280000100800 */
[----:B--2---:R-:W2:Y:S04]  /*11290*/  @P1 LDG.E.U16 R42, desc[UR10][R60.64] ;  /* 0x0000000a3c2a1981 */ /* 0x004ea8000c1e1500 */
[----:B---3--:R-:W3:Y:S04]  /*112a0*/  @P1 LDG.E.U16 R43, desc[UR10][R40.64] ;  /* 0x0000000a282b1981 */ /* 0x008ee8000c1e1500 */
[----:B----4-:R-:W4:Y:S04]  /*112b0*/  @P1 LDG.E.U16 R8, desc[UR10][R24.64] ;  /* 0x0000000a18081981 */ /* 0x010f28000c1e1500 */
[----:B------:R-:W3:Y:S01]  /*112c0*/  @P1 LDG.E.U16 R5, desc[UR10][R104.64] ;  /* 0x0000000a68051981 */ /* 0x000ee2000c1e1500 */
[----:B------:R-:W-:-:S03]  /*112d0*/  IMAD.WIDE R172, R172, 0x2, R206 ;  /* 0x00000002acac7825 */ /* 0x000fc600078e02ce */
[----:B------:R-:W4:Y:S04]  /*112e0*/  LDL R229, [R1+0xb4] ;  /* 0x0000b40001e57983 */ /* 0x000f280000100800 */
[----:B------:R-:W4:Y:S04]  /*112f0*/  LDL.LU.64 R60, [R1+0x28e0] ;  /* 0x0028e000013c7983 */ /* 0x000f280000300a00 */
[----:B------:R0:W4:Y:S04]  /*11300*/  @P1 LDG.E.U16 R14, desc[UR10][R248.64] ;  /* 0x0000000af80e1981 */ /* 0x000128000c1e1500 */
[----:B------:R-:W4:Y:S04]  /*11310*/  @P1 LDG.E.U16 R209, desc[UR10][R102.64] ;  /* 0x0000000a66d11981 */ /* 0x000f28000c1e1500 */
[----:B------:R-:W4:Y:S04]  /*11320*/  @P1 LDG.E.U16 R228, desc[UR10][R100.64] ;  /* 0x0000000a64e41981 */ /* 0x000f28000c1e1500 */
[----:B--2---:R1:W-:Y:S04]  /*11330*/  @P1 STL [R1+0x38], R42 ;  /* 0x0000382a01001387 */ /* 0x0043e80000100800 */
[----:B-1----:R-:W2:Y:S04]  /*11340*/  LDL.LU R42, [R1+0x28d8] ;  /* 0x0028d800012a7983 */ /* 0x002ea80000300800 */
[----:B------:R-:W-:Y:S04]  /*11350*/  STL.64 [R1+0x1290], R172 ;  /* 0x001290ac01007387 */ /* 0x000fe80000100a00 */
[----:B------:R-:W2:Y:S04]  /*11360*/  LDL.LU.64 R40, [R1+0x28d0] ;  /* 0x0028d00001287983 */ /* 0x000ea80000300a00 */
[----:B---3--:R1:W-:Y:S04]  /*11370*/  @P1 STL [R1+0x88], R43 ;  /* 0x0000882b01001387 */ /* 0x0083e80000100800 */
[----:B-1----:R-:W2:Y:S04]  /*11380*/  LDL.LU R43, [R1+0x28c8] ;  /* 0x0028c800012b7983 */ /* 0x002ea80000300800 */
[----:B------:R-:W3:Y:S04]  /*11390*/  LDL.LU.64 R24, [R1+0x28c0] ;  /* 0x0028c00001187983 */ /* 0x000ee80000300a00 */
[----:B----4-:R1:W-:Y:S04]  /*113a0*/  @P1 STL [R1+0x84], R8 ;  /* 0x0000840801001387 */ /* 0x0103e80000100800 */
[----:B-1----:R-:W4:Y:S04]  /*113b0*/  LDL.LU R8, [R1+0x28b8] ;  /* 0x0028b80001087983 */ /* 0x002f280000300800 */
[----:B------:R-:W2:Y:S04]  /*113c0*/  LDL.LU.64 R104, [R1+0x28b0] ;  /* 0x0028b00001687983 */ /* 0x000ea80000300a00 */
[----:B------:R1:W-:Y:S04]  /*113d0*/  @P1 STL [R1+0x80], R5 ;  /* 0x0000800501001387 */ /* 0x0003e80000100800 */
[----:B-1----:R-:W3:Y:S04]  /*113e0*/  LDL.LU R5, [R1+0x28a8] ;  /* 0x0028a80001057983 */ /* 0x002ee80000300800 */
[----:B------:R-:W3:Y:S01]  /*113f0*/  LDL.LU.64 R100, [R1+0x28a0] ;  /* 0x0028a00001647983 */ /* 0x000ee20000300a00 */
[----:B0-----:R-:W-:-:S03]  /*11400*/  IMAD.WIDE R248, R7, 0x2, R206 ;  /* 0x0000000207f87825 */ /* 0x001fc600078e02ce */
[----:B----4-:R-:W4:Y:S04]  /*11410*/  @P1 LDG.E.U16 R8, desc[UR10][R12.64] ;  /* 0x0000000a0c081981 */ /* 0x010f28000c1e1500 */
[----:B--2---:R-:W2:Y:S04]  /*11420*/  @P1 LDG.E.U16 R208, desc[UR10][R104.64] ;  /* 0x0000000a68d01981 */ /* 0x004ea8000c1e1500 */
[----:B---3--:R-:W3:Y:S04]  /*11430*/  @P1 LDG.E.U16 R229, desc[UR10][R100.64] ;  /* 0x0000000a64e51981 */ /* 0x008ee8000c1e1500 */
[----:B------:R-:W2:Y:S04]  /*11440*/  LDL.LU.64 R100, [R1+0x2898] ;  /* 0x0028980001647983 */ /* 0x000ea80000300a00 */
[----:B------:R-:W4:Y:S04]  /*11450*/  LDL.LU.64 R104, [R1+0x2890] ;  /* 0x0028900001687983 */ /* 0x000f280000300a00 */
[----:B------:R-:W4:Y:S04]  /*11460*/  LDL.LU.64 R102, [R1+0x2888] ;  /* 0x0028880001667983 */ /* 0x000f280000300a00 */
[----:B---3--:R-:W-:Y:S04]  /*11470*/  @P1 STL [R1+0xb4], R229 ;  /* 0x0000b4e501001387 */ /* 0x008fe80000100800 */
[----:B------:R0:W-:Y:S04]  /*11480*/  @P1 STL [R1+0x7c], R228 ;  /* 0x00007ce401001387 */ /* 0x0001e80000100800 */
[----:B--2---:R-:W2:Y:S04]  /*11490*/  @P1 LDG.E.U16 R101, desc[UR10][R80.64] ;  /* 0x0000000a50651981 */ /* 0x004ea8000c1e1500 */
[----:B----4-:R-:W3:Y:S04]  /*114a0*/  @P1 LDG.E.U16 R104, desc[UR10][R84.64] ;  /* 0x0000000a54681981 */ /* 0x010ee8000c1e1500 */
[----:B------:R-:W4:Y:S04]  /*114b0*/  @P1 LDG.E.U16 R102, desc[UR10][R82.64] ;  /* 0x0000000a52661981 */ /* 0x000f28000c1e1500 */
[----:B------:R-:W3:Y:S01]  /*114c0*/  LDL.LU.64 R80, [R1+0x2880] ;  /* 0x0028800001507983 */ /* 0x000ee20000300a00 */
[----:B0-----:R-:W-:-:S03]  /*114d0*/  IMAD.WIDE R228, R6, 0x2, R206 ;  /* 0x0000000206e47825 */ /* 0x001fc600078e02ce */
[----:B------:R-:W3:Y:S01]  /*114e0*/  @P1 LDG.E.U16 R103, desc[UR10][R212.64] ;  /* 0x0000000ad4671981 */ /* 0x000ee2000c1e1500 */
[----:B------:R-:W-:-:S03]  /*114f0*/  IMAD.WIDE R6, R252, 0x2, R206 ;  /* 0x00000002fc067825 */ /* 0x000fc600078e02ce */
[----:B------:R-:W-:Y:S04]  /*11500*/  STL.64 [R1+0x1288], R228 ;  /* 0x001288e401007387 */ /* 0x000fe80000100a00 */
[----:B------:R-:W4:Y:S04]  /*11510*/  @P1 LDG.E.U16 R100, desc[UR10][R210.64] ;  /* 0x0000000ad2641981 */ /* 0x000f28000c1e1500 */
[----:B--2---:R-:W-:Y:S04]  /*11520*/  STL [R1+0x219c], R101 ;  /* 0x00219c6501007387 */ /* 0x004fe80000100800 */
[----:B------:R-:W-:Y:S04]  /*11530*/  STL.64 [R1+0x1b00], R6 ;  /* 0x001b000601007387 */ /* 0x000fe80000100a00 */
[----:B------:R-:W-:Y:S04]  /*11540*/  STL.64 [R1+0x1280], R248 ;  /* 0x001280f801007387 */ /* 0x000fe80000100a00 */
[----:B------:R-:W2:Y:S04]  /*11550*/  LDL.LU.64 R82, [R1+0x2878] ;  /* 0x0028780001527983 */ /* 0x000ea80000300a00 */
[----:B---3--:R-:W3:Y:S04]  /*11560*/  @P1 LDG.E.U16 R81, desc[UR10][R60.64] ;  /* 0x0000000a3c511981 */ /* 0x008ee8000c1e1500 */
[----:B----4-:R-:W-:Y:S04]  /*11570*/  STL [R1+0x21a0], R102 ;  /* 0x0021a06601007387 */ /* 0x010fe80000100800 */
[----:B------:R-:W4:Y:S04]  /*11580*/  LDL.LU.64 R212, [R1+0x2870] ;  /* 0x0028700001d47983 */ /* 0x000f280000300a00 */
[----:B------:R0:W-:Y:S04]  /*11590*/  STL [R1+0x21a4], R103 ;  /* 0x0021a46701007387 */ /* 0x0001e80000100800 */
[----:B------:R-:W4:Y:S04]  /*115a0*/  @P1 LDG.E.U16 R80, desc[UR10][R138.64] ;  /* 0x0000000a8a501981 */ /* 0x000f28000c1e1500 */
[----:B0-----:R-:W4:Y:S04]  /*115b0*/  LDL.64 R102, [R1+0x1938] ;  /* 0x0019380001667983 */ /* 0x001f280000100a00 */
[----:B------:R-:W4:Y:S04]  /*115c0*/  LDL.LU.64 R84, [R1+0x2868] ;  /* 0x0028680001547983 */ /* 0x000f280000300a00 */
[----:B------:R-:W-:Y:S04]  /*115d0*/  STL [R1+0x21a8], R104 ;  /* 0x0021a86801007387 */ /* 0x000fe80000100800 */
[----:B------:R-:W4:Y:S04]  /*115e0*/  LDL.LU.64 R60, [R1+0x2860] ;  /* 0x00286000013c7983 */ /* 0x000f280000300a00 */
[----:B--2---:R-:W2:Y:S04]  /*115f0*/  @P1 LDG.E.U16 R82, desc[UR10][R62.64] ;  /* 0x0000000a3e521981 */ /* 0x004ea8000c1e1500 */
[----:B---3--:R-:W-:Y:S04]  /*11600*/  STL [R1+0x21ac], R81 ;  /* 0x0021ac5101007387 */ /* 0x008fe80000100800 */
[----:B------:R-:W3:Y:S04]  /*11610*/  @P1 LDG.E.U16 R83, desc[UR10][R64.64] ;  /* 0x0000000a40531981 */ /* 0x000ee8000c1e1500 */
[----:B------:R-:W3:Y:S04]  /*11620*/  LDL.LU.64 R62, [R1+0x2858] ;  /* 0x00285800013e7983 */ /* 0x000ee80000300a00 */
[----:B----4-:R-:W4:Y:S04]  /*11630*/  @P1 LDG.E.U16 R84, desc[UR10][R44.64] ;  /* 0x0000000a2c541981 */ /* 0x010f28000c1e1500 */
[----:B------:R-:W4:Y:S04]  /*11640*/  @P1 LDG.E.U16 R61, desc[UR10][R42.64] ;  /* 0x0000000a2a3d1981 */ /* 0x000f28000c1e1500 */
[----:B------:R-:W4:Y:S04]  /*11650*/  @P1 LDG.E.U16 R60, desc[UR10][R98.64] ;  /* 0x0000000a623c1981 */ /* 0x000f28000c1e1500 */
[----:B--2---:R-:W-:Y:S04]  /*11660*/  STL [R1+0x21b0], R82 ;  /* 0x0021b05201007387 */ /* 0x004fe80000100800 */
[----:B------:R-:W2:Y:S04]  /*11670*/  LDL.LU.64 R64, [R1+0x2850] ;  /* 0x0028500001407983 */ /* 0x000ea80000300a00 */
[----:B---3--:R-:W3:Y:S04]  /*11680*/  @P1 LDG.E.U16 R62, desc[UR10][R40.64] ;  /* 0x0000000a283e1981 */ /* 0x008ee8000c1e1500 */
[----:B------:R-:W3:Y:S04]  /*11690*/  @P1 LDG.E.U16 R63, desc[UR10][R20.64] ;  /* 0x0000000a143f1981 */ /* 0x000ee8000c1e1500 */
[----:B------:R-:W-:Y:S04]  /*116a0*/  @P1 STL [R1+0xac], R209 ;  /* 0x0000acd101001387 */ /* 0x000fe80000100800 */
[----:B------:R0:W-:Y:S04]  /*116b0*/  @P1 STL [R1+0xb0], R208 ;  /* 0x0000b0d001001387 */ /* 0x0001e80000100800 */
[----:B0-----:R-:W3:Y:S04]  /*116c0*/  LDL.64 R208, [R1+0x15f0] ;  /* 0x0015f00001d07983 */ /* 0x001ee80000100a00 */
[----:B------:R0:W-:Y:S04]  /*116d0*/  STL [R1+0x21b4], R83 ;  /* 0x0021b45301007387 */ /* 0x0001e80000100800 */
[----:B0-----:R-:W3:Y:S04]  /*116e0*/  LDL.64 R82, [R1+0x18c8] ;  /* 0x0018c80001527983 */ /* 0x001ee80000100a00 */
[----:B------:R0:W-:Y:S04]  /*116f0*/  @P1 STL [R1+0xa8], R14 ;  /* 0x0000a80e01001387 */ /* 0x0001e80000100800 */
[----:B------:R-:W3:Y:S04]  /*11700*/  LDL.LU.64 R44, [R1+0x2848] ;  /* 0x00284800012c7983 */ /* 0x000ee80000300a00 */
[----:B----4-:R-:W-:Y:S04]  /*11710*/  STL [R1+0x21b8], R84 ;  /* 0x0021b85401007387 */ /* 0x010fe80000100800 */
[----:B------:R-:W4:Y:S04]  /*11720*/  LDL.LU.64 R42, [R1+0x2840] ;  /* 0x00284000012a7983 */ /* 0x000f280000300a00 */
[----:B------:R-:W-:Y:S04]  /*11730*/  STL [R1+0x21bc], R61 ;  /* 0x0021bc3d01007387 */ /* 0x000fe80000100800 */
[----:B------:R-:W4:Y:S04]  /*11740*/  LDL.LU.64 R40, [R1+0x2838] ;  /* 0x0028380001287983 */ /* 0x000f280000300a00 */
[----:B--2---:R-:W2:Y:S04]  /*11750*/  @P1 LDG.E.U16 R64, desc[UR10][R22.64] ;  /* 0x0000000a16401981 */ /* 0x004ea8000c1e1500 */
[----:B---3--:R-:W-:Y:S04]  /*11760*/  STL [R1+0x21c0], R62 ;  /* 0x0021c03e01007387 */ /* 0x008fe80000100800 */
[----:B------:R-:W3:Y:S04]  /*11770*/  LDL.LU R21, [R1+0x2830] ;  /* 0x0028300001157983 */ /* 0x000ee80000300800 */
[----:B------:R-:W-:Y:S04]  /*11780*/  STL [R1+0x21c4], R63 ;  /* 0x0021c43f01007387 */ /* 0x000fe80000100800 */
[----:B------:R-:W2:Y:S04]  /*11790*/  LDL.LU.64 R22, [R1+0x2828] ;  /* 0x0028280001167983 */ /* 0x000ea80000300a00 */
[----:B------:R-:W2:Y:S04]  /*117a0*/  @P1 LDG.E.U16 R44, desc[UR10][R188.64] ;  /* 0x0000000abc2c1981 */ /* 0x000ea8000c1e1500 */
[----:B----4-:R-:W4:Y:S04]  /*117b0*/  @P1 LDG.E.U16 R42, desc[UR10][R24.64] ;  /* 0x0000000a182a1981 */ /* 0x010f28000c1e1500 */
[----:B------:R-:W4:Y:S04]  /*117c0*/  @P1 LDG.E.U16 R43, desc[UR10][R214.64] ;  /* 0x0000000ad62b1981 */ /* 0x000f28000c1e1500 */
[----:B------:R-:W4:Y:S04]  /*117d0*/  @P1 LDG.E.U16 R41, desc[UR10][R82.64] ;  /* 0x0000000a52291981 */ /* 0x000f28000c1e1500 */
[----:B------:R-:W4:Y:S04]  /*117e0*/  LDL.LU.64 R24, [R1+0x2820] ;  /* 0x0028200001187983 */ /* 0x000f280000300a00 */
[----:B------:R-:W4:Y:S01]  /*117f0*/  LDL.LU.64 R214, [R1+0x2818] ;  /* 0x0028180001d67983 */ /* 0x000f220000300a00 */
[----:B0-----:R-:W-:-:S03]  /*11800*/  IMAD.WIDE R14, R15, 0x2, R206 ;  /* 0x000000020f0e7825 */ /* 0x001fc600078e02ce */
[----:B------:R-:W4:Y:S04]  /*11810*/  @P1 LDG.E.U16 R40, desc[UR10][R58.64] ;  /* 0x0000000a3a281981 */ /* 0x000f28000c1e1500 */
[----:B---3--:R-:W3:Y:S04]  /*11820*/  @P1 LDG.E.U16 R21, desc[UR10][R212.64] ;  /* 0x0000000ad4151981 */ /* 0x008ee8000c1e1500 */
[----:B--2---:R-:W2:Y:S04]  /*11830*/  @P1 LDG.E.U16 R22, desc[UR10][R102.64] ;  /* 0x0000000a66161981 */ /* 0x004ea8000c1e1500 */
[----:B------:R-:W2:Y:S04]  /*11840*/  @P1 LDG.E.U16 R23, desc[UR10][R184.64] ;  /* 0x0000000ab8171981 */ /* 0x000ea8000c1e1500 */
[----:B----4-:R-:W-:Y:S04]  /*11850*/  STL.64 [R1+0x21c8], R42 ;  /* 0x0021c82a01007387 */ /* 0x010fe80000100a00 */
[----:B------:R-:W4:Y:S04]  /*11860*/  LDL.LU.64 R188, [R1+0x2810] ;  /* 0x0028100001bc7983 */ /* 0x000f280000300a00 */
[----:B------:R-:W3:Y:S04]  /*11870*/  LDL.LU.64 R212, [R1+0x2808] ;  /* 0x0028080001d47983 */ /* 0x000ee80000300a00 */
[----:B------:R-:W4:Y:S04]  /*11880*/  LDL.LU.64 R184, [R1+0x2800] ;  /* 0x0028000001b87983 */ /* 0x000f280000300a00 */
[----:B------:R-:W4:Y:S04]  /*11890*/  @P1 LDG.E.U16 R24, desc[UR10][R182.64] ;  /* 0x0000000ab6181981 */ /* 0x000f28000c1e1500 */
[----:B------:R-:W4:Y:S04]  /*118a0*/  @P1 LDG.E.U16 R215, desc[UR10][R88.64] ;  /* 0x0000000a58d71981 */ /* 0x000f28000c1e1500 */
[----:B------:R-:W4:Y:S04]  /*118b0*/  @P1 LDG.E.U16 R214, desc[UR10][R180.64] ;  /* 0x0000000ab4d61981 */ /* 0x000f28000c1e1500 */
[----:B--2---:R0:W-:Y:S04]  /*118c0*/  STL.64 [R1+0x21d0], R22 ;  /* 0x0021d01601007387 */ /* 0x0041e80000100a00 */
[----:B------:R-:W2:Y:S04]  /*118d0*/  LDL.LU.64 R182, [R1+0x27f8] ;  /* 0x0027f80001b67983 */ /* 0x000ea80000300a00 */
[----:B------:R-:W2:Y:S04]  /*118e0*/  LDL.LU.64 R88, [R1+0x27f0] ;  /* 0x0027f00001587983 */ /* 0x000ea80000300a00 */
[----:B------:R-:W2:Y:S04]  /*118f0*/  LDL.LU.64 R180, [R1+0x27e8] ;  /* 0x0027e80001b47983 */ /* 0x000ea80000300a00 */
[----:B---3--:R-:W3:Y:S04]  /*11900*/  @P1 LDG.E.U16 R213, desc[UR10][R164.64] ;  /* 0x0000000aa4d51981 */ /* 0x008ee8000c1e1500 */
[----:B------:R-:W3:Y:S04]  /*11910*/  @P1 LDG.E.U16 R212, desc[UR10][R162.64] ;  /* 0x0000000aa2d41981 */ /* 0x000ee8000c1e1500 */
[----:B----4-:R-:W4:Y:S04]  /*11920*/  @P1 LDG.E.U16 R184, desc[UR10][R160.64] ;  /* 0x0000000aa0b81981 */ /* 0x010f28000c1e1500 */
[----:B------:R-:W3:Y:S04]  /*11930*/  LDL.LU.64 R164, [R1+0x27e0] ;  /* 0x0027e00001a47983 */ /* 0x000ee80000300a00 */
[----:B------:R-:W4:Y:S04]  /*11940*/  LDL.LU.64 R162, [R1+0x27d8] ;  /* 0x0027d80001a27983 */ /* 0x000f280000300a00 */
[----:B------:R-:W4:Y:S04]  /*11950*/  LDL.LU.64 R160, [R1+0x27d0] ;  /* 0x0027d00001a07983 */ /* 0x000f280000300a00 */
[----:B--2---:R-:W2:Y:S04]  /*11960*/  @P1 LDG.E.U16 R183, desc[UR10][R144.64] ;  /* 0x0000000a90b71981 */ /* 0x004ea8000c1e1500 */
[----:B------:R-:W2:Y:S04]  /*11970*/  @P1 LDG.E.U16 R182, desc[UR10][R142.64] ;  /* 0x0000000a8eb61981 */ /* 0x000ea8000c1e1500 */
[----:B------:R-:W2:Y:S04]  /*11980*/  @P1 LDG.E.U16 R181, desc[UR10][R140.64] ;  /* 0x0000000a8cb51981 */ /* 0x000ea8000c1e1500 */
[----:B------:R-:W2:Y:S04]  /*11990*/  LDL.LU.64 R144, [R1+0x27c8] ;  /* 0x0027c80001907983 */ /* 0x000ea80000300a00 */
[----:B------:R-:W2:Y:S04]  /*119a0*/  LDL.LU.64 R142, [R1+0x27c0] ;  /* 0x0027c000018e7983 */ /* 0x000ea80000300a00 */
[----:B------:R-:W2:Y:S04]  /*119b0*/  LDL.LU.64 R140, [R1+0x27b8] ;  /* 0x0027b800018c7983 */ /* 0x000ea80000300a00 */
[----:B---3--:R-:W3:Y:S04]  /*119c0*/  @P1 LDG.E.U16 R164, desc[UR10][R120.64] ;  /* 0x0000000a78a41981 */ /* 0x008ee8000c1e1500 */
[----:B----4-:R-:W4:Y:S04]  /*119d0*/  @P1 LDG.E.U16 R163, desc[UR10][R10.64] ;  /* 0x0000000a0aa31981 */ /* 0x010f28000c1e1500 */
[----:B------:R-:W3:Y:S04]  /*119e0*/  @P1 LDG.E.U16 R161, desc[UR10][R234.64] ;  /* 0x0000000aeaa11981 */ /* 0x000ee8000c1e1500 */
[----:B------:R-:W3:Y:S04]  /*119f0*/  LDL.LU.64 R120, [R1+0x27b0] ;  /* 0x0027b00001787983 */ /* 0x000ee80000300a00 */
[----:B------:R-:W4:Y:S04]  /*11a00*/  LDL.LU.64 R10, [R1+0x27a8] ;  /* 0x0027a800010a7983 */ /* 0x000f280000300a00 */
[----:B------:R-:W4:Y:S04]  /*11a10*/  LDL.64 R102, [R1+0x1488] ;  /* 0x0014880001667983 */ /* 0x000f280000100a00 */
[----:B------:R-:W4:Y:S04]  /*11a20*/  LDL.LU.64 R234, [R1+0x27a0] ;  /* 0x0027a00001ea7983 */ /* 0x000f280000300a00 */
[----:B------:R-:W4:Y:S04]  /*11a30*/  @P1 LDG.E.U16 R162, desc[UR10][R208.64] ;  /* 0x0000000ad0a21981 */ /* 0x000f28000c1e1500 */
[----:B--2---:R-:W2:Y:S04]  /*11a40*/  @P1 LDG.E.U16 R144, desc[UR10][R238.64] ;  /* 0x0000000aee901981 */ /* 0x004ea8000c1e1500 */
[----:B------:R-:W2:Y:S04]  /*11a50*/  @P1 LDG.E.U16 R142, desc[UR10][R122.64] ;  /* 0x0000000a7a8e1981 */ /* 0x000ea8000c1e1500 */
[----:B------:R-:W2:Y:S04]  /*11a60*/  @P1 LDG.E.U16 R143, desc[UR10][R148.64] ;  /* 0x0000000a948f1981 */ /* 0x000ea8000c1e1500 */
[----:B------:R-:W2:Y:S04]  /*11a70*/  @P1 LDG.E.U16 R141, desc[UR10][R188.64] ;  /* 0x0000000abc8d1981 */ /* 0x000ea8000c1e1500 */
[----:B------:R-:W4:Y:S04]  /*11a80*/  LDL.LU.64 R122, [R1+0x2798] ;  /* 0x00279800017a7983 */ /* 0x000f280000300a00 */
[----:B------:R-:W2:Y:S04]  /*11a90*/  LDL.64 R148, [R1+0x1998] ;  /* 0x0019980001947983 */ /* 0x000ea80000100a00 */
[----:B0-----:R-:W2:Y:S04]  /*11aa0*/  LDL R22, [R1+0x34] ;  /* 0x0000340001167983 */ /* 0x001ea80000100800 */
[----:B------:R-:W2:Y:S04]  /*11ab0*/  LDL.64 R188, [R1+0x19f8] ;  /* 0x0019f80001bc7983 */ /* 0x000ea80000100a00 */
[----:B------:R-:W2:Y:S04]  /*11ac0*/  LDL R23, [R1+0x30] ;  /* 0x0000300001177983 */ /* 0x000ea80000100800 */
[----:B------:R-:W2:Y:S04]  /*11ad0*/  LDL R208, [R1+0x2c] ;  /* 0x00002c0001d07983 */ /* 0x000ea80000100800 */
[----:B------:R-:W2:Y:S04]  /*11ae0*/  LDL R209, [R1+0x28] ;  /* 0x0000280001d17983 */ /* 0x000ea80000100800 */
[----:B------:R-:W2:Y:S04]  /*11af0*/  LDL.64 R42, [R1+0x1a60] ;  /* 0x001a6000012a7983 */ /* 0x000ea80000100a00 */
[----:B------:R-:W2:Y:S04]  /*11b00*/  LDL R61, [R1+0x78] ;  /* 0x00007800013d7983 */ /* 0x000ea80000100800 */
[----:B------:R-:W2:Y:S04]  /*11b10*/  LDL.64 R62, [R1+0x1a58] ;  /* 0x001a5800013e7983 */ /* 0x000ea80000100a00 */
[----:B---3--:R-:W3:Y:S04]  /*11b20*/  @P1 LDG.E.U16 R121, desc[UR10][R88.64] ;  /* 0x0000000a58791981 */ /* 0x008ee8000c1e1500 */
[----:B------:R-:W3:Y:S04]  /*11b30*/  LDL R84, [R1+0x74] ;  /* 0x0000740001547983 */ /* 0x000ee80000100800 */
[----:B------:R-:W3:Y:S04]  /*11b40*/  LDL R81, [R1+0x70] ;  /* 0x0000700001517983 */ /* 0x000ee80000100800 */
[----:B------:R-:W3:Y:S04]  /*11b50*/  LDL.64 R88, [R1+0x1a00] ;  /* 0x001a000001587983 */ /* 0x000ee80000100a00 */
[----:B------:R-:W3:Y:S04]  /*11b60*/  LDL R104, [R1+0x6c] ;  /* 0x00006c0001687983 */ /* 0x000ee80000100800 */
[----:B------:R-:W3:Y:S04]  /*11b70*/  LDL.64 R82, [R1+0x1ad8] ;  /* 0x001ad80001527983 */ /* 0x000ee80000100a00 */
[----:B------:R-:W3:Y:S04]  /*11b80*/  LDL R101, [R1+0xe4] ;  /* 0x0000e40001657983 */ /* 0x000ee80000100800 */
[----:B------:R-:W3:Y:S04]  /*11b90*/  LDL R238, [R1+0xe0] ;  /* 0x0000e00001ee7983 */ /* 0x000ee80000100800 */
[----:B------:R-:W3:Y:S04]  /*11ba0*/  LDL R239, [R1+0xdc] ;  /* 0x0000dc0001ef7983 */ /* 0x000ee80000100800 */
[----:B------:R-:W3:Y:S04]  /*11bb0*/  LDL R20, [R1+0xd8] ;  /* 0x0000d80001147983 */ /* 0x000ee80000100800 */
[----:B----4-:R-:W4:Y:S04]  /*11bc0*/  @P1 LDG.E.U16 R122, desc[UR10][R234.64] ;  /* 0x0000000aea7a1981 */ /* 0x010f28000c1e1500 */
[----:B------:R-:W4:Y:S04]  /*11bd0*/  @P1 LDG.E.U16 R123, desc[UR10][R124.64] ;  /* 0x0000000a7c7b1981 */ /* 0x000f28000c1e1500 */
[----:B------:R-:W4:Y:S04]  /*11be0*/  LDL.LU.64 R234, [R1+0x2790] ;  /* 0x0027900001ea7983 */ /* 0x000f280000300a00 */
[----:B------:R-:W4:Y:S04]  /*11bf0*/  LDL.LU.64 R124, [R1+0x2788] ;  /* 0x00278800017c7983 */ /* 0x000f280000300a00 */
[----:B--2---:R-:W2:Y:S04]  /*11c00*/  @P1 LDG.E.U16 R23, desc[UR10][R188.64] ;  /* 0x0000000abc171981 */ /* 0x004ea8000c1e1500 */
[----:B------:R-:W2:Y:S04]  /*11c10*/  @P1 LDG.E.U16 R208, desc[UR10][R108.64] ;  /* 0x0000000a6cd01981 */ /* 0x000ea8000c1e1500 */
[----:B------:R-:W2:Y:S04]  /*11c20*/  @P1 LDG.E.U16 R209, desc[UR10][R68.64] ;  /* 0x0000000a44d11981 */ /* 0x000ea8000c1e1500 */
[----:B------:R-:W2:Y:S04]  /*11c30*/  @P1 LDG.E.U16 R61, desc[UR10][R42.64] ;  /* 0x0000000a2a3d1981 */ /* 0x000ea8000c1e1500 */
[----:B---3--:R-:W3:Y:S04]  /*11c40*/  @P1 LDG.E.U16 R84, desc[UR10][R62.64] ;  /* 0x0000000a3e541981 */ /* 0x008ee8000c1e1500 */
[----:B------:R-:W2:Y:S04]  /*11c50*/  @P1 LDG.E.U16 R81, desc[UR10][R28.64] ;  /* 0x0000000a1c511981 */ /* 0x000ea8000c1e1500 */
[----:B------:R-:W2:Y:S04]  /*11c60*/  @P1 LDG.E.U16 R22, desc[UR10][R88.64] ;  /* 0x0000000a58161981 */ /* 0x000ea8000c1e1500 */
[----:B------:R-:W2:Y:S04]  /*11c70*/  @P1 LDG.E.U16 R104, desc[UR10][R86.64] ;  /* 0x0000000a56681981 */ /* 0x000ea8000c1e1500 */
[----:B------:R-:W2:Y:S04]  /*11c80*/  @P1 LDG.E.U16 R101, desc[UR10][R82.64] ;  /* 0x0000000a52651981 */ /* 0x000ea8000c1e1500 */
[----:B------:R-:W2:Y:S04]  /*11c90*/  @P1 LDG.E.U16 R20, desc[UR10][R152.64] ;  /* 0x0000000a98141981 */ /* 0x000ea8000c1e1500 */
[----:B----4-:R-:W4:Y:S04]  /*11ca0*/  @P1 LDG.E.U16 R234, desc[UR10][R106.64] ;  /* 0x0000000a6aea1981 */ /* 0x010f28000c1e1500 */
[----:B------:R-:W2:Y:S04]  /*11cb0*/  @P1 LDG.E.U16 R124, desc[UR10][R232.64] ;  /* 0x0000000ae87c1981 */ /* 0x000ea8000c1e1500 */
[----:B------:R-:W2:Y:S04]  /*11cc0*/  @P1 LDG.E.U16 R235, desc[UR10][R6.64] ;  /* 0x0000000a06eb1981 */ /* 0x000ea8000c1e1500 */
[----:B------:R-:W2:Y:S04]  /*11cd0*/  LDL.LU.64 R232, [R1+0x2780] ;  /* 0x0027800001e87983 */ /* 0x000ea80000300a00 */
[----:B------:R-:W3:Y:S04]  /*11ce0*/  LDL R252, [R1+0xd4] ;  /* 0x0000d40001fc7983 */ /* 0x000ee80000100800 */
[----:B--2---:R0:W2:Y:S04]  /*11cf0*/  @P1 LDG.E.U16 R232, desc[UR10][R10.64] ;  /* 0x0000000a0ae81981 */ /* 0x0040a8000c1e1500 */
[----:B------:R-:W2:Y:S01]  /*11d00*/  @P1 LDG.E.U16 R233, desc[UR10][R102.64] ;  /* 0x0000000a66e91981 */ /* 0x000ea2000c1e1500 */
[----:B0-----:R-:W-:-:S03]  /*11d10*/  IMAD.WIDE R10, R0, 0x2, R206 ;  /* 0x00000002000a7825 */ /* 0x001fc600078e02ce */
[----:B------:R-:W3:Y:S04]  /*11d20*/  LDL.64 R102, [R1+0x1ac0] ;  /* 0x001ac00001667983 */ /* 0x000ee80000100a00 */
[----:B------:R-:W2:Y:S04]  /*11d30*/  LDL.LU.64 R106, [R1+0x2778] ;  /* 0x00277800016a7983 */ /* 0x000ea80000300a00 */
[----:B------:R-:W4:Y:S04]  /*11d40*/  LDL R0, [R1+0xd0] ;  /* 0x0000d00001007983 */ /* 0x000f280000100800 */
[----:B------:R-:W-:Y:S04]  /*11d50*/  STL.64 [R1+0x1278], R10 ;  /* 0x0012780a01007387 */ /* 0x000fe80000100a00 */
[----:B------:R-:W4:Y:S01]  /*11d60*/  LDL.LU.64 R6, [R1+0x2770] ;  /* 0x0027700001067983 */ /* 0x000f220000300a00 */
[----:B------:R-:W-:-:S03]  /*11d70*/  IMAD.WIDE R42, R4, 0x2, R206 ;  /* 0x00000002042a7825 */ /* 0x000fc600078e02ce */
[----:B---3--:R-:W3:Y:S04]  /*11d80*/  @P1 LDG.E.U16 R252, desc[UR10][R102.64] ;  /* 0x0000000a66fc1981 */ /* 0x008ee8000c1e1500 */
[----:B--2---:R-:W2:Y:S04]  /*11d90*/  @P1 LDG.E.U16 R239, desc[UR10][R106.64] ;  /* 0x0000000a6aef1981 */ /* 0x004ea8000c1e1500 */
[----:B----4-:R-:W4:Y:S04]  /*11da0*/  @P1 LDG.E.U16 R5, desc[UR10][R6.64] ;  /* 0x0000000a06051981 */ /* 0x010f28000c1e1500 */
[----:B------:R-:W2:Y:S04]  /*11db0*/  LDL.LU.64 R6, [R1+0x2768] ;  /* 0x0027680001067983 */ /* 0x000ea80000300a00 */
[----:B--2---:R-:W2:Y:S04]  /*11dc0*/  @P1 LDG.E.U16 R6, desc[UR10][R148.64] ;  /* 0x0000000a94061981 */ /* 0x004ea8000c1e1500 */
[----:B------:R-:W2:Y:S04]  /*11dd0*/  @P1 LDG.E.U16 R7, desc[UR10][R146.64] ;  /* 0x0000000a92071981 */ /* 0x000ea8000c1e1500 */
[----:B------:R-:W2:Y:S04]  /*11de0*/  LDL.LU.64 R148, [R1+0x2760] ;  /* 0x0027600001947983 */ /* 0x000ea80000300a00 */
[----:B------:R-:W-:Y:S04]  /*11df0*/  STL.64 [R1+0x1270], R14 ;  /* 0x0012700e01007387 */ /* 0x000fe80000100a00 */
[----:B------:R-:W2:Y:S04]  /*11e00*/  LDL.LU.64 R146, [R1+0x2758] ;  /* 0x0027580001927983 */ /* 0x000ea80000300a00 */
[----:B------:R-:W2:Y:S04]  /*11e10*/  LDL.LU.64 R12, [R1+0x2750] ;  /* 0x00275000010c7983 */ /* 0x000ea80000300a00 */
[----:B------:R-:W2:Y:S04]  /*11e20*/  LDL.LU.64 R88, [R1+0x2748] ;  /* 0x0027480001587983 */ /* 0x000ea80000300a00 */
[----:B------:R-:W2:Y:S04]  /*11e30*/  LDL.LU.64 R188, [R1+0x2740] ;  /* 0x0027400001bc7983 */ /* 0x000ea80000300a00 */
[----:B------:R-:W3:Y:S04]  /*11e40*/  LDL.LU.64 R108, [R1+0x2738] ;  /* 0x00273800016c7983 */ /* 0x000ee80000300a00 */
[----:B------:R-:W4:Y:S04]  /*11e50*/  LDL.LU.64 R68, [R1+0x2730] ;  /* 0x0027300001447983 */ /* 0x000f280000300a00 */
[----:B------:R-:W-:Y:S04]  /*11e60*/  @P1 STL [R1+0x28], R209 ;  /* 0x000028d101001387 */ /* 0x000fe80000100800 */
[----:B------:R0:W-:Y:S04]  /*11e70*/  @P1 STL [R1+0x2c], R208 ;  /* 0x00002cd001001387 */ /* 0x0001e80000100800 */
[----:B0-----:R-:W4:Y:S04]  /*11e80*/  LDL.64 R208, [R1+0x18b0] ;  /* 0x0018b00001d07983 */ /* 0x001f280000100a00 */
[----:B------:R-:W4:Y:S04]  /*11e90*/  LDL.LU.64 R28, [R1+0x2728] ;  /* 0x00272800011c7983 */ /* 0x000f280000300a00 */
[----:B------:R-:W4:Y:S04]  /*11ea0*/  LDL.LU.64 R86, [R1+0x2720] ;  /* 0x0027200001567983 */ /* 0x000f280000300a00 */
[----:B--2---:R-:W2:Y:S04]  /*11eb0*/  @P1 LDG.E.U16 R105, desc[UR10][R188.64] ;  /* 0x0000000abc691981 */ /* 0x004ea8000c1e1500 */
[----:B---3--:R-:W3:Y:S04]  /*11ec0*/  @P1 LDG.E.U16 R238, desc[UR10][R108.64] ;  /* 0x0000000a6cee1981 */ /* 0x008ee8000c1e1500 */
[----:B------:R-:W2:Y:S04]  /*11ed0*/  LDL.LU.64 R108, [R1+0x2718] ;  /* 0x00271800016c7983 */ /* 0x000ea80000300a00 */
[----:B------:R-:W2:Y:S04]  /*11ee0*/  LDL.LU.64 R106, [R1+0x2710] ;  /* 0x00271000016a7983 */ /* 0x000ea80000300a00 */
[----:B------:R-:W-:Y:S04]  /*11ef0*/  @P1 STL [R1+0x30], R23 ;  /* 0x0000301701001387 */ /* 0x000fe80000100800 */
[----:B------:R0:W-:Y:S04]  /*11f00*/  @P1 STL [R1+0x34], R22 ;  /* 0x0000341601001387 */ /* 0x0001e80000100800 */
[----:B------:R-:W-:Y:S04]  /*11f10*/  @P1 STL [R1+0xdc], R239 ;  /* 0x0000dcef01001387 */ /* 0x000fe80000100800 */
[----:B----4-:R-:W4:Y:S01]  /*11f20*/  @P1 LDG.E.U16 R0, desc[UR10][R86.64] ;  /* 0x0000000a56001981 */ /* 0x010f22000c1e1500 */
[----:B0-----:R-:W-:-:S03]  /*11f30*/  IMAD.WIDE R22, R9, 0x2, R206 ;  /* 0x0000000209167825 */ /* 0x001fc600078e02ce */
[----:B------:R-:W2:Y:S04]  /*11f40*/  @P1 LDG.E.U16 R85, desc[UR10][R28.64] ;  /* 0x0000000a1c551981 */ /* 0x000ea8000c1e1500 */
[----:B------:R-:W4:Y:S04]  /*11f50*/  @P1 LDG.E.U16 R45, desc[UR10][R208.64] ;  /* 0x0000000ad02d1981 */ /* 0x000f28000c1e1500 */
[----:B---3--:R0:W-:Y:S04]  /*11f60*/  @P1 STL [R1+0xe0], R238 ;  /* 0x0000e0ee01001387 */ /* 0x0081e80000100800 */
[----:B------:R-:W3:Y:S04]  /*11f70*/  LDL.64 R152, [R1+0x1568] ;  /* 0x0015680001987983 */ /* 0x000ee80000100a00 */
[----:B0-----:R-:W4:Y:S04]  /*11f80*/  LDL.64 R238, [R1+0x1560] ;  /* 0x0015600001ee7983 */ /* 0x001f280000100a00 */
[----:B------:R-:W-:Y:S04]  /*11f90*/  STL [R1+0x217c], R206 ;  /* 0x00217cce01007387 */ /* 0x000fe80000100800 */
[----:B------:R-:W-:Y:S04]  /*11fa0*/  STL [R1+0x2178], R207 ;  /* 0x002178cf01007387 */ /* 0x000fe80000100800 */
[----:B------:R-:W-:Y:S04]  /*11fb0*/  STL.64 [R1+0x1268], R22 ;  /* 0x0012681601007387 */ /* 0x000fe80000100a00 */
[----:B------:R-:W-:Y:S04]  /*11fc0*/  STL.64 [R1+0x1260], R42 ;  /* 0x0012602a01007387 */ /* 0x000fe80000100a00 */
[----:B------:R-:W4:Y:S04]  /*11fd0*/  LDL.LU.64 R86, [R1+0x2708] ;  /* 0x0027080001567983 */ /* 0x000f280000300a00 */
[----:B------:R-:W4:Y:S04]  /*11fe0*/  LDL.LU.64 R188, [R1+0x2700] ;  /* 0x0027000001bc7983 */ /* 0x000f280000300a00 */
[----:B--2---:R-:W2:Y:S04]  /*11ff0*/  @P1 LDG.E.U16 R106, desc[UR10][R88.64] ;  /* 0x0000000a586a1981 */ /* 0x004ea8000c1e1500 */
[----:B------:R-:W2:Y:S04]  /*12000*/  @P1 LDG.E.U16 R107, desc[UR10][R48.64] ;  /* 0x0000000a306b1981 */ /* 0x000ea8000c1e1500 */
[----:B------:R-:W2:Y:S04]  /*12010*/  @P1 LDG.E.U16 R108, desc[UR10][R66.64] ;  /* 0x0000000a426c1981 */ /* 0x000ea8000c1e1500 */
[----:B------:R-:W2:Y:S04]  /*12020*/  LDL.LU.64 R88, [R1+0x26f8] ;  /* 0x0026f80001587983 */ /* 0x000ea80000300a00 */
[----:B------:R-:W2:Y:S04]  /*12030*/  LDL.LU.64 R48, [R1+0x26f0] ;  /* 0x0026f00001307983 */ /* 0x000ea80000300a00 */
[----:B------:R-:W-:Y:S04]  /*12040*/  @P1 STL [R1+0x78], R61 ;  /* 0x0000783d01001387 */ /* 0x000fe80000100800 */
[----:B------:R-:W2:Y:S04]  /*12050*/  LDL.LU.64 R66, [R1+0x26e8] ;  /* 0x0026e80001427983 */ /* 0x000ea80000300a00 */
[----:B------:R-:W-:Y:S04]  /*12060*/  @P1 STL [R1+0x74], R84 ;  /* 0x0000745401001387 */ /* 0x000fe80000100800 */
[----:B------:R-:W2:Y:S04]  /*12070*/  LDL.LU.64 R28, [R1+0x26e0] ;  /* 0x0026e000011c7983 */ /* 0x000ea80000300a00 */
[----:B------:R-:W-:Y:S04]  /*12080*/  @P1 STL [R1+0x70], R81 ;  /* 0x0000705101001387 */ /* 0x000fe80000100800 */
[----:B---3--:R-:W3:Y:S04]  /*12090*/  @P1 LDG.E.U16 R185, desc[UR10][R152.64] ;  /* 0x0000000a98b91981 */ /* 0x008ee8000c1e1500 */
[----:B----4-:R-:W4:Y:S04]  /*120a0*/  @P1 LDG.E.U16 R86, desc[UR10][R68.64] ;  /* 0x0000000a44561981 */ /* 0x010f28000c1e1500 */
[----:B------:R-:W3:Y:S04]  /*120b0*/  @P1 LDG.E.U16 R87, desc[UR10][R46.64] ;  /* 0x0000000a2e571981 */ /* 0x000ee8000c1e1500 */
[----:B------:R-:W3:Y:S04]  /*120c0*/  LDL.LU.64 R68, [R1+0x26d8] ;  /* 0x0026d80001447983 */ /* 0x000ee80000300a00 */
[----:B------:R-:W-:Y:S04]  /*120d0*/  @P1 STL [R1+0x6c], R104 ;  /* 0x00006c6801001387 */ /* 0x000fe80000100800 */
[----:B------:R-:W-:Y:S04]  /*120e0*/  @P1 STL [R1+0xe4], R101 ;  /* 0x0000e46501001387 */ /* 0x000fe80000100800 */
[----:B------:R-:W4:Y:S04]  /*120f0*/  LDL.LU.64 R46, [R1+0x26d0] ;  /* 0x0026d000012e7983 */ /* 0x000f280000300a00 */
[----:B--2---:R-:W2:Y:S04]  /*12100*/  @P1 LDG.E.U16 R88, desc[UR10][R186.64] ;  /* 0x0000000aba581981 */ /* 0x004ea8000c1e1500 */
[----:B------:R-:W2:Y:S04]  /*12110*/  @P1 LDG.E.U16 R65, desc[UR10][R48.64] ;  /* 0x0000000a30411981 */ /* 0x000ea8000c1e1500 */
[----:B------:R-:W2:Y:S04]  /*12120*/  @P1 LDG.E.U16 R66, desc[UR10][R188.64] ;  /* 0x0000000abc421981 */ /* 0x000ea8000c1e1500 */
[----:B------:R-:W2:Y:S04]  /*12130*/  LDL.LU.64 R186, [R1+0x26c8] ;  /* 0x0026c80001ba7983 */ /* 0x000ea80000300a00 */
[----:B------:R-:W2:Y:S04]  /*12140*/  LDL.LU.64 R48, [R1+0x26c0] ;  /* 0x0026c00001307983 */ /* 0x000ea80000300a00 */
[----:B------:R-:W2:Y:S04]  /*12150*/  LDL.LU.64 R188, [R1+0x26b8] ;  /* 0x0026b80001bc7983 */ /* 0x000ea80000300a00 */
[----:B------:R0:W-:Y:S04]  /*12160*/  @P1 STL [R1+0xd8], R20 ;  /* 0x0000d81401001387 */ /* 0x0001e80000100800 */
[----:B------:R-:W2:Y:S04]  /*12170*/  @P1 LDG.E.U16 R67, desc[UR10][R26.64] ;  /* 0x0000000a1a431981 */ /* 0x000ea8000c1e1500 */
[----:B------:R-:W2:Y:S04]  /*12180*/  LDL.LU.64 R26, [R1+0x26b0] ;  /* 0x0026b000011a7983 */ /* 0x000ea80000300a00 */
[----:B---3--:R-:W3:Y:S04]  /*12190*/  @P1 LDG.E.U16 R68, desc[UR10][R126.64] ;  /* 0x0000000a7e441981 */ /* 0x008ee8000c1e1500 */
[----:B------:R-:W3:Y:S04]  /*121a0*/  LDL.LU.64 R126, [R1+0x26a8] ;  /* 0x0026a800017e7983 */ /* 0x000ee80000300a00 */
[----:B----4-:R-:W4:Y:S04]  /*121b0*/  @P1 LDG.E.U16 R46, desc[UR10][R28.64] ;  /* 0x0000000a1c2e1981 */ /* 0x010f28000c1e1500 */
[----:B------:R-:W4:Y:S04]  /*121c0*/  @P1 LDG.E.U16 R47, desc[UR10][R218.64] ;  /* 0x0000000ada2f1981 */ /* 0x000f28000c1e1500 */
[----:B------:R-:W4:Y:S04]  /*121d0*/  LDL.LU.64 R28, [R1+0x26a0] ;  /* 0x0026a000011c7983 */ /* 0x000f280000300a00 */
[----:B------:R1:W-:Y:S04]  /*121e0*/  @P1 STL [R1+0xd4], R252 ;  /* 0x0000d4fc01001387 */ /* 0x0003e80000100800 */
[----:B------:R-:W4:Y:S04]  /*121f0*/  LDL.LU.64 R218, [R1+0x2698] ;  /* 0x0026980001da7983 */ /* 0x000f280000300a00 */
[----:B--2---:R-:W2:Y:S04]  /*12200*/  @P1 LDG.E.U16 R48, desc[UR10][R216.64] ;  /* 0x0000000ad8301981 */ /* 0x004ea8000c1e1500 */
[----:B------:R-:W2:Y:S04]  /*12210*/  @P1 LDG.E.U16 R25, desc[UR10][R188.64] ;  /* 0x0000000abc191981 */ /* 0x000ea8000c1e1500 */
[----:B------:R-:W2:Y:S04]  /*12220*/  LDL.LU.64 R216, [R1+0x2690] ;  /* 0x0026900001d87983 */ /* 0x000ea80000300a00 */
[----:B------:R0:W-:Y:S04]  /*12230*/  @P1 STL [R1+0xd0], R0 ;  /* 0x0000d00001001387 */ /* 0x0001e80000100800 */
[----:B------:R-:W2:Y:S04]  /*12240*/  LDL.LU.64 R188, [R1+0x2688] ;  /* 0x0026880001bc7983 */ /* 0x000ea80000300a00 */
[----:B------:R-:W2:Y:S04]  /*12250*/  @P1 LDG.E.U16 R26, desc[UR10][R186.64] ;  /* 0x0000000aba1a1981 */ /* 0x000ea8000c1e1500 */
[----:B------:R-:W2:Y:S04]  /*12260*/  @P1 LDG.E.U16 R27, desc[UR10][R168.64] ;  /* 0x0000000aa81b1981 */ /* 0x000ea8000c1e1500 */
[----:B------:R-:W2:Y:S04]  /*12270*/  LDL.LU.64 R186, [R1+0x2680] ;  /* 0x0026800001ba7983 */ /* 0x000ea80000300a00 */
[----:B------:R-:W2:Y:S04]  /*12280*/  LDL.LU.64 R168, [R1+0x2678] ;  /* 0x0026780001a87983 */ /* 0x000ea80000300a00 */
[----:B---3--:R-:W3:Y:S04]  /*12290*/  @P1 LDG.E.U16 R165, desc[UR10][R126.64] ;  /* 0x0000000a7ea51981 */ /* 0x008ee8000c1e1500 */
[----:B----4-:R-:W4:Y:S04]  /*122a0*/  @P1 LDG.E.U16 R28, desc[UR10][R166.64] ;  /* 0x0000000aa61c1981 */ /* 0x010f28000c1e1500 */
[----:B------:R-:W3:Y:S04]  /*122b0*/  @P1 LDG.E.U16 R219, desc[UR10][R204.64] ;  /* 0x0000000accdb1981 */ /* 0x000ee8000c1e1500 */
[----:B------:R-:W3:Y:S04]  /*122c0*/  LDL.LU.64 R166, [R1+0x2670] ;  /* 0x0026700001a67983 */ /* 0x000ee80000300a00 */
[----:B------:R-:W4:Y:S04]  /*122d0*/  @P1 LDG.E.U16 R218, desc[UR10][R202.64] ;  /* 0x0000000acada1981 */ /* 0x000f28000c1e1500 */
[----:B--2---:R-:W2:Y:S04]  /*122e0*/  @P1 LDG.E.U16 R217, desc[UR10][R148.64] ;  /* 0x0000000a94d91981 */ /* 0x004ea8000c1e1500 */
[----:B------:R-:W2:Y:S04]  /*122f0*/  @P1 LDG.E.U16 R216, desc[UR10][R146.64] ;  /* 0x0000000a92d81981 */ /* 0x000ea8000c1e1500 */
[----:B------:R-:W2:Y:S04]  /*12300*/  @P1 LDG.E.U16 R188, desc[UR10][R134.64] ;  /* 0x0000000a86bc1981 */ /* 0x000ea8000c1e1500 */
[----:B------:R-:W2:Y:S04]  /*12310*/  LDL.LU.64 R148, [R1+0x2668] ;  /* 0x0026680001947983 */ /* 0x000ea80000300a00 */
[----:B------:R-:W4:Y:S04]  /*12320*/  LDL.LU.64 R146, [R1+0x2660] ;  /* 0x0026600001927983 */ /* 0x000f280000300a00 */
[----:B------:R-:W4:Y:S04]  /*12330*/  @P1 LDG.E.U16 R187, desc[UR10][R92.64] ;  /* 0x0000000a5cbb1981 */ /* 0x000f28000c1e1500 */
[----:B------:R-:W4:Y:S04]  /*12340*/  @P1 LDG.E.U16 R186, desc[UR10][R238.64] ;  /* 0x0000000aeeba1981 */ /* 0x000f28000c1e1500 */
[----:B------:R-:W4:Y:S04]  /*12350*/  @P1 LDG.E.U16 R168, desc[UR10][R90.64] ;  /* 0x0000000a5aa81981 */ /* 0x000f28000c1e1500 */
[----:B---3--:R-:W3:Y:S04]  /*12360*/  @P1 LDG.E.U16 R166, desc[UR10][R12.64] ;  /* 0x0000000a0ca61981 */ /* 0x008ee8000c1e1500 */
[----:B------:R-:W3:Y:S04]  /*12370*/  @P1 LDG.E.U16 R167, desc[UR10][R76.64] ;  /* 0x0000000a4ca71981 */ /* 0x000ee8000c1e1500 */
[----:B------:R-:W3:Y:S04]  /*12380*/  LDL.LU R12, [R1+0x2658] ;  /* 0x00265800010c7983 */ /* 0x000ee80000300800 */
[----:B------:R-:W3:Y:S04]  /*12390*/  LDL.64 R126, [R1+0x1650] ;  /* 0x00165000017e7983 */ /* 0x000ee80000100a00 */
[----:B------:R-:W3:Y:S04]  /*123a0*/  LDL.64 R62, [R1+0x16d0] ;  /* 0x0016d000013e7983 */ /* 0x000ee80000100a00 */
[----:B--2---:R-:W2:Y:S04]  /*123b0*/  @P1 LDG.E.U16 R148, desc[UR10][R50.64] ;  /* 0x0000000a32941981 */ /* 0x004ea8000c1e1500 */
[----:B----4-:R-:W4:Y:S04]  /*123c0*/  @P1 LDG.E.U16 R147, desc[UR10][R16.64] ;  /* 0x0000000a10931981 */ /* 0x010f28000c1e1500 */
[----:B------:R-:W2:Y:S04]  /*123d0*/  LDL.64 R134, [R1+0x16c8] ;  /* 0x0016c80001867983 */ /* 0x000ea80000100a00 */
[----:B------:R-:W2:Y:S04]  /*123e0*/  LDL R9, [R1+0xcc] ;  /* 0x0000cc0001097983 */ /* 0x000ea80000100800 */
[----:B------:R-:W2:Y:S04]  /*123f0*/  LDL.64 R238, [R1+0x1478] ;  /* 0x0014780001ee7983 */ /* 0x000ea80000100a00 */
[----:B------:R-:W2:Y:S04]  /*12400*/  LDL.64 R102, [R1+0x1988] ;  /* 0x0019880001667983 */ /* 0x000ea80000100a00 */
[----:B------:R-:W2:Y:S04]  /*12410*/  LDL.64 R16, [R1+0x1980] ;  /* 0x0019800001107983 */ /* 0x000ea80000100a00 */
[----:B------:R-:W2:Y:S04]  /*12420*/  LDL.64 R76, [R1+0x1978] ;  /* 0x00197800014c7983 */ /* 0x000ea80000100a00 */
[----:B------:R-:W2:Y:S04]  /*12430*/  LDL.64 R92, [R1+0x19e8] ;  /* 0x0019e800015c7983 */ /* 0x000ea80000100a00 */
[----:B0-----:R-:W2:Y:S04]  /*12440*/  LDL R20, [R1+0x24] ;  /* 0x0000240001147983 */ /* 0x001ea80000100800 */
[----:B------:R-:W4:Y:S04]  /*12450*/  LDL.64 R90, [R1+0x19e0] ;  /* 0x0019e000015a7983 */ /* 0x000f280000100a00 */
[----:B------:R-:W4:Y:S04]  /*12460*/  LDL R13, [R1+0x20] ;  /* 0x00002000010d7983 */ /* 0x000f280000100800 */
[----:B------:R-:W4:Y:S04]  /*12470*/  LDL R4, [R1+0x1c] ;  /* 0x00001c0001047983 */ /* 0x000f280000100800 */
[----:B-1----:R-:W4:Y:S04]  /*12480*/  LDL R252, [R1+0x18] ;  /* 0x0000180001fc7983 */ /* 0x002f280000100800 */
[----:B------:R-:W4:Y:S04]  /*12490*/  LDL.64 R152, [R1+0x1a48] ;  /* 0x001a480001987983 */ /* 0x000f280000100a00 */
[----:B------:R-:W4:Y:S04]  /*124a0*/  LDL R0, [R1+0x68] ;  /* 0x0000680001007983 */ /* 0x000f280000100800 */
[----:B------:R-:W4:Y:S04]  /*124b0*/  LDL.64 R50, [R1+0x1a40] ;  /* 0x001a400001327983 */ /* 0x000f280000100a00 */
[----:B------:R-:W4:Y:S04]  /*124c0*/  LDL R61, [R1+0x64] ;  /* 0x00006400013d7983 */ /* 0x000f280000100800 */
[----:B------:R-:W4:Y:S04]  /*124d0*/  LDL R84, [R1+0x60] ;  /* 0x0000600001547983 */ /* 0x000f280000100800 */
[----:B------:R-:W4:Y:S04]  /*124e0*/  LDL R81, [R1+0x5c] ;  /* 0x00005c0001517983 */ /* 0x000f280000100800 */
[----:B------:R-:W4:Y:S04]  /*124f0*/  LDL R104, [R1+0xc8] ;  /* 0x0000c80001687983 */ /* 0x000f280000100800 */
[----:B------:R-:W4:Y:S04]  /*12500*/  LDL.64 R82, [R1+0x1aa8] ;  /* 0x001aa80001527983 */ /* 0x000f280000100a00 */
[----:B------:R-:W4:Y:S04]  /*12510*/  LDL R101, [R1+0xc4] ;  /* 0x0000c40001657983 */ /* 0x000f280000100800 */
[----:B------:R-:W4:Y:S04]  /*12520*/  LDL.64 R208, [R1+0x1aa0] ;  /* 0x001aa00001d07983 */ /* 0x000f280000100a00 */
[----:B------:R-:W4:Y:S04]  /*12530*/  LDL R205, [R1+0xa4] ;  /* 0x0000a40001cd7983 */ /* 0x000f280000100800 */
[----:B------:R-:W4:Y:S04]  /*12540*/  LDL.LU R206, [R1+0xa0] ;  /* 0x0000a00001ce7983 */ /* 0x000f280000300800 */
[----:B------:R-:W4:Y:S04]  /*12550*/  LDL.LU R207, [R1+0x9c] ;  /* 0x00009c0001cf7983 */ /* 0x000f280000300800 */
[----:B------:R-:W4:Y:S04]  /*12560*/  LDL.LU R202, [R1+0x98] ;  /* 0x0000980001ca7983 */ /* 0x000f280000300800 */
[----:B------:R-:W4:Y:S04]  /*12570*/  LDL.LU R203, [R1+0x94] ;  /* 0x0000940001cb7983 */ /* 0x000f280000300800 */
[----:B------:R-:W4:Y:S04]  /*12580*/  LDL.LU R204, [R1+0x90] ;  /* 0x0000900001cc7983 */ /* 0x000f280000300800 */
[----:B---3--:R-:W3:Y:S04]  /*12590*/  @P1 LDG.E.U16 R12, desc[UR10][R112.64] ;  /* 0x0000000a700c1981 */ /* 0x008ee8000c1e1500 */
[----:B------:R-:W3:Y:S04]  /*125a0*/  @P1 LDG.E.U16 R146, desc[UR10][R126.64] ;  /* 0x0000000a7e921981 */ /* 0x000ee8000c1e1500 */
[----:B------:R-:W3:Y:S04]  /*125b0*/  @P1 LDG.E.U16 R125, desc[UR10][R62.64] ;  /* 0x0000000a3e7d1981 */ /* 0x000ee8000c1e1500 */
[----:B------:R-:W3:Y:S04]  /*125c0*/  LDL.LU.64 R126, [R1+0x2650] ;  /* 0x00265000017e7983 */ /* 0x000ee80000300a00 */
[----:B--2---:R-:W2:Y:S04]  /*125d0*/  @P1 LDG.E.U16 R20, desc[UR10][R92.64] ;  /* 0x0000000a5c141981 */ /* 0x004ea8000c1e1500 */
[----:B----4-:R-:W4:Y:S04]  /*125e0*/  @P1 LDG.E.U16 R13, desc[UR10][R90.64] ;  /* 0x0000000a5a0d1981 */ /* 0x010f28000c1e1500 */
[----:B------:R-:W2:Y:S04]  /*125f0*/  @P1 LDG.E.U16 R252, desc[UR10][R170.64] ;  /* 0x0000000aaafc1981 */ /* 0x000ea8000c1e1500 */
[----:B------:R-:W2:Y:S04]  /*12600*/  @P1 LDG.E.U16 R0, desc[UR10][R152.64] ;  /* 0x0000000a98001981 */ /* 0x000ea8000c1e1500 */
[----:B------:R-:W2:Y:S04]  /*12610*/  @P1 LDG.E.U16 R61, desc[UR10][R50.64] ;  /* 0x0000000a323d1981 */ /* 0x000ea8000c1e1500 */
[----:B------:R-:W2:Y:S04]  /*12620*/  @P1 LDG.E.U16 R81, desc[UR10][R72.64] ;  /* 0x0000000a48511981 */ /* 0x000ea8000c1e1500 */
[----:B------:R-:W2:Y:S04]  /*12630*/  @P1 LDG.E.U16 R104, desc[UR10][R52.64] ;  /* 0x0000000a34681981 */ /* 0x000ea8000c1e1500 */
[----:B------:R-:W2:Y:S04]  /*12640*/  @P1 LDG.E.U16 R101, desc[UR10][R82.64] ;  /* 0x0000000a52651981 */ /* 0x000ea8000c1e1500 */
[----:B------:R-:W2:Y:S04]  /*12650*/  @P1 LDG.E.U16 R205, desc[UR10][R208.64] ;  /* 0x0000000ad0cd1981 */ /* 0x000ea8000c1e1500 */
[----:B------:R-:W2:Y:S04]  /*12660*/  @P1 LDG.E.U16 R207, desc[UR10][R110.64] ;  /* 0x0000000a6ecf1981 */ /* 0x000ea8000c1e1500 */
[----:B---3--:R-:W3:Y:S04]  /*12670*/  @P1 LDG.E.U16 R145, desc[UR10][R126.64] ;  /* 0x0000000a7e911981 */ /* 0x008ee8000c1e1500 */
[----:B------:R-:W2:Y:S04]  /*12680*/  LDL.LU.64 R126, [R1+0x2648] ;  /* 0x00264800017e7983 */ /* 0x000ea80000300a00 */
[----:B------:R-:W3:Y:S04]  /*12690*/  LDL.64 R62, [R1+0x1a90] ;  /* 0x001a9000013e7983 */ /* 0x000ee80000100a00 */
[----:B--2---:R-:W2:Y:S04]  /*126a0*/  @P1 LDG.E.U16 R126, desc[UR10][R134.64] ;  /* 0x0000000a867e1981 */ /* 0x004ea8000c1e1500 */
[----:B------:R-:W2:Y:S04]  /*126b0*/  @P1 LDG.E.U16 R127, desc[UR10][R128.64] ;  /* 0x0000000a807f1981 */ /* 0x000ea8000c1e1500 */
[----:B---3--:R-:W3:Y:S04]  /*126c0*/  @P1 LDG.E.U16 R202, desc[UR10][R62.64] ;  /* 0x0000000a3eca1981 */ /* 0x008ee8000c1e1500 */
[----:B------:R-:W2:Y:S04]  /*126d0*/  LDL.LU.64 R134, [R1+0x2640] ;  /* 0x0026400001867983 */ /* 0x000ea80000300a00 */
[----:B------:R-:W2:Y:S04]  /*126e0*/  LDL.LU.64 R128, [R1+0x2638] ;  /* 0x0026380001807983 */ /* 0x000ea80000300a00 */
[----:B--2---:R-:W2:Y:S04]  /*126f0*/  @P1 LDG.E.U16 R128, desc[UR10][R236.64] ;  /* 0x0000000aec801981 */ /* 0x004ea8000c1e1500 */
[----:B------:R-:W2:Y:S04]  /*12700*/  LDL.LU.64 R236, [R1+0x2630] ;  /* 0x0026300001ec7983 */ /* 0x000ea80000300a00 */
[----:B--2---:R-:W2:Y:S04]  /*12710*/  @P1 LDG.E.U16 R9, desc[UR10][R236.64] ;  /* 0x0000000aec091981 */ /* 0x004ea8000c1e1500 */
[----:B------:R-:W3:Y:S04]  /*12720*/  LDL.LU.64 R236, [R1+0x2628] ;  /* 0x0026280001ec7983 */ /* 0x000ee80000300a00 */
[----:B--2---:R0:W-:Y:S04]  /*12730*/  @P1 STL [R1+0xcc], R9 ;  /* 0x0000cc0901001387 */ /* 0x0041e80000100800 */
[----:B0-----:R-:W2:Y:S04]  /*12740*/  LDL.LU R9, [R1+0x2620] ;  /* 0x0026200001097983 */ /* 0x001ea80000300800 */
[----:B---3--:R-:W3:Y:S04]  /*12750*/  @P1 LDG.E.U16 R236, desc[UR10][R238.64] ;  /* 0x0000000aeeec1981 */ /* 0x008ee8000c1e1500 */
[----:B------:R-:W3:Y:S04]  /*12760*/  LDL.LU.64 R238, [R1+0x2618] ;  /* 0x0026180001ee7983 */ /* 0x000ee80000300a00 */
[----:B--2---:R-:W2:Y:S04]  /*12770*/  @P1 LDG.E.U16 R9, desc[UR10][R102.64] ;  /* 0x0000000a66091981 */ /* 0x004ea8000c1e1500 */
[----:B---3--:R-:W3:Y:S04]  /*12780*/  @P1 LDG.E.U16 R237, desc[UR10][R238.64] ;  /* 0x0000000aeeed1981 */ /* 0x008ee8000c1e1500 */
[----:B------:R-:W2:Y:S04]  /*12790*/  LDL.LU.64 R238, [R1+0x2610] ;  /* 0x0026100001ee7983 */ /* 0x000ea80000300a00 */
[----:B--2---:R-:W2:Y:S04]  /*127a0*/  @P1 LDG.E.U16 R238, desc[UR10][R192.64] ;  /* 0x0000000ac0ee1981 */ /* 0x004ea8000c1e1500 */
[----:B------:R-:W2:Y:S04]  /*127b0*/  @P1 LDG.E.U16 R239, desc[UR10][R10.64] ;  /* 0x0000000a0aef1981 */ /* 0x000ea8000c1e1500 */
[----:B------:R-:W2:Y:S04]  /*127c0*/  LDL.LU.64 R192, [R1+0x2608] ;  /* 0x0026080001c07983 */ /* 0x000ea80000300a00 */
[----:B------:R-:W2:Y:S04]  /*127d0*/  LDL.LU.64 R10, [R1+0x2600] ;  /* 0x00260000010a7983 */ /* 0x000ea80000300a00 */
[----:B------:R-:W3:Y:S04]  /*127e0*/  LDL.64 R102, [R1+0x17a8] ;  /* 0x0017a80001667983 */ /* 0x000ee80000100a00 */
[----:B--2---:R-:W2:Y:S04]  /*127f0*/  @P1 LDG.E.U16 R10, desc[UR10][R16.64] ;  /* 0x0000000a100a1981 */ /* 0x004ea8000c1e1500 */
[----:B------:R-:W2:Y:S04]  /*12800*/  @P1 LDG.E.U16 R11, desc[UR10][R76.64] ;  /* 0x0000000a4c0b1981 */ /* 0x000ea8000c1e1500 */
[----:B---3--:R-:W3:Y:S04]  /*12810*/  @P1 LDG.E.U16 R89, desc[UR10][R102.64] ;  /* 0x0000000a66591981 */ /* 0x008ee8000c1e1500 */
[----:B------:R-:W2:Y:S04]  /*12820*/  LDL.LU.64 R16, [R1+0x25f8] ;  /* 0x0025f80001107983 */ /* 0x000ea80000300a00 */
[----:B------:R-:W2:Y:S04]  /*12830*/  LDL.LU.64 R76, [R1+0x25f0] ;  /* 0x0025f000014c7983 */ /* 0x000ea80000300a00 */
[----:B------:R-:W2:Y:S04]  /*12840*/  LDL.LU.64 R112, [R1+0x25e8] ;  /* 0x0025e80001707983 */ /* 0x000ea80000300a00 */
[----:B------:R-:W3:Y:S04]  /*12850*/  LDL.LU.64 R92, [R1+0x25e0] ;  /* 0x0025e000015c7983 */ /* 0x000ee80000300a00 */
[----:B------:R0:W-:Y:S04]  /*12860*/  @P1 STL [R1+0x24], R20 ;  /* 0x0000241401001387 */ /* 0x0001e80000100800 */
[----:B0-----:R-:W3:Y:S04]  /*12870*/  LDL.LU R20, [R1+0x25d8] ;  /* 0x0025d80001147983 */ /* 0x001ee80000300800 */
[----:B------:R-:W3:Y:S04]  /*12880*/  LDL.LU.64 R90, [R1+0x25d0] ;  /* 0x0025d000015a7983 */ /* 0x000ee80000300a00 */
[----:B----4-:R0:W-:Y:S04]  /*12890*/  @P1 STL [R1+0x20], R13 ;  /* 0x0000200d01001387 */ /* 0x0101e80000100800 */
[----:B0-----:R-:W4:Y:S04]  /*128a0*/  LDL.LU R13, [R1+0x25c8] ;  /* 0x0025c800010d7983 */ /* 0x001f280000300800 */
[----:B--2---:R-:W2:Y:S04]  /*128b0*/  @P1 LDG.E.U16 R4, desc[UR10][R112.64] ;  /* 0x0000000a70041981 */ /* 0x004ea8000c1e1500 */
[----:B---3--:R-:W3:Y:S04]  /*128c0*/  @P1 LDG.E.U16 R84, desc[UR10][R92.64] ;  /* 0x0000000a5c541981 */ /* 0x008ee8000c1e1500 */
[----:B------:R-:W3:Y:S04]  /*128d0*/  LDL.LU.64 R112, [R1+0x25c0] ;  /* 0x0025c00001707983 */ /* 0x000ee80000300a00 */
[----:B------:R-:W3:Y:S04]  /*128e0*/  @P1 LDG.E.U16 R204, desc[UR10][R90.64] ;  /* 0x0000000a5acc1981 */ /* 0x000ee8000c1e1500 */
[----:B--2---:R0:W-:Y:S04]  /*128f0*/  @P1 STL [R1+0x1c], R4 ;  /* 0x00001c0401001387 */ /* 0x0041e80000100800 */
[----:B0-----:R-:W2:Y:S04]  /*12900*/  LDL.LU R4, [R1+0x25b8] ;  /* 0x0025b80001047983 */ /* 0x001ea80000300800 */
[----:B------:R-:W4:Y:S04]  /*12910*/  LDL.LU.64 R170, [R1+0x25b0] ;  /* 0x0025b00001aa7983 */ /* 0x000f280000300a00 */
[----:B------:R0:W-:Y:S04]  /*12920*/  @P1 STL [R1+0x18], R252 ;  /* 0x000018fc01001387 */ /* 0x0001e80000100800 */
[----:B---3--:R-:W3:Y:S04]  /*12930*/  @P1 LDG.E.U16 R206, desc[UR10][R112.64] ;  /* 0x0000000a70ce1981 */ /* 0x008ee8000c1e1500 */
[----:B0-----:R-:W3:Y:S04]  /*12940*/  LDL.LU R252, [R1+0x25a8] ;  /* 0x0025a80001fc7983 */ /* 0x001ee80000300800 */
[----:B------:R-:W4:Y:S04]  /*12950*/  LDL.LU.64 R152, [R1+0x25a0] ;  /* 0x0025a00001987983 */ /* 0x000f280000300a00 */
[----:B------:R0:W-:Y:S04]  /*12960*/  @P1 STL [R1+0x68], R0 ;  /* 0x0000680001001387 */ /* 0x0001e80000100800 */
[----:B0-----:R-:W4:Y:S04]  /*12970*/  LDL.LU R0, [R1+0x2598] ;  /* 0x0025980001007983 */ /* 0x001f280000300800 */
[----:B------:R-:W4:Y:S04]  /*12980*/  LDL.LU.64 R50, [R1+0x2590] ;  /* 0x0025900001327983 */ /* 0x000f280000300a00 */
[----:B------:R-:W4:Y:S04]  /*12990*/  LDL.LU.64 R92, [R1+0x2588] ;  /* 0x00258800015c7983 */ /* 0x000f280000300a00 */
[----:B------:R-:W4:Y:S04]  /*129a0*/  LDL.LU.64 R72, [R1+0x2580] ;  /* 0x0025800001487983 */ /* 0x000f280000300a00 */
[----:B------:R-:W4:Y:S04]  /*129b0*/  LDL.LU.64 R52, [R1+0x2578] ;  /* 0x0025780001347983 */ /* 0x000f280000300a00 */
[----:B------:R-:W4:Y:S04]  /*129c0*/  LDL.64 R82, [R1+0x1910] ;  /* 0x0019100001527983 */ /* 0x000f280000100a00 */
[----:B------:R-:W4:Y:S04]  /*129d0*/  LDL.64 R208, [R1+0x1908] ;  /* 0x0019080001d07983 */ /* 0x000f280000100a00 */
[----:B------:R-:W4:Y:S04]  /*129e0*/  LDL.LU.64 R112, [R1+0x2570] ;  /* 0x0025700001707983 */ /* 0x000f280000300a00 */
[----:B--2---:R-:W2:Y:S04]  /*129f0*/  @P1 LDG.E.U16 R4, desc[UR10][R94.64] ;  /* 0x0000000a5e041981 */ /* 0x004ea8000c1e1500 */
[----:B---3--:R-:W3:Y:S04]  /*12a00*/  @P1 LDG.E.U16 R252, desc[UR10][R76.64] ;  /* 0x0000000a4cfc1981 */ /* 0x008ee8000c1e1500 */
[----:B----4-:R-:W4:Y:S04]  /*12a10*/  @P1 LDG.E.U16 R109, desc[UR10][R92.64] ;  /* 0x0000000a5c6d1981 */ /* 0x010f28000c1e1500 */
[----:B------:R-:W2:Y:S04]  /*12a20*/  @P1 LDG.E.U16 R29, desc[UR10][R82.64] ;  /* 0x0000000a521d1981 */ /* 0x000ea8000c1e1500 */
[----:B------:R-:W2:Y:S04]  /*12a30*/  @P1 LDG.E.U16 R203, desc[UR10][R112.64] ;  /* 0x0000000a70cb1981 */ /* 0x000ea8000c1e1500 */
[----:B------:R-:W-:Y:S04]  /*12a40*/  STL [R1+0x2190], R206 ;  /* 0x002190ce01007387 */ /* 0x000fe80000100800 */
[----:B------:R-:W3:Y:S04]  /*12a50*/  LDL.LU.64 R110, [R1+0x2568] ;  /* 0x00256800016e7983 */ /* 0x000ee80000300a00 */
[----:B------:R-:W-:Y:S04]  /*12a60*/  STL [R1+0x218c], R207 ;  /* 0x00218ccf01007387 */ /* 0x000fe80000100800 */
[----:B------:R-:W-:Y:S04]  /*12a70*/  STL [R1+0x2180], R202 ;  /* 0x002180ca01007387 */ /* 0x000fe80000100800 */
[----:B------:R-:W4:Y:S04]  /*12a80*/  LDL.LU.64 R112, [R1+0x2560] ;  /* 0x0025600001707983 */ /* 0x000f280000300a00 */
[----:B--2---:R-:W-:Y:S04]  /*12a90*/  STL [R1+0x2184], R203 ;  /* 0x002184cb01007387 */ /* 0x004fe80000100800 */
[----:B------:R-:W2:Y:S04]  /*12aa0*/  LDL.LU.64 R90, [R1+0x2558] ;  /* 0x00255800015a7983 */ /* 0x000ea80000300a00 */
[----:B------:R-:W-:Y:S04]  /*12ab0*/  STL [R1+0x2188], R204 ;  /* 0x002188cc01007387 */ /* 0x000fe80000100800 */
[----:B------:R-:W2:Y:S04]  /*12ac0*/  LDL.LU.64 R92, [R1+0x2550] ;  /* 0x00255000015c7983 */ /* 0x000ea80000300a00 */
[----:B---3--:R-:W3:Y:S04]  /*12ad0*/  @P1 LDG.E.U16 R110, desc[UR10][R50.64] ;  /* 0x0000000a326e1981 */ /* 0x008ee8000c1e1500 */
[----:B------:R-:W3:Y:S04]  /*12ae0*/  @P1 LDG.E.U16 R111, desc[UR10][R70.64] ;  /* 0x0000000a466f1981 */ /* 0x000ee8000c1e1500 */
[----:B----4-:R-:W4:Y:S04]  /*12af0*/  @P1 LDG.E.U16 R112, desc[UR10][R150.64] ;  /* 0x0000000a96701981 */ /* 0x010f28000c1e1500 */
[----:B------:R-:W3:Y:S04]  /*12b00*/  LDL.LU.64 R50, [R1+0x2548] ;  /* 0x0025480001327983 */ /* 0x000ee80000300a00 */
[----:B------:R-:W3:Y:S04]  /*12b10*/  LDL.LU.64 R70, [R1+0x2540] ;  /* 0x0025400001467983 */ /* 0x000ee80000300a00 */
[----:B------:R-:W-:Y:S04]  /*12b20*/  @P1 STL [R1+0x64], R61 ;  /* 0x0000643d01001387 */ /* 0x000fe80000100800 */
[----:B------:R-:W3:Y:S04]  /*12b30*/  LDL.LU.64 R150, [R1+0x2538] ;  /* 0x0025380001967983 */ /* 0x000ee80000300a00 */
[----:B------:R-:W-:Y:S04]  /*12b40*/  @P1 STL [R1+0x60], R84 ;  /* 0x0000605401001387 */ /* 0x000fe80000100800 */
[----:B--2---:R-:W2:Y:S04]  /*12b50*/  @P1 LDG.E.U16 R90, desc[UR10][R72.64] ;  /* 0x0000000a485a1981 */ /* 0x004ea8000c1e1500 */
[----:B------:R-:W2:Y:S04]  /*12b60*/  @P1 LDG.E.U16 R91, desc[UR10][R32.64] ;  /* 0x0000000a205b1981 */ /* 0x000ea8000c1e1500 */
[----:B------:R-:W2:Y:S04]  /*12b70*/  @P1 LDG.E.U16 R92, desc[UR10][R222.64] ;  /* 0x0000000ade5c1981 */ /* 0x000ea8000c1e1500 */
[----:B------:R-:W2:Y:S04]  /*12b80*/  LDL.LU.64 R72, [R1+0x2530] ;  /* 0x0025300001487983 */ /* 0x000ea80000300a00 */
[----:B------:R-:W-:Y:S04]  /*12b90*/  @P1 STL [R1+0x5c], R81 ;  /* 0x00005c5101001387 */ /* 0x000fe80000100800 */
[----:B------:R-:W4:Y:S04]  /*12ba0*/  LDL.LU.64 R32, [R1+0x2528] ;  /* 0x0025280001207983 */ /* 0x000f280000300a00 */
[----:B------:R-:W-:Y:S04]  /*12bb0*/  @P1 STL [R1+0xc8], R104 ;  /* 0x0000c86801001387 */ /* 0x000fe80000100800 */
[----:B------:R-:W-:Y:S04]  /*12bc0*/  @P1 STL [R1+0xc4], R101 ;  /* 0x0000c46501001387 */ /* 0x000fe80000100800 */
[----:B------:R-:W4:Y:S04]  /*12bd0*/  LDL.LU.64 R222, [R1+0x2520] ;  /* 0x0025200001de7983 */ /* 0x000f280000300a00 */
[----:B------:R0:W-:Y:S04]  /*12be0*/  @P1 STL [R1+0xa4], R205 ;  /* 0x0000a4cd01001387 */ /* 0x0001e80000100800 */
[----:B---3--:R-:W3:Y:S04]  /*12bf0*/  @P1 LDG.E.U16 R69, desc[UR10][R50.64] ;  /* 0x0000000a32451981 */ /* 0x008ee8000c1e1500 */
[----:B------:R-:W3:Y:S04]  /*12c00*/  @P1 LDG.E.U16 R70, desc[UR10][R52.64] ;  /* 0x0000000a34461981 */ /* 0x000ee8000c1e1500 */
[----:B------:R-:W3:Y:S04]  /*12c10*/  @P1 LDG.E.U16 R71, desc[UR10][R30.64] ;  /* 0x0000000a1e471981 */ /* 0x000ee8000c1e1500 */
[----:B------:R-:W3:Y:S04]  /*12c20*/  LDL.LU.64 R50, [R1+0x2518] ;  /* 0x0025180001327983 */ /* 0x000ee80000300a00 */
[----:B------:R-:W3:Y:S04]  /*12c30*/  LDL.LU.64 R52, [R1+0x2510] ;  /* 0x0025100001347983 */ /* 0x000ee80000300a00 */
[----:B0-----:R-:W3:Y:S04]  /*12c40*/  LDL.LU R205, [R1+0x8c] ;  /* 0x00008c0001cd7983 */ /* 0x001ee80000300800 */
[----:B------:R-:W3:Y:S04]  /*12c50*/  LDL.LU.64 R30, [R1+0x2508] ;  /* 0x00250800011e7983 */ /* 0x000ee80000300a00 */
[----:B--2---:R-:W2:Y:S04]  /*12c60*/  @P1 LDG.E.U16 R72, desc[UR10][R200.64] ;  /* 0x0000000ac8481981 */ /* 0x004ea8000c1e1500 */
[----:B----4-:R-:W4:Y:S04]  /*12c70*/  @P1 LDG.E.U16 R49, desc[UR10][R32.64] ;  /* 0x0000000a20311981 */ /* 0x010f28000c1e1500 */
[----:B------:R-:W2:Y:S04]  /*12c80*/  LDL.LU.64 R32, [R1+0x2500] ;  /* 0x0025000001207983 */ /* 0x000ea80000300a00 */
[----:B------:R-:W4:Y:S04]  /*12c90*/  LDL.64 R102, [R1+0x15c0] ;  /* 0x0015c00001667983 */ /* 0x000f280000100a00 */
[----:B------:R-:W4:Y:S04]  /*12ca0*/  LDL.64 R200, [R1+0x15c8] ;  /* 0x0015c80001c87983 */ /* 0x000f280000100a00 */
[----:B---3--:R-:W3:Y:S04]  /*12cb0*/  @P1 LDG.E.U16 R50, desc[UR10][R222.64] ;  /* 0x0000000ade321981 */ /* 0x008ee8000c1e1500 */
[----:B------:R-:W3:Y:S04]  /*12cc0*/  @P1 LDG.E.U16 R51, desc[UR10][R96.64] ;  /* 0x0000000a60331981 */ /* 0x000ee8000c1e1500 */
[----:B------:R-:W3:Y:S04]  /*12cd0*/  @P1 LDG.E.U16 R52, desc[UR10][R220.64] ;  /* 0x0000000adc341981 */ /* 0x000ee8000c1e1500 */
[----:B------:R-:W3:Y:S04]  /*12ce0*/  LDL.LU.64 R222, [R1+0x24f8] ;  /* 0x0024f80001de7983 */ /* 0x000ee80000300a00 */
[----:B------:R-:W3:Y:S04]  /*12cf0*/  LDL.LU.64 R96, [R1+0x24f0] ;  /* 0x0024f00001607983 */ /* 0x000ee80000300a00 */
[----:B------:R-:W3:Y:S04]  /*12d00*/  LDL.LU.64 R220, [R1+0x24e8] ;  /* 0x0024e80001dc7983 */ /* 0x000ee80000300a00 */
[----:B------:R-:W3:Y:S04]  /*12d10*/  @P1 LDG.E.U16 R31, desc[UR10][R192.64] ;  /* 0x0000000ac01f1981 */ /* 0x000ee8000c1e1500 */
[----:B------:R-:W3:Y:S04]  /*12d20*/  @P1 LDG.E.U16 R30, desc[UR10][R208.64] ;  /* 0x0000000ad01e1981 */ /* 0x000ee8000c1e1500 */
[----:B------:R-:W3:Y:S04]  /*12d30*/  @P1 LDG.E.U16 R205, desc[UR10][R240.64] ;  /* 0x0000000af0cd1981 */ /* 0x000ee8000c1e1500 */
[----:B------:R-:W3:Y:S04]  /*12d40*/  LDL.LU.64 R192, [R1+0x24e0] ;  /* 0x0024e00001c07983 */ /* 0x000ee80000300a00 */
[----:B--2---:R-:W2:Y:S04]  /*12d50*/  @P1 LDG.E.U16 R32, desc[UR10][R190.64] ;  /* 0x0000000abe201981 */ /* 0x004ea8000c1e1500 */
[----:B----4-:R-:W4:Y:S04]  /*12d60*/  @P1 LDG.E.U16 R169, desc[UR10][R200.64] ;  /* 0x0000000ac8a91981 */ /* 0x010f28000c1e1500 */
[----:B------:R-:W2:Y:S04]  /*12d70*/  LDL.LU.64 R190, [R1+0x24d8] ;  /* 0x0024d80001be7983 */ /* 0x000ea80000300a00 */
[----:B------:R-:W4:Y:S04]  /*12d80*/  LDL.64 R208, [R1+0x1638] ;  /* 0x0016380001d07983 */ /* 0x000f280000100a00 */
[----:B---3--:R-:W3:Y:S04]  /*12d90*/  @P1 LDG.E.U16 R223, desc[UR10][R172.64] ;  /* 0x0000000aacdf1981 */ /* 0x008ee8000c1e1500 */
[----:B------:R-:W3:Y:S04]  /*12da0*/  @P1 LDG.E.U16 R222, desc[UR10][R2.64] ;  /* 0x0000000a02de1981 */ /* 0x000ee8000c1e1500 */
[----:B------:R-:W3:Y:S04]  /*12db0*/  @P1 LDG.E.U16 R221, desc[UR10][R170.64] ;  /* 0x0000000aaadd1981 */ /* 0x000ee8000c1e1500 */
[----:B------:R-:W3:Y:S04]  /*12dc0*/  LDL.LU.64 R172, [R1+0x24d0] ;  /* 0x0024d00001ac7983 */ /* 0x000ee80000300a00 */
[----:B------:R-:W3:Y:S04]  /*12dd0*/  @P1 LDG.E.U16 R220, desc[UR10][R152.64] ;  /* 0x0000000a98dc1981 */ /* 0x000ee8000c1e1500 */
[----:B------:R-:W3:Y:S04]  /*12de0*/  LDL.LU.64 R170, [R1+0x24c8] ;  /* 0x0024c80001aa7983 */ /* 0x000ee80000300a00 */
[----:B------:R-:W4:Y:S04]  /*12df0*/  LDL.64 R2, [R1+0x16b0] ;  /* 0x0016b00001027983 */ /* 0x000f280000100a00 */
[----:B------:R-:W4:Y:S04]  /*12e00*/  LDL.LU.64 R152, [R1+0x24c0] ;  /* 0x0024c00001987983 */ /* 0x000f280000300a00 */
[----:B------:R-:W4:Y:S04]  /*12e10*/  @P1 LDG.E.U16 R192, desc[UR10][R178.64] ;  /* 0x0000000ab2c01981 */ /* 0x000f28000c1e1500 */
[----:B------:R-:W4:Y:S04]  /*12e20*/  @P1 LDG.E.U16 R189, desc[UR10][R96.64] ;  /* 0x0000000a60bd1981 */ /* 0x000f28000c1e1500 */
[----:B--2---:R-:W2:Y:S04]  /*12e30*/  @P1 LDG.E.U16 R190, desc[UR10][R150.64] ;  /* 0x0000000a96be1981 */ /* 0x004ea8000c1e1500 */
[----:B------:R-:W2:Y:S04]  /*12e40*/  @P1 LDG.E.U16 R191, desc[UR10][R18.64] ;  /* 0x0000000a12bf1981 */ /* 0x000ea8000c1e1500 */
[----:B------:R-:W2:Y:S04]  /*12e50*/  LDL.LU.64 R150, [R1+0x24b8] ;  /* 0x0024b80001967983 */ /* 0x000ea80000300a00 */
[----:B------:R-:W2:Y:S04]  /*12e60*/  LDL.64 R178, [R1+0x1458] ;  /* 0x0014580001b27983 */ /* 0x000ea80000100a00 */
[----:B------:R-:W2:Y:S04]  /*12e70*/  LDL.64 R18, [R1+0x1968] ;  /* 0x0019680001127983 */ /* 0x000ea80000100a00 */
[----:B------:R-:W2:Y:S04]  /*12e80*/  LDL.LU R206, [R1+0x8] ;  /* 0x0000080001ce7983 */ /* 0x000ea80000300800 */
[----:B------:R-:W2:Y:S04]  /*12e90*/  LDL.LU R207, [R1+0x58] ;  /* 0x0000580001cf7983 */ /* 0x000ea80000300800 */
[----:B------:R-:W2:Y:S04]  /*12ea0*/  LDL.LU R204, [R1+0x54] ;  /* 0x0000540001cc7983 */ /* 0x000ea80000300800 */
[----:B------:R-:W2:Y:S04]  /*12eb0*/  LDL.LU R203, [R1+0x50] ;  /* 0x0000500001cb7983 */ /* 0x000ea80000300800 */
[----:B------:R-:W2:Y:S04]  /*12ec0*/  LDL.LU R202, [R1+0x4c] ;  /* 0x00004c0001ca7983 */ /* 0x000ea80000300800 */
[----:B---3--:R-:W3:Y:S04]  /*12ed0*/  @P1 LDG.E.U16 R172, desc[UR10][R56.64] ;  /* 0x0000000a38ac1981 */ /* 0x008ee8000c1e1500 */
[----:B------:R-:W3:Y:S04]  /*12ee0*/  LDL.64 R96, [R1+0x19d0] ;  /* 0x0019d00001607983 */ /* 0x000ee80000100a00 */
[----:B------:R-:W3:Y:S04]  /*12ef0*/  LDL R101, [R1+0x14] ;  /* 0x0000140001657983 */ /* 0x000ee80000100800 */
[----:B------:R-:W3:Y:S04]  /*12f00*/  LDL.64 R56, [R1+0x19c8] ;  /* 0x0019c80001387983 */ /* 0x000ee80000100a00 */
[----:B------:R-:W3:Y:S04]  /*12f10*/  @P1 LDG.E.U16 R171, desc[UR10][R116.64] ;  /* 0x0000000a74ab1981 */ /* 0x000ee8000c1e1500 */
[----:B------:R-:W3:Y:S04]  /*12f20*/  @P1 LDG.E.U16 R170, desc[UR10][R102.64] ;  /* 0x0000000a66aa1981 */ /* 0x000ee8000c1e1500 */
[----:B----4-:R-:W4:Y:S04]  /*12f30*/  @P1 LDG.E.U16 R152, desc[UR10][R114.64] ;  /* 0x0000000a72981981 */ /* 0x010f28000c1e1500 */
[----:B------:R-:W4:Y:S04]  /*12f40*/  LDL.LU.64 R116, [R1+0x24b0] ;  /* 0x0024b00001747983 */ /* 0x000f280000300a00 */
[----:B------:R-:W4:Y:S04]  /*12f50*/  LDL.64 R102, [R1+0x1a28] ;  /* 0x001a280001667983 */ /* 0x000f280000100a00 */
[----:B------:R-:W4:Y:S04]  /*12f60*/  LDL.LU R201, [R1+0x4] ;  /* 0x0000040001c97983 */ /* 0x000f280000300800 */
[----:B------:R-:W4:Y:S04]  /*12f70*/  LDL.LU R200, [R1] ;  /* 0x0000000001c87983 */ /* 0x000f280000300800 */
[----:B------:R-:W4:Y:S04]  /*12f80*/  LDL.LU.64 R114, [R1+0x24a8] ;  /* 0x0024a80001727983 */ /* 0x000f280000300a00 */
[----:B------:R-:W4:Y:S04]  /*12f90*/  LDL.64 R62, [R1+0x1a18] ;  /* 0x001a1800013e7983 */ /* 0x000f280000100a00 */
[----:B------:R-:W4:Y:S04]  /*12fa0*/  LDL.64 R82, [R1+0x1a10] ;  /* 0x001a100001527983 */ /* 0x000f280000100a00 */
[----:B--2---:R-:W2:Y:S04]  /*12fb0*/  @P1 LDG.E.U16 R151, desc[UR10][R130.64] ;  /* 0x0000000a82971981 */ /* 0x004ea8000c1e1500 */
[----:B------:R-:W2:Y:S04]  /*12fc0*/  @P1 LDG.E.U16 R150, desc[UR10][R208.64] ;  /* 0x0000000ad0961981 */ /* 0x000ea8000c1e1500 */
[----:B------:R-:W2:Y:S04]  /*12fd0*/  LDL.LU.64 R130, [R1+0x24a0] ;  /* 0x0024a00001827983 */ /* 0x000ea80000300a00 */
[----:B------:R-:W2:Y:S04]  /*12fe0*/  LDL.64 R208, [R1+0x19b8] ;  /* 0x0019b80001d07983 */ /* 0x000ea80000100a00 */
[----:B------:R-:W2:Y:S04]  /*12ff0*/  @P1 LDG.E.U16 R206, desc[UR10][R198.64] ;  /* 0x0000000ac6ce1981 */ /* 0x000ea8000c1e1500 */
[----:B------:R-:W2:Y:S04]  /*13000*/  @P1 LDG.E.U16 R202, desc[UR10][R196.64] ;  /* 0x0000000ac4ca1981 */ /* 0x000ea8000c1e1500 */
[----:B---3--:R-:W3:Y:S04]  /*13010*/  @P1 LDG.E.U16 R101, desc[UR10][R96.64] ;  /* 0x0000000a60651981 */ /* 0x008ee8000c1e1500 */
[----:B------:R-:W3:Y:S04]  /*13020*/  @P1 LDG.E.U16 R0, desc[UR10][R56.64] ;  /* 0x0000000a38001981 */ /* 0x000ee8000c1e1500 */
[----:B----4-:R-:W4:Y:S04]  /*13030*/  @P1 LDG.E.U16 R204, desc[UR10][R102.64] ;  /* 0x0000000a66cc1981 */ /* 0x010f28000c1e1500 */
[----:B--2---:R-:W2:Y:S04]  /*13040*/  @P1 LDG.E.U16 R149, desc[UR10][R130.64] ;  /* 0x0000000a82951981 */ /* 0x004ea8000c1e1500 */
[----:B------:R-:W2:Y:S04]  /*13050*/  @P1 LDG.E.U16 R201, desc[UR10][R208.64] ;  /* 0x0000000ad0c91981 */ /* 0x000ea8000c1e1500 */
[----:B------:R-:W2:Y:S04]  /*13060*/  LDL.LU.64 R130, [R1+0x2498] ;  /* 0x0024980001827983 */ /* 0x000ea80000300a00 */
[----:B--2---:R-:W2:Y:S04]  /*13070*/  @P1 LDG.E.U16 R129, desc[UR10][R130.64] ;  /* 0x0000000a82811981 */ /* 0x004ea8000c1e1500 */
[----:B------:R-:W2:Y:S04]  /*13080*/  LDL.LU.64 R130, [R1+0x2490] ;  /* 0x0024900001827983 */ /* 0x000ea80000300a00 */
[----:B--2---:R-:W2:Y:S04]  /*13090*/  @P1 LDG.E.U16 R130, desc[UR10][R2.64] ;  /* 0x0000000a02821981 */ /* 0x004ea8000c1e1500 */
[----:B------:R-:W2:Y:S04]  /*130a0*/  @P1 LDG.E.U16 R131, desc[UR10][R132.64] ;  /* 0x0000000a84831981 */ /* 0x000ea8000c1e1500 */
[----:B------:R-:W2:Y:S04]  /*130b0*/  LDL.LU.64 R2, [R1+0x2488] ;  /* 0x0024880001027983 */ /* 0x000ea80000300a00 */
[----:B------:R-:W3:Y:S04]  /*130c0*/  LDL.LU.64 R132, [R1+0x2480] ;  /* 0x0024800001847983 */ /* 0x000ee80000300a00 */
[----:B--2---:R0:W2:Y:S04]  /*130d0*/  @P1 LDG.E.U16 R203, desc[UR10][R2.64] ;  /* 0x0000000a02cb1981 */ /* 0x0040a8000c1e1500 */
[----:B---3--:R-:W3:Y:S04]  /*130e0*/  @P1 LDG.E.U16 R132, desc[UR10][R242.64] ;  /* 0x0000000af2841981 */ /* 0x008ee8000c1e1500 */
[----:B------:R-:W2:Y:S04]  /*130f0*/  LDL.LU.64 R242, [R1+0x2478] ;  /* 0x0024780001f27983 */ /* 0x000ea80000300a00 */
[----:B------:R-:W2:Y:S04]  /*13100*/  LDL.LU.64 R240, [R1+0x2470] ;  /* 0x0024700001f07983 */ /* 0x000ea80000300a00 */
[----:B------:R1:W-:Y:S04]  /*13110*/  STL [R1+0x2194], R205 ;  /* 0x002194cd01007387 */ /* 0x0003e80000100800 */
[----:B-1----:R-:W3:Y:S04]  /*13120*/  LDL.LU R205, [R1+0xc] ;  /* 0x00000c0001cd7983 */ /* 0x002ee80000300800 */
[----:B--2---:R-:W2:Y:S04]  /*13130*/  @P1 LDG.E.U16 R240, desc[UR10][R242.64] ;  /* 0x0000000af2f01981 */ /* 0x004ea8000c1e1500 */
[----:B------:R-:W2:Y:S04]  /*13140*/  @P1 LDG.E.U16 R241, desc[UR10][R178.64] ;  /* 0x0000000ab2f11981 */ /* 0x000ea8000c1e1500 */
[----:B------:R-:W2:Y:S04]  /*13150*/  LDL.LU.64 R242, [R1+0x2468] ;  /* 0x0024680001f27983 */ /* 0x000ea80000300a00 */
[----:B---3--:R-:W3:Y:S04]  /*13160*/  @P1 LDG.E.U16 R205, desc[UR10][R116.64] ;  /* 0x0000000a74cd1981 */ /* 0x008ee8000c1e1500 */
[----:B--2---:R-:W2:Y:S04]  /*13170*/  @P1 LDG.E.U16 R242, desc[UR10][R174.64] ;  /* 0x0000000aaef21981 */ /* 0x004ea8000c1e1500 */
[----:B------:R-:W2:Y:S04]  /*13180*/  @P1 LDG.E.U16 R243, desc[UR10][R14.64] ;  /* 0x0000000a0ef31981 */ /* 0x000ea8000c1e1500 */
[----:B------:R-:W2:Y:S04]  /*13190*/  LDL.LU.64 R174, [R1+0x2460] ;  /* 0x0024600001ae7983 */ /* 0x000ea80000300a00 */
[----:B------:R-:W2:Y:S04]  /*131a0*/  LDL.64 R178, [R1+0x1808] ;  /* 0x0018080001b27983 */ /* 0x000ea80000100a00 */
        /* <DEDUP_REMOVED lines=8> */
[----:B--2---:R-:W2:Y:S04]  /*13230*/  @P1 LDG.E.U16 R16, desc[UR10][R156.64] ;  /* 0x0000000a9c101981 */ /* 0x004ea8000c1e1500 */
[----:B------:R-:W2:Y:S04]  /*13240*/  LDL.LU.64 R156, [R1+0x2438] ;  /* 0x00243800019c7983 */ /* 0x000ea80000300a00 */
[----:B------:R-:W2:Y:S04]  /*13250*/  LDL.LU.64 R96, [R1+0x2430] ;  /* 0x0024300001607983 */ /* 0x000ea80000300a00 */
[----:B------:R-:W2:Y:S04]  /*13260*/  LDL.LU.64 R56, [R1+0x2428] ;  /* 0x0024280001387983 */ /* 0x000ea80000300a00 */
[----:B------:R-:W3:Y:S04]  /*13270*/  LDL.LU.64 R116, [R1+0x2420] ;  /* 0x0024200001747983 */ /* 0x000ee80000300a00 */
[----:B------:R-:W4:Y:S04]  /*13280*/  LDL.LU.64 R198, [R1+0x2418] ;  /* 0x0024180001c67983 */ /* 0x000f280000300a00 */
[----:B--2---:R-:W2:Y:S04]  /*13290*/  @P1 LDG.E.U16 R113, desc[UR10][R56.64] ;  /* 0x0000000a38711981 */ /* 0x004ea8000c1e1500 */
[----:B---3--:R-:W3:Y:S04]  /*132a0*/  @P1 LDG.E.U16 R200, desc[UR10][R116.64] ;  /* 0x0000000a74c81981 */ /* 0x008ee8000c1e1500 */
[----:B----4-:R-:W4:Y:S04]  /*132b0*/  @P1 LDG.E.U16 R207, desc[UR10][R198.64] ;  /* 0x0000000ac6cf1981 */ /* 0x010f28000c1e1500 */
[----:B------:R-:W2:Y:S04]  /*132c0*/  LDL.LU.64 R198, [R1+0x2410] ;  /* 0x0024100001c67983 */ /* 0x000ea80000300a00 */
[----:B------:R-:W3:Y:S04]  /*132d0*/  LDL.64 R102, [R1+0x18f0] ;  /* 0x0018f00001667983 */ /* 0x000ee80000100a00 */
[----:B------:R-:W3:Y:S04]  /*132e0*/  LDL.LU.64 R2, [R1+0x2408] ;  /* 0x0024080001027983 */ /* 0x000ee80000300a00 */
[----:B------:R-:W4:Y:S04]  /*132f0*/  LDL.LU.64 R196, [R1+0x2400] ;  /* 0x0024000001c47983 */ /* 0x000f280000300a00 */
[----:B--2---:R-:W2:Y:S04]  /*13300*/  @P1 LDG.E.U16 R198, desc[UR10][R34.64] ;  /* 0x0000000a22c61981 */ /* 0x004ea8000c1e1500 */
[----:B------:R-:W2:Y:S04]  /*13310*/  @P1 LDG.E.U16 R199, desc[UR10][R38.64] ;  /* 0x0000000a26c71981 */ /* 0x000ea8000c1e1500 */
[----:B---3--:R-:W3:Y:S04]  /*13320*/  @P1 LDG.E.U16 R2, desc[UR10][R114.64] ;  /* 0x0000000a72021981 */ /* 0x008ee8000c1e1500 */
[----:B----4-:R-:W4:Y:S04]  /*13330*/  @P1 LDG.E.U16 R196, desc[UR10][R62.64] ;  /* 0x0000000a3ec41981 */ /* 0x010f28000c1e1500 */
[----:B------:R-:W2:Y:S04]  /*13340*/  @P1 LDG.E.U16 R197, desc[UR10][R82.64] ;  /* 0x0000000a52c51981 */ /* 0x000ea8000c1e1500 */
[----:B------:R-:W2:Y:S04]  /*13350*/  LDL.LU.64 R114, [R1+0x23f8] ;  /* 0x0023f80001727983 */ /* 0x000ea80000300a00 */
[----:B------:R-:W3:Y:S04]  /*13360*/  LDL.LU.64 R34, [R1+0x23f0] ;  /* 0x0023f00001227983 */ /* 0x000ee80000300a00 */
[----:B------:R-:W3:Y:S04]  /*13370*/  LDL.LU.64 R116, [R1+0x23e8] ;  /* 0x0023e80001747983 */ /* 0x000ee80000300a00 */
[----:B------:R-:W4:Y:S04]  /*13380*/  LDL.LU.64 R76, [R1+0x23e0] ;  /* 0x0023e000014c7983 */ /* 0x000f280000300a00 */
[----:B------:R-:W4:Y:S04]  /*13390*/  LDL.LU.64 R94, [R1+0x23d8] ;  /* 0x0023d800015e7983 */ /* 0x000f280000300a00 */
[----:B------:R-:W4:Y:S04]  /*133a0*/  LDL.LU.64 R56, [R1+0x23d0] ;  /* 0x0023d00001387983 */ /* 0x000f280000300a00 */
[----:B--2---:R-:W2:Y:S04]  /*133b0*/  @P1 LDG.E.U16 R114, desc[UR10][R96.64] ;  /* 0x0000000a60721981 */ /* 0x004ea8000c1e1500 */
[----:B------:R-:W2:Y:S04]  /*133c0*/  @P1 LDG.E.U16 R115, desc[UR10][R74.64] ;  /* 0x0000000a4a731981 */ /* 0x000ea8000c1e1500 */
[----:B---3--:R-:W3:Y:S04]  /*133d0*/  @P1 LDG.E.U16 R116, desc[UR10][R36.64] ;  /* 0x0000000a24741981 */ /* 0x008ee8000c1e1500 */
[----:B------:R-:W2:Y:S04]  /*133e0*/  LDL.LU.64 R96, [R1+0x23c8] ;  /* 0x0023c80001607983 */ /* 0x000ea80000300a00 */
[----:B------:R1:W-:Y:S04]  /*133f0*/  @P1 STL [R1+0x14], R101 ;  /* 0x0000146501001387 */ /* 0x0003e80000100800 */
[----:B------:R-:W3:Y:S04]  /*13400*/  LDL.LU.64 R74, [R1+0x23c0] ;  /* 0x0023c000014a7983 */ /* 0x000ee80000300a00 */
[----:B------:R0:W-:Y:S04]  /*13410*/  STL [R1+0x10], R0 ;  /* 0x0000100001007387 */ /* 0x0001e80000100800 */
[----:B------:R-:W3:Y:S04]  /*13420*/  LDL.LU.64 R36, [R1+0x23b8] ;  /* 0x0023b80001247983 */ /* 0x000ee80000300a00 */
[----:B----4-:R-:W4:Y:S04]  /*13430*/  @P1 LDG.E.U16 R93, desc[UR10][R76.64] ;  /* 0x0000000a4c5d1981 */ /* 0x010f28000c1e1500 */
[----:B------:R-:W4:Y:S04]  /*13440*/  @P1 LDG.E.U16 R94, desc[UR10][R34.64] ;  /* 0x0000000a225e1981 */ /* 0x000f28000c1e1500 */
[----:B------:R-:W4:Y:S04]  /*13450*/  @P1 LDG.E.U16 R95, desc[UR10][R54.64] ;  /* 0x0000000a365f1981 */ /* 0x000f28000c1e1500 */
[----:B------:R-:W4:Y:S04]  /*13460*/  LDL.LU.64 R76, [R1+0x23b0] ;  /* 0x0023b000014c7983 */ /* 0x000f280000300a00 */
[----:B------:R-:W4:Y:S04]  /*13470*/  LDL.LU.64 R34, [R1+0x23a8] ;  /* 0x0023a80001227983 */ /* 0x000f280000300a00 */
[----:B------:R-:W4:Y:S04]  /*13480*/  LDL.LU.64 R54, [R1+0x23a0] ;  /* 0x0023a00001367983 */ /* 0x000f280000300a00 */
[----:B--2---:R-:W2:Y:S04]  /*13490*/  @P1 LDG.E.U16 R96, desc[UR10][R154.64] ;  /* 0x0000000a9a601981 */ /* 0x004ea8000c1e1500 */
[----:B---3--:R-:W3:Y:S04]  /*134a0*/  @P1 LDG.E.U16 R74, desc[UR10][R56.64] ;  /* 0x0000000a384a1981 */ /* 0x008ee8000c1e1500 */
[----:B------:R-:W2:Y:S04]  /*134b0*/  LDL.LU.64 R154, [R1+0x2398] ;  /* 0x00239800019a7983 */ /* 0x000ea80000300a00 */
[----:B------:R-:W3:Y:S04]  /*134c0*/  @P1 LDG.E.U16 R75, desc[UR10][R224.64] ;  /* 0x0000000ae04b1981 */ /* 0x000ee8000c1e1500 */
[----:B------:R-:W3:Y:S04]  /*134d0*/  LDL.LU.64 R56, [R1+0x2390] ;  /* 0x0023900001387983 */ /* 0x000ee80000300a00 */
[----:B------:R-:W3:Y:S04]  /*134e0*/  LDL.LU.64 R224, [R1+0x2388] ;  /* 0x0023880001e07983 */ /* 0x000ee80000300a00 */
[----:B----4-:R-:W4:Y:S04]  /*134f0*/  @P1 LDG.E.U16 R76, desc[UR10][R246.64] ;  /* 0x0000000af64c1981 */ /* 0x010f28000c1e1500 */
[----:B------:R-:W4:Y:S04]  /*13500*/  @P1 LDG.E.U16 R53, desc[UR10][R34.64] ;  /* 0x0000000a22351981 */ /* 0x000f28000c1e1500 */
[----:B------:R-:W4:Y:S04]  /*13510*/  @P1 LDG.E.U16 R54, desc[UR10][R36.64] ;  /* 0x0000000a24361981 */ /* 0x000f28000c1e1500 */
[----:B------:R-:W4:Y:S04]  /*13520*/  LDL.LU.64 R246, [R1+0x2380] ;  /* 0x0023800001f67983 */ /* 0x000f280000300a00 */
[----:B------:R-:W4:Y:S04]  /*13530*/  LDL.LU.64 R34, [R1+0x2378] ;  /* 0x0023780001227983 */ /* 0x000f280000300a00 */
[----:B------:R-:W4:Y:S04]  /*13540*/  LDL.LU.64 R36, [R1+0x2370] ;  /* 0x0023700001247983 */ /* 0x000f280000300a00 */
[----:B------:R-:W4:Y:S04]  /*13550*/  @P1 LDG.E.U16 R55, desc[UR10][R226.64] ;  /* 0x0000000ae2371981 */ /* 0x000f28000c1e1500 */
[----:B------:R-:W4:Y:S04]  /*13560*/  LDL.LU.64 R226, [R1+0x2368] ;  /* 0x0023680001e27983 */ /* 0x000f280000300a00 */
[----:B------:R-:W4:Y:S04]  /*13570*/  LDL.64 R178, [R1+0x1628] ;  /* 0x0016280001b27983 */ /* 0x000f280000100a00 */
[----:B--2---:R-:W2:Y:S04]  /*13580*/  @P1 LDG.E.U16 R193, desc[UR10][R154.64] ;  /* 0x0000000a9ac11981 */ /* 0x004ea8000c1e1500 */
[----:B---3--:R-:W3:Y:S04]  /*13590*/  @P1 LDG.E.U16 R56, desc[UR10][R230.64] ;  /* 0x0000000ae6381981 */ /* 0x008ee8000c1e1500 */
[----:B------:R-:W2:Y:S04]  /*135a0*/  @P1 LDG.E.U16 R33, desc[UR10][R224.64] ;  /* 0x0000000ae0211981 */ /* 0x000ea8000c1e1500 */
[----:B------:R-:W2:Y:S04]  /*135b0*/  LDL.LU.64 R224, [R1+0x2360] ;  /* 0x0023600001e07983 */ /* 0x000ea80000300a00 */
[----:B------:R-:W3:Y:S04]  /*135c0*/  LDL.64 R208, [R1+0x1698] ;  /* 0x0016980001d07983 */ /* 0x000ee80000100a00 */
[----:B------:R-:W3:Y:S04]  /*135d0*/  LDL.64 R230, [R1+0x1690] ;  /* 0x0016900001e67983 */ /* 0x000ee80000100a00 */
[----:B----4-:R-:W4:Y:S04]  /*135e0*/  @P1 LDG.E.U16 R35, desc[UR10][R134.64] ;  /* 0x0000000a86231981 */ /* 0x010f28000c1e1500 */
[----:B------:R-:W3:Y:S04]  /*135f0*/  @P1 LDG.E.U16 R36, desc[UR10][R194.64] ;  /* 0x0000000ac2241981 */ /* 0x000ee8000c1e1500 */
[----:B------:R-:W3:Y:S04]  /*13600*/  @P1 LDG.E.U16 R34, desc[UR10][R102.64] ;  /* 0x0000000a66221981 */ /* 0x000ee8000c1e1500 */
[----:B------:R-:W3:Y:S04]  /*13610*/  LDL.LU.64 R134, [R1+0x2358] ;  /* 0x0023580001867983 */ /* 0x000ee80000300a00 */
[----:B------:R-:W4:Y:S04]  /*13620*/  LDL.LU.64 R194, [R1+0x2350] ;  /* 0x0023500001c27983 */ /* 0x000f280000300a00 */
[----:B------:R-:W4:Y:S04]  /*13630*/  LDL.64 R62, [R1+0x1448] ;  /* 0x00144800013e7983 */ /* 0x000f280000100a00 */
[----:B------:R-:W4:Y:S04]  /*13640*/  LDL.64 R82, [R1+0x1440] ;  /* 0x0014400001527983 */ /* 0x000f280000100a00 */
[----:B------:R-:W4:Y:S04]  /*13650*/  @P1 LDG.E.U16 R226, desc[UR10][R176.64] ;  /* 0x0000000ab0e21981 */ /* 0x000f28000c1e1500 */
[----:B------:R-:W4:Y:S04]  /*13660*/  @P1 LDG.E.U16 R227, desc[UR10][R228.64] ;  /* 0x0000000ae4e31981 */ /* 0x000f28000c1e1500 */
[----:B------:R-:W4:Y:S04]  /*13670*/  @P1 LDG.E.U16 R153, desc[UR10][R178.64] ;  /* 0x0000000ab2991981 */ /* 0x000f28000c1e1500 */
[----:B------:R-:W4:Y:S04]  /*13680*/  LDL.LU.64 R176, [R1+0x2348] ;  /* 0x0023480001b07983 */ /* 0x000f280000300a00 */
[----:B--2---:R-:W2:Y:S04]  /*13690*/  @P1 LDG.E.U16 R225, desc[UR10][R174.64] ;  /* 0x0000000aaee11981 */ /* 0x004ea8000c1e1500 */
[----:B------:R-:W2:Y:S04]  /*136a0*/  @P1 LDG.E.U16 R224, desc[UR10][R18.64] ;  /* 0x0000000a12e01981 */ /* 0x000ea8000c1e1500 */
[----:B------:R-:W2:Y:S04]  /*136b0*/  LDL.LU.64 R174, [R1+0x2340] ;  /* 0x0023400001ae7983 */ /* 0x000ea80000300a00 */
[----:B------:R-:W2:Y:S04]  /*136c0*/  LDL.LU.64 R18, [R1+0x2338] ;  /* 0x0023380001127983 */ /* 0x000ea80000300a00 */
[----:B---3--:R-:W3:Y:S04]  /*136d0*/  @P1 LDG.E.U16 R173, desc[UR10][R134.64] ;  /* 0x0000000a86ad1981 */ /* 0x008ee8000c1e1500 */
[----:B----4-:R-:W4:Y:S04]  /*136e0*/  @P1 LDG.E.U16 R194, desc[UR10][R156.64] ;  /* 0x0000000a9cc21981 */ /* 0x010f28000c1e1500 */
[----:B------:R-:W3:Y:S04]  /*136f0*/  @P1 LDG.E.U16 R195, desc[UR10][R250.64] ;  /* 0x0000000afac31981 */ /* 0x000ee8000c1e1500 */
[----:B------:R-:W3:Y:S04]  /*13700*/  LDL.LU.64 R156, [R1+0x2330] ;  /* 0x00233000019c7983 */ /* 0x000ee80000300a00 */
[----:B------:R-:W4:Y:S04]  /*13710*/  LDL.64 R38, [R1+0x1950] ;  /* 0x0019500001267983 */ /* 0x000f280000100a00 */
[----:B------:R-:W4:Y:S04]  /*13720*/  LDL.64 R102, [R1+0x1948] ;  /* 0x0019480001667983 */ /* 0x000f280000100a00 */
[----:B------:R-:W4:Y:S04]  /*13730*/  LDL.LU.64 R154, [R1+0x2328] ;  /* 0x00232800019a7983 */ /* 0x000f280000300a00 */
[----:B------:R-:W4:Y:S04]  /*13740*/  @P1 LDG.E.U16 R176, desc[UR10][R118.64] ;  /* 0x0000000a76b01981 */ /* 0x000f28000c1e1500 */
[----:B------:R-:W4:Y:S04]  /*13750*/  LDL.64 R250, [R1+0x18d8] ;  /* 0x0018d80001fa7983 */ /* 0x000f280000100a00 */
[----:B------:R-:W4:Y:S04]  /*13760*/  LDL.64 R118, [R1+0x18d0] ;  /* 0x0018d00001767983 */ /* 0x000f280000100a00 */
[----:B--2---:R-:W2:Y:S04]  /*13770*/  @P1 LDG.E.U16 R174, desc[UR10][R246.64] ;  /* 0x0000000af6ae1981 */ /* 0x004ea8000c1e1500 */
[----:B------:R-:W2:Y:S04]  /*13780*/  @P1 LDG.E.U16 R175, desc[UR10][R78.64] ;  /* 0x0000000a4eaf1981 */ /* 0x000ea8000c1e1500 */
[----:B------:R-:W2:Y:S04]  /*13790*/  LDL.LU.64 R246, [R1+0x2320] ;  /* 0x0023200001f67983 */ /* 0x000ea80000300a00 */
[----:B------:R-:W2:Y:S04]  /*137a0*/  LDL.LU.64 R134, [R1+0x2318] ;  /* 0x0023180001867983 */ /* 0x000ea80000300a00 */
[----:B------:R-:W2:Y:S04]  /*137b0*/  LDL.64 R78, [R1+0x1860] ;  /* 0x00186000014e7983 */ /* 0x000ea80000100a00 */
[----:B---3--:R-:W3:Y:S04]  /*137c0*/  @P1 LDG.E.U16 R156, desc[UR10][R158.64] ;  /* 0x0000000a9e9c1981 */ /* 0x008ee8000c1e1500 */
[----:B------:R-:W3:Y:S04]  /*137d0*/  LDL.LU.64 R158, [R1+0x2310] ;  /* 0x00231000019e7983 */ /* 0x000ee80000300a00 */
[----:B----4-:R-:W4:Y:S04]  /*137e0*/  @P1 LDG.E.U16 R155, desc[UR10][R136.64] ;  /* 0x0000000a889b1981 */ /* 0x010f28000c1e1500 */
[----:B------:R-:W3:Y:S04]  /*137f0*/  @P1 LDG.E.U16 R154, desc[UR10][R18.64] ;  /* 0x0000000a129a1981 */ /* 0x000ee8000c1e1500 */
[----:B------:R-:W3:Y:S04]  /*13800*/  LDL.LU.64 R136, [R1+0x2308] ;  /* 0x0023080001887983 */ /* 0x000ee80000300a00 */
[----:B------:R-:W4:Y:S04]  /*13810*/  LDL.LU.64 R18, [R1+0x2300] ;  /* 0x0023000001127983 */ /* 0x000f280000300a00 */
[----:B------:R-:W4:Y:S04]  /*13820*/  LDL.64 R228, [R1+0x17e8] ;  /* 0x0017e80001e47983 */ /* 0x000f280000100a00 */
[----:B--2---:R-:W2:Y:S04]  /*13830*/  @P1 LDG.E.U16 R133, desc[UR10][R246.64] ;  /* 0x0000000af6851981 */ /* 0x004ea8000c1e1500 */
[----:B------:R-:W2:Y:S04]  /*13840*/  @P1 LDG.E.U16 R134, desc[UR10][R208.64] ;  /* 0x0000000ad0861981 */ /* 0x000ea8000c1e1500 */
[----:B------:R-:W2:Y:S04]  /*13850*/  @P1 LDG.E.U16 R135, desc[UR10][R230.64] ;  /* 0x0000000ae6871981 */ /* 0x000ea8000c1e1500 */
[----:B------:R-:W2:Y:S04]  /*13860*/  LDL.LU.64 R246, [R1+0x22f8] ;  /* 0x0022f80001f67983 */ /* 0x000ea80000300a00 */
[----:B------:R-:W2:Y:S04]  /*13870*/  LDL.64 R178, [R1+0x1778] ;  /* 0x0017780001b27983 */ /* 0x000ea80000100a00 */
[----:B------:R-:W2:Y:S04]  /*13880*/  LDL.64 R208, [R1+0x1770] ;  /* 0x0017700001d07983 */ /* 0x000ea80000100a00 */
[----:B------:R-:W2:Y:S04]  /*13890*/  LDL.64 R230, [R1+0x1768] ;  /* 0x0017680001e67983 */ /* 0x000ea80000100a00 */
[----:B---3--:R-:W3:Y:S04]  /*138a0*/  @P1 LDG.E.U16 R136, desc[UR10][R244.64] ;  /* 0x0000000af4881981 */ /* 0x008ee8000c1e1500 */
[----:B----4-:R-:W4:Y:S04]  /*138b0*/  @P1 LDG.E.U16 R17, desc[UR10][R18.64] ;  /* 0x0000000a12111981 */ /* 0x010f28000c1e1500 */
[----:B------:R-:W3:Y:S04]  /*138c0*/  LDL.LU.64 R244, [R1+0x22f0] ;  /* 0x0022f00001f47983 */ /* 0x000ee80000300a00 */
[----:B------:R-:W4:Y:S04]  /*138d0*/  LDL.LU.64 R18, [R1+0x22e8] ;  /* 0x0022e80001127983 */ /* 0x000f280000300a00 */
[----:B--2---:R-:W2:Y:S04]  /*138e0*/  @P1 LDG.E.U16 R246, desc[UR10][R158.64] ;  /* 0x0000000a9ef61981 */ /* 0x004ea8000c1e1500 */
[----:B------:R-:W2:Y:S04]  /*138f0*/  @P1 LDG.E.U16 R247, desc[UR10][R22.64] ;  /* 0x0000000a16f71981 */ /* 0x000ea8000c1e1500 */
[----:B------:R-:W2:Y:S04]  /*13900*/  @P1 LDG.E.U16 R97, desc[UR10][R178.64] ;  /* 0x0000000ab2611981 */ /* 0x000ea8000c1e1500 */
[----:B------:R-:W2:Y:S04]  /*13910*/  LDL.64 R158, [R1+0x16f8] ;  /* 0x0016f800019e7983 */ /* 0x000ea80000100a00 */
[----:B------:R-:W2:Y:S04]  /*13920*/  LDL.64 R22, [R1+0x1320] ;  /* 0x0013200001167983 */ /* 0x000ea80000100a00 */
[----:B---3--:R-:W3:Y:S04]  /*13930*/  @P1 LDG.E.U16 R244, desc[UR10][R62.64] ;  /* 0x0000000a3ef41981 */ /* 0x008ee8000c1e1500 */
[----:B------:R-:W3:Y:S04]  /*13940*/  @P1 LDG.E.U16 R245, desc[UR10][R82.64] ;  /* 0x0000000a52f51981 */ /* 0x000ee8000c1e1500 */
[----:B----4-:R-:W4:Y:S04]  /*13950*/  @P1 LDG.E.U16 R18, desc[UR10][R38.64] ;  /* 0x0000000a26121981 */ /* 0x010f28000c1e1500 */
[----:B------:R-:W3:Y:S04]  /*13960*/  LDL.64 R62, [R1+0x1688] ;  /* 0x00168800013e7983 */ /* 0x000ee80000100a00 */
[----:B------:R-:W4:Y:S04]  /*13970*/  LDL.64 R82, [R1+0x1680] ;  /* 0x0016800001527983 */ /* 0x000f280000100a00 */
[----:B------:R-:W4:Y:S04]  /*13980*/  LDL.LU.64 R38, [R1+0x22e0] ;  /* 0x0022e00001267983 */ /* 0x000f280000300a00 */
[----:B------:R-:W4:Y:S04]  /*13990*/  @P1 LDG.E.U16 R19, desc[UR10][R102.64] ;  /* 0x0000000a66131981 */ /* 0x000f28000c1e1500 */
[----:B------:R-:W4:Y:S04]  /*139a0*/  LDL.64 R102, [R1+0x1300] ;  /* 0x0013000001667983 */ /* 0x000f280000100a00 */
[----:B--2---:R-:W2:Y:S04]  /*139b0*/  @P1 LDG.E.U16 R120, desc[UR10][R22.64] ;  /* 0x0000000a16781981 */ /* 0x004ea8000c1e1500 */
[----:B---3--:R-:W3:Y:S04]  /*139c0*/  @P1 LDG.E.U16 R137, desc[UR10][R62.64] ;  /* 0x0000000a3e891981 */ /* 0x008ee8000c1e1500 */
[----:B----4-:R-:W4:Y:S04]  /*139d0*/  @P1 LDG.E.U16 R20, desc[UR10][R38.64] ;  /* 0x0000000a26141981 */ /* 0x010f28000c1e1500 */
[----:B------:R-:W2:Y:S04]  /*139e0*/  LDL.LU.64 R38, [R1+0x22d8] ;  /* 0x0022d80001267983 */ /* 0x000ea80000300a00 */
[----:B------:R-:W3:Y:S04]  /*139f0*/  @P1 LDG.E.U16 R140, desc[UR10][R102.64] ;  /* 0x0000000a668c1981 */ /* 0x000ee8000c1e1500 */
[----:B--2---:R-:W2:Y:S04]  /*13a00*/  @P1 LDG.E.U16 R37, desc[UR10][R38.64] ;  /* 0x0000000a26251981 */ /* 0x004ea8000c1e1500 */
[----:B------:R-:W2:Y:S04]  /*13a10*/  LDL.LU.64 R38, [R1+0x22d0] ;  /* 0x0022d00001267983 */ /* 0x000ea80000300a00 */
[----:B--2---:R-:W2:Y:S04]  /*13a20*/  @P1 LDG.E.U16 R38, desc[UR10][R250.64] ;  /* 0x0000000afa261981 */ /* 0x004ea8000c1e1500 */
[----:B------:R-:W2:Y:S04]  /*13a30*/  @P1 LDG.E.U16 R39, desc[UR10][R118.64] ;  /* 0x0000000a76271981 */ /* 0x000ea8000c1e1500 */
[----:B------:R-:W2:Y:S04]  /*13a40*/  LDL.LU.64 R250, [R1+0x22c8] ;  /* 0x0022c80001fa7983 */ /* 0x000ea80000300a00 */
[----:B------:R-:W2:Y:S04]  /*13a50*/  LDL.LU.64 R118, [R1+0x22c0] ;  /* 0x0022c00001767983 */ /* 0x000ea80000300a00 */
[----:B------:R-:W2:Y:S04]  /*13a60*/  LDL.LU.64 R58, [R1+0x22b8] ;  /* 0x0022b800013a7983 */ /* 0x000ea80000300a00 */
[----:B--2---:R-:W2:Y:S04]  /*13a70*/  @P1 LDG.E.U16 R57, desc[UR10][R58.64] ;  /* 0x0000000a3a391981 */ /* 0x004ea8000c1e1500 */
[----:B------:R-:W2:Y:S04]  /*13a80*/  LDL.LU.64 R58, [R1+0x22b0] ;  /* 0x0022b000013a7983 */ /* 0x000ea80000300a00 */
[----:B--2---:R-:W2:Y:S04]  /*13a90*/  @P1 LDG.E.U16 R58, desc[UR10][R78.64] ;  /* 0x0000000a4e3a1981 */ /* 0x004ea8000c1e1500 */
[----:B------:R-:W2:Y:S04]  /*13aa0*/  LDL.LU.64 R78, [R1+0x22a8] ;  /* 0x0022a800014e7983 */ /* 0x000ea80000300a00 */
[----:B--2---:R-:W2:Y:S04]  /*13ab0*/  @P1 LDG.E.U16 R59, desc[UR10][R78.64] ;  /* 0x0000000a4e3b1981 */ /* 0x004ea8000c1e1500 */
[----:B------:R-:W2:Y:S04]  /*13ac0*/  LDL.LU.64 R78, [R1+0x22a0] ;  /* 0x0022a000014e7983 */ /* 0x000ea80000300a00 */
[----:B------:R-:W3:Y:S04]  /*13ad0*/  LDL.LU.64 R98, [R1+0x2298] ;  /* 0x0022980001627983 */ /* 0x000ee80000300a00 */
[----:B--2---:R-:W2:Y:S04]  /*13ae0*/  @P1 LDG.E.U16 R77, desc[UR10][R78.64] ;  /* 0x0000000a4e4d1981 */ /* 0x004ea8000c1e1500 */
[----:B---3--:R-:W3:Y:S04]  /*13af0*/  @P1 LDG.E.U16 R98, desc[UR10][R208.64] ;  /* 0x0000000ad0621981 */ /* 0x008ee8000c1e1500 */
[----:B------:R-:W2:Y:S04]  /*13b00*/  @P1 LDG.E.U16 R99, desc[UR10][R230.64] ;  /* 0x0000000ae6631981 */ /* 0x000ea8000c1e1500 */
[----:B------:R-:W2:Y:S04]  /*13b10*/  LDL.LU.64 R78, [R1+0x2290] ;  /* 0x00229000014e7983 */ /* 0x000ea80000300a00 */
[----:B--2---:R-:W2:Y:S04]  /*13b20*/  @P1 LDG.E.U16 R79, desc[UR10][R118.64] ;  /* 0x0000000a764f1981 */ /* 0x004ea8000c1e1500 */
[----:B------:R-:W2:Y:S04]  /*13b30*/  @P1 LDG.E.U16 R78, desc[UR10][R228.64] ;  /* 0x0000000ae44e1981 */ /* 0x000ea8000c1e1500 */
[----:B------:R-:W2:Y:S04]  /*13b40*/  LDL.LU.64 R118, [R1+0x2288] ;  /* 0x0022880001767983 */ /* 0x000ea80000300a00 */
[----:B------:R-:W3:Y:S04]  /*13b50*/  LDL.LU.64 R138, [R1+0x2280] ;  /* 0x00228000018a7983 */ /* 0x000ee80000300a00 */
[----:B------:R-:W3:Y:S04]  /*13b60*/  LDL.64 R228, [R1+0x1608] ;  /* 0x0016080001e47983 */ /* 0x000ee80000100a00 */
[----:B------:R-:W3:Y:S04]  /*13b70*/  LDL.64 R178, [R1+0x1600] ;  /* 0x0016000001b27983 */ /* 0x000ee80000100a00 */
[----:B------:R-:W3:Y:S04]  /*13b80*/  LDL.64 R208, [R1+0x1590] ;  /* 0x0015900001d07983 */ /* 0x000ee80000100a00 */
[----:B------:R-:W3:Y:S04]  /*13b90*/  LDL.64 R230, [R1+0x1588] ;  /* 0x0015880001e67983 */ /* 0x000ee80000100a00 */
[----:B------:R-:W3:Y:S04]  /*13ba0*/  LDL.64 R210, [R1+0x1520] ;  /* 0x0015200001d27983 */ /* 0x000ee80000100a00 */
[----:B--2---:R-:W2:Y:S04]  /*13bb0*/  @P1 LDG.E.U16 R117, desc[UR10][R118.64] ;  /* 0x0000000a76751981 */ /* 0x004ea8000c1e1500 */
[----:B------:R-:W2:Y:S04]  /*13bc0*/  LDL.LU.64 R118, [R1+0x2278] ;  /* 0x0022780001767983 */ /* 0x000ea80000300a00 */
[----:B--2---:R-:W2:Y:S04]  /*13bd0*/  @P1 LDG.E.U16 R118, desc[UR10][R158.64] ;  /* 0x0000000a9e761981 */ /* 0x004ea8000c1e1500 */
[----:B---3--:R-:W3:Y:S04]  /*13be0*/  @P1 LDG.E.U16 R119, desc[UR10][R138.64] ;  /* 0x0000000a8a771981 */ /* 0x008ee8000c1e1500 */
[----:B------:R-:W2:Y:S04]  /*13bf0*/  LDL.LU.64 R158, [R1+0x2270] ;  /* 0x00227000019e7983 */ /* 0x000ea80000300a00 */
[----:B------:R-:W3:Y:S04]  /*13c00*/  LDL.LU.64 R138, [R1+0x2268] ;  /* 0x00226800018a7983 */ /* 0x000ee80000300a00 */
[----:B------:R-:W4:Y:S04]  /*13c10*/  LDL.64 R22, [R1+0x1420] ;  /* 0x0014200001167983 */ /* 0x000f280000100a00 */
[----:B--2---:R-:W2:Y:S04]  /*13c20*/  @P1 LDG.E.U16 R157, desc[UR10][R158.64] ;  /* 0x0000000a9e9d1981 */ /* 0x004ea8000c1e1500 */
[----:B---3--:R-:W3:Y:S04]  /*13c30*/  @P1 LDG.E.U16 R139, desc[UR10][R250.64] ;  /* 0x0000000afa8b1981 */ /* 0x008ee8000c1e1500 */
[----:B------:R-:W2:Y:S04]  /*13c40*/  @P1 LDG.E.U16 R138, desc[UR10][R82.64] ;  /* 0x0000000a528a1981 */ /* 0x000ea8000c1e1500 */
[----:B------:R-:W2:Y:S04]  /*13c50*/  LDL.64 R250, [R1+0x1430] ;  /* 0x0014300001fa7983 */ /* 0x000ea80000100a00 */
[----:B------:R-:W2:Y:S04]  /*13c60*/  LDL.LU.64 R158, [R1+0x2260] ;  /* 0x00226000019e7983 */ /* 0x000ea80000300a00 */
[----:B------:R-:W3:Y:S04]  /*13c70*/  LDL.LU R63, [R1+0x38] ;  /* 0x00003800013f7983 */ /* 0x000ee80000300800 */
        /* <DEDUP_REMOVED lines=9> */
[----:B-1----:R-:W3:Y:S04]  /*13d10*/  LDL.LU R101, [R1+0xbc] ;  /* 0x0000bc0001657983 */ /* 0x002ee80000300800 */
[----:B0-----:R-:W3:Y:S04]  /*13d20*/  LDL.LU R0, [R1+0xb8] ;  /* 0x0000b80001007983 */ /* 0x001ee80000300800 */
[----:B--2---:R-:W2:Y:S04]  /*13d30*/  @P1 LDG.E.U16 R158, desc[UR10][R228.64] ;  /* 0x0000000ae49e1981 */ /* 0x004ea8000c1e1500 */
[----:B------:R-:W2:Y:S04]  /*13d40*/  @P1 LDG.E.U16 R159, desc[UR10][R178.64] ;  /* 0x0000000ab29f1981 */ /* 0x000ea8000c1e1500 */
[----:B------:R-:W2:Y:S04]  /*13d50*/  LDL.LU.64 R228, [R1+0x2258] ;  /* 0x0022580001e47983 */ /* 0x000ea80000300a00 */
[----:B------:R-:W2:Y:S04]  /*13d60*/  LDL.LU.64 R178, [R1+0x2250] ;  /* 0x0022500001b27983 */ /* 0x000ea80000300a00 */
[----:B--2---:R-:W2:Y:S04]  /*13d70*/  @P1 LDG.E.U16 R160, desc[UR10][R178.64] ;  /* 0x0000000ab2a01981 */ /* 0x004ea8000c1e1500 */
[----:B------:R-:W2:Y:S04]  /*13d80*/  LDL.LU.64 R178, [R1+0x2248] ;  /* 0x0022480001b27983 */ /* 0x000ea80000300a00 */
[----:B--2---:R-:W2:Y:S04]  /*13d90*/  @P1 LDG.E.U16 R177, desc[UR10][R178.64] ;  /* 0x0000000ab2b11981 */ /* 0x004ea8000c1e1500 */
[----:B------:R-:W2:Y:S04]  /*13da0*/  LDL.LU.64 R178, [R1+0x2240] ;  /* 0x0022400001b27983 */ /* 0x000ea80000300a00 */
[----:B--2---:R-:W2:Y:S04]  /*13db0*/  @P1 LDG.E.U16 R178, desc[UR10][R208.64] ;  /* 0x0000000ad0b21981 */ /* 0x004ea8000c1e1500 */
[----:B------:R-:W2:Y:S04]  /*13dc0*/  @P1 LDG.E.U16 R179, desc[UR10][R230.64] ;  /* 0x0000000ae6b31981 */ /* 0x000ea8000c1e1500 */
[----:B------:R-:W2:Y:S04]  /*13dd0*/  LDL.LU.64 R208, [R1+0x2238] ;  /* 0x0022380001d07983 */ /* 0x000ea80000300a00 */
[----:B------:R-:W3:Y:S04]  /*13de0*/  LDL.LU.64 R230, [R1+0x2230] ;  /* 0x0022300001e67983 */ /* 0x000ee80000300a00 */
[----:B--2---:R-:W2:Y:S04]  /*13df0*/  @P1 LDG.E.U16 R180, desc[UR10][R208.64] ;  /* 0x0000000ad0b41981 */ /* 0x004ea8000c1e1500 */
[----:B------:R-:W2:Y:S04]  /*13e00*/  LDL.LU.64 R208, [R1+0x2228] ;  /* 0x0022280001d07983 */ /* 0x000ea80000300a00 */
[----:B--2---:R-:W2:Y:S04]  /*13e10*/  @P1 LDG.E.U16 R208, desc[UR10][R210.64] ;  /* 0x0000000ad2d01981 */ /* 0x004ea8000c1e1500 */
[----:B------:R-:W2:Y:S04]  /*13e20*/  LDL.LU.64 R210, [R1+0x2220] ;  /* 0x0022200001d27983 */ /* 0x000ea80000300a00 */
[----:B--2---:R-:W2:Y:S04]  /*13e30*/  @P1 LDG.E.U16 R209, desc[UR10][R210.64] ;  /* 0x0000000ad2d11981 */ /* 0x004ea8000c1e1500 */
[----:B------:R-:W3:Y:S04]  /*13e40*/  LDL.LU.64 R210, [R1+0x2218] ;  /* 0x0022180001d27983 */ /* 0x000ee80000300a00 */
[----:B---3--:R-:W3:Y:S04]  /*13e50*/  @P1 LDG.E.U16 R210, desc[UR10][R230.64] ;  /* 0x0000000ae6d21981 */ /* 0x008ee8000c1e1500 */
        /* <DEDUP_REMOVED lines=14> */
[----:B------:R-:W4:Y:S04]  /*13f40*/  LDL.LU.64 R250, [R1+0x21d8] ;  /* 0x0021d80001fa7983 */ /* 0x000f280000300a00 */
[----:B----4-:R0:W4:Y:S04]  /*13f50*/  @P1 LDG.E.U16 R250, desc[UR10][R22.64] ;  /* 0x0000000a16fa1981 */ /* 0x010128000c1e1500 */
[----:B------:R-:W2:Y:S04]  /*13f60*/  @P1 LDG.E.U16 R251, desc[UR10][R42.64] ;  /* 0x0000000a2afb1981 */ /* 0x000ea8000c1e1500 */
[----:B------:R1:W-:Y:S04]  /*13f70*/  STS.U16 [R3+UR9+0x18d80], R63 ;  /* 0x018d803f03007988 */ /* 0x0003e80008000409 */
[----:B------:R-:W2:Y:S04]  /*13f80*/  LDL.LU.64 R22, [R1+0x21d0] ;  /* 0x0021d00001167983 */ /* 0x000ea80000300a00 */
[----:B------:R-:W3:Y:S04]  /*13f90*/  LDL.LU.64 R42, [R1+0x21c8] ;  /* 0x0021c800012a7983 */ /* 0x000ee80000300a00 */
[----:B-1----:R-:W4:Y:S04]  /*13fa0*/  LDL.LU R63, [R1+0x21c4] ;  /* 0x0021c400013f7983 */ /* 0x002f280000300800 */
[----:B------:R1:W-:Y:S04]  /*13fb0*/  STS.U16 [R3+UR9+0x980], R62 ;  /* 0x0009803e03007988 */ /* 0x0003e80008000409 */
[----:B------:R0:W-:Y:S04]  /*13fc0*/  STS.U16 [R3+UR9+0x8980], R61 ;  /* 0x0089803d03007988 */ /* 0x0001e80008000409 */
[----:B------:R0:W-:Y:S04]  /*13fd0*/  STS.U16 [R3+UR9+0x10980], R84 ;  /* 0x0109805403007988 */ /* 0x0001e80008000409 */
[----:B-1----:R-:W4:Y:S04]  /*13fe0*/  LDL.LU R62, [R1+0x21c0] ;  /* 0x0021c000013e7983 */ /* 0x002f280000300800 */
[----:B0-----:R-:W4:Y:S04]  /*13ff0*/  LDL.LU R61, [R1+0x21bc] ;  /* 0x0021bc00013d7983 */ /* 0x001f280000300800 */
[----:B------:R-:W4:Y:S04]  /*14000*/  LDL.LU R84, [R1+0x21b8] ;  /* 0x0021b80001547983 */ /* 0x000f280000300800 */
[----:B------:R0:W-:Y:S04]  /*14010*/  STS.U16 [R3+UR9+0x18980], R83 ;  /* 0x0189805303007988 */ /* 0x0001e80008000409 */
[----:B------:R1:W-:Y:S04]  /*14020*/  STS.U16 [R3+UR9+0x580], R82 ;  /* 0x0005805203007988 */ /* 0x0003e80008000409 */
[----:B------:R1:W-:Y:S04]  /*14030*/  STS.U16 [R3+UR9+0x8580], R81 ;  /* 0x0085805103007988 */ /* 0x0003e80008000409 */
[----:B0-----:R-:W4:Y:S04]  /*14040*/  LDL.LU R83, [R1+0x21b4] ;  /* 0x0021b40001537983 */ /* 0x001f280000300800 */
[----:B-1----:R-:W4:Y:S04]  /*14050*/  LDL.LU R82, [R1+0x21b0] ;  /* 0x0021b00001527983 */ /* 0x002f280000300800 */
        /* <DEDUP_REMOVED lines=8> */
[----:B0-----:R-:W4:Y:S04]  /*140e0*/  LDL.LU R101, [R1+0x219c] ;  /* 0x00219c0001657983 */ /* 0x001f280000300800 */
[----:B------:R0:W-:Y:S04]  /*140f0*/  STS.U16 [R3+UR9+0x18180], R0 ;  /* 0x0181800003007988 */ /* 0x0001e80008000409 */
[----:B0-----:R-:W4:Y:S04]  /*14100*/  LDL.LU R0, [R1+0x2198] ;  /* 0x0021980001007983 */ /* 0x001f280000300800 */
[----:B------:R-:W-:Y:S04]  /*14110*/  STS.U16 [R3+UR9+0x19d80], R64 ;  /* 0x019d804003007988 */ /* 0x000fe80008000409 */
[----:B------:R-:W-:Y:S04]  /*14120*/  STS.U16 [R3+UR9+0x1980], R41 ;  /* 0x0019802903007988 */ /* 0x000fe80008000409 */
[----:B------:R-:W-:Y:S04]  /*14130*/  STS.U16 [R3+UR9+0x19980], R44 ;  /* 0x0199802c03007988 */ /* 0x000fe80008000409 */
[----:B--2---:R-:W-:Y:S04]  /*14140*/  STS.U16 [R3+UR9+0x9580], R22 ;  /* 0x0095801603007988 */ /* 0x004fe80008000409 */
[----:B---3--:R-:W-:Y:S04]  /*14150*/  STS.U16 [R3+UR9+0x9980], R42 ;  /* 0x0099802a03007988 */ /* 0x008fe80008000409 */
        /* <DEDUP_REMOVED lines=12> */
[----:B0-----:R-:W2:Y:S04]  /*14220*/  LDL.LU R101, [R1+0x120] ;  /* 0x0001200001657983 */ /* 0x001ea80000300800 */
[----:B------:R-:W3:Y:S04]  /*14230*/  LDL.LU R102, [R1+0x124] ;  /* 0x0001240001667983 */ /* 0x000ee80000300800 */
[----:B------:R-:W4:Y:S04]  /*14240*/  LDL.LU R103, [R1+0x128] ;  /* 0x0001280001677983 */ /* 0x000f280000300800 */
[----:B------:R-:W2:Y:S04]  /*14250*/  LDL.LU R104, [R1+0x12c] ;  /* 0x00012c0001687983 */ /* 0x000ea80000300800 */
        /* <DEDUP_REMOVED lines=13> */
[----:B------:R0:W-:Y:S04]  /*14330*/  STS.U16 [R3+UR9+0x1580], R21 ;  /* 0x0015801503007988 */ /* 0x0001e80008000409 */
[----:B------:R-:W-:Y:S01]  /*14340*/  STS.U16 [R3+UR9+0x11580], R23 ;  /* 0x0115801703007988 */ /* 0x000fe20008000409 */
[----:B0-----:R-:W-:-:S03]  /*14350*/  LOP3.LUT R21, R0, 0x40, RZ, 0x3c, !PT ;  /* 0x0000004000157812 */ /* 0x001fc600078e3cff */
[----:B------:R-:W-:Y:S04]  /*14360*/  STS.U16 [R3+UR9+0x19580], R24 ;  /* 0x0195801803007988 */ /* 0x000fe80008000409 */
[----:B------:R-:W-:Y:S04]  /*14370*/  STS.U16 [R3+UR9+0x1b980], R215 ;  /* 0x01b980d703007988 */ /* 0x000fe80008000409 */
[----:B------:R-:W-:Y:S04]  /*14380*/  STS.U16 [R3+UR9+0x13980], R214 ;  /* 0x013980d603007988 */ /* 0x000fe80008000409 */
[----:B------:R-:W-:Y:S04]  /*14390*/  STS.U16 [R3+UR9+0xb980], R213 ;  /* 0x00b980d503007988 */ /* 0x000fe80008000409 */
[----:B------:R-:W-:Y:S04]  /*143a0*/  STS.U16 [R3+UR9+0x3980], R212 ;  /* 0x003980d403007988 */ /* 0x000fe80008000409 */
[----:B------:R0:W-:Y:S04]  /*143b0*/  STS.U16 [R3+UR9+0x1b580], R184 ;  /* 0x01b580b803007988 */ /* 0x0001e80008000409 */
[----:B------:R-:W-:Y:S04]  /*143c0*/  STS.U16 [R3+UR9+0x13580], R183 ;  /* 0x013580b703007988 */ /* 0x000fe80008000409 */
[----:B------:R1:W-:Y:S01]  /*143d0*/  STS.U16 [R3+UR9+0xb580], R182 ;  /* 0x00b580b603007988 */ /* 0x0003e20008000409 */
[----:B0-----:R-:W0:Y:S03]  /*143e0*/  LDC R184, c[0x0][0x3d8] ;  /* 0x0000f600ffb87b82 */ /* 0x001e260000000800 */
[----:B------:R-:W-:Y:S04]  /*143f0*/  STS.U16 [R3+UR9+0x3580], R181 ;  /* 0x003580b503007988 */ /* 0x000fe80008000409 */
[----:B------:R1:W-:Y:S02]  /*14400*/  STS.U16 [R3+UR9+0x1b180], R164 ;  /* 0x01b180a403007988 */ /* 0x0003e40008000409 */
[----:B-1----:R-:W1:Y:S02]  /*14410*/  LDC R182, c[0x0][0x3d8] ;  /* 0x0000f600ffb67b82 */ /* 0x002e640000000800 */
[----:B------:R-:W-:Y:S04]  /*14420*/  STS.U16 [R3+UR9+0x13180], R163 ;  /* 0x013180a303007988 */ /* 0x000fe80008000409 */
[----:B------:R0:W-:Y:S02]  /*14430*/  STS.U16 [R3+UR9+0xb180], R162 ;  /* 0x00b180a203007988 */ /* 0x0001e40008000409 */
[----:B------:R-:W1:Y:S02]  /*14440*/  LDC R164, c[0x0][0x3d8] ;  /* 0x0000f600ffa47b82 */ /* 0x000e640000000800 */
[----:B------:R-:W-:Y:S04]  /*14450*/  STS.U16 [R3+UR9+0x3180], R161 ;  /* 0x003180a103007988 */ /* 0x000fe80008000409 */
[----:B------:R-:W-:Y:S02]  /*14460*/  STS.U16 [R3+UR9+0x1ad80], R144 ;  /* 0x01ad809003007988 */ /* 0x000fe40008000409 */
[----:B0-----:R-:W0:Y:S02]  /*14470*/  LDC R162, c[0x0][0x3d8] ;  /* 0x0000f600ffa27b82 */ /* 0x001e240000000800 */
        /* <DEDUP_REMOVED lines=12> */
[----:B------:R2:W-:Y:S04]  /*14540*/  STS.U16 [R21+UR9+0xe00], R44 ;  /* 0x000e002c15007988 */ /* 0x0005e80008000409 */
[----:B------:R0:W-:Y:S04]  /*14550*/  STS.U16 [R21+UR9+0x8e00], R43 ;  /* 0x008e002b15007988 */ /* 0x0001e80008000409 */
[----:B------:R1:W-:Y:S04]  /*14560*/  STS.U16 [R21+UR9+0x10e00], R42 ;  /* 0x010e002a15007988 */ /* 0x0003e80008000409 */
[----:B--2---:R-:W2:Y:S04]  /*14570*/  LDL.LU R44, [R1+0x24] ;  /* 0x00002400012c7983 */ /* 0x004ea80000300800 */
[----:B0-----:R-:W2:Y:S04]  /*14580*/  LDL.LU R43, [R1+0x20] ;  /* 0x00002000012b7983 */ /* 0x001ea80000300800 */
[----:B------:R0:W-:Y:S04]  /*14590*/  STS.U16 [R21+UR9+0x18e00], R41 ;  /* 0x018e002915007988 */ /* 0x0001e80008000409 */
[----:B-1----:R-:W2:Y:S04]  /*145a0*/  LDL.LU R42, [R1+0x1c] ;  /* 0x00001c00012a7983 */ /* 0x002ea80000300800 */
[----:B------:R1:W-:Y:S04]  /*145b0*/  STS.U16 [R21+UR9+0xa00], R64 ;  /* 0x000a004015007988 */ /* 0x0003e80008000409 */
        /* <DEDUP_REMOVED lines=17> */
[----:B----4-:R0:W-:Y:S04]  /*146d0*/  STS.U16 [R21+UR9+0x8200], R103 ;  /* 0x0082006715007988 */ /* 0x0101e80008000409 */
[----:B-1----:R-:W4:Y:S04]  /*146e0*/  LDL.LU R104, [R1+0x11c] ;  /* 0x00011c0001687983 */ /* 0x002f280000300800 */
[----:B---3--:R1:W-:Y:S04]  /*146f0*/  STS.U16 [R21+UR9+0x10200], R102 ;  /* 0x0102006615007988 */ /* 0x0083e80008000409 */
[----:B0-----:R-:W3:Y:S04]  /*14700*/  LDL.LU R103, [R1+0x118] ;  /* 0x0001180001677983 */ /* 0x001ee80000300800 */
[----:B------:R0:W-:Y:S04]  /*14710*/  STS.U16 [R21+UR9+0x18200], R101 ;  /* 0x0182006515007988 */ /* 0x0001e80008000409 */
[----:B-1----:R-:W3:Y:S04]  /*14720*/  LDL.LU R102, [R1+0x114] ;  /* 0x0001140001667983 */ /* 0x002ee80000300800 */
[----:B0-----:R-:W3:Y:S01]  /*14730*/  LDL.LU R101, [R1+0x110] ;  /* 0x0001100001657983 */ /* 0x001ee20000300800 */
[----:B------:R-:W-:-:S03]  /*14740*/  LOP3.LUT R3, R0, 0x50, RZ, 0x3c, !PT ;  /* 0x0000005000037812 */ /* 0x000fc600078e3cff */
        /* <DEDUP_REMOVED lines=48> */
[----:B0-----:R-:W-:Y:S01]  /*14a50*/  LOP3.LUT R5, R0, 0x60, RZ, 0x3c, !PT ;  /* 0x0000006000057812 */ /* 0x001fe200078e3cff */
[----:B-1----:R-:W0:Y:S02]  /*14a60*/  LDC R167, c[0x0][0x3d8] ;  /* 0x0000f600ffa77b82 */ /* 0x002e240000000800 */
[----:B------:R-:W-:Y:S04]  /*14a70*/  STS.U16 [R3+UR9+0x1280], R9 ;  /* 0x0012800903007988 */ /* 0x000fe80008000409 */
[----:B------:R1:W-:Y:S01]  /*14a80*/  STS.U16 [R3+UR9+0x9280], R10 ;  /* 0x0092800a03007988 */ /* 0x0003e20008000409 */
[----:B------:R-:W-:Y:S01]  /*14a90*/  IMAD R8, R162, 0xe, RZ ;  /* 0x0000000ea2087824 */ /* 0x000fe200078e02ff */
[----:B------:R-:W0:Y:S02]  /*14aa0*/  LDC R165, c[0x0][0x3d8] ;  /* 0x0000f600ffa57b82 */ /* 0x000e240000000800 */
[----:B------:R-:W-:Y:S04]  /*14ab0*/  STS.U16 [R3+UR9+0x11280], R11 ;  /* 0x0112800b03007988 */ /* 0x000fe80008000409 */
[----:B------:R-:W-:Y:S02]  /*14ac0*/  STS.U16 [R3+UR9+0x19280], R12 ;  /* 0x0192800c03007988 */ /* 0x000fe40008000409 */
[----:B------:R-:W0:Y:S02]  /*14ad0*/  LDC R168, c[0x0][0x3d8] ;  /* 0x0000f600ffa87b82 */ /* 0x000e240000000800 */
[----:B--2---:R-:W-:Y:S04]  /*14ae0*/  STS.U16 [R3+UR9+0xe80], R44 ;  /* 0x000e802c03007988 */ /* 0x004fe80008000409 */
[----:B------:R-:W-:Y:S02]  /*14af0*/  STS.U16 [R3+UR9+0x8e80], R43 ;  /* 0x008e802b03007988 */ /* 0x000fe40008000409 */
[----:B------:R-:W2:Y:S02]  /*14b00*/  LDC R166, c[0x0][0x3d8] ;  /* 0x0000f600ffa67b82 */ /* 0x000ea40000000800 */
[----:B------:R-:W-:Y:S04]  /*14b10*/  STS.U16 [R3+UR9+0x10e80], R42 ;  /* 0x010e802a03007988 */ /* 0x000fe80008000409 */
[----:B------:R-:W-:Y:S02]  /*14b20*/  STS.U16 [R3+UR9+0x18e80], R41 ;  /* 0x018e802903007988 */ /* 0x000fe40008000409 */
[----:B------:R-:W0:Y:S02]  /*14b30*/  LDC R185, c[0x0][0x3d8] ;  /* 0x0000f600ffb97b82 */ /* 0x000e240000000800 */
[----:B------:R-:W-:Y:S04]  /*14b40*/  STS.U16 [R3+UR9+0xa80], R64 ;  /* 0x000a804003007988 */ /* 0x000fe80008000409 */
[----:B------:R-:W-:Y:S01]  /*14b50*/  STS.U16 [R3+UR9+0x8a80], R63 ;  /* 0x008a803f03007988 */ /* 0x000fe20008000409 */
[----:B------:R-:W-:Y:S01]  /*14b60*/  IMAD R182, R182, 0x17c, RZ ;  /* 0x0000017cb6b67824 */ /* 0x000fe200078e02ff */
[----:B------:R-:W0:Y:S02]  /*14b70*/  LDC R187, c[0x0][0x3d8] ;  /* 0x0000f600ffbb7b82 */ /* 0x000e240000000800 */
[----:B------:R-:W-:Y:S01]  /*14b80*/  STS.U16 [R3+UR9+0x10a80], R62 ;  /* 0x010a803e03007988 */ /* 0x000fe20008000409 */
[----:B------:R-:W-:-:S05]  /*14b90*/  IMAD R184, R184, 0x180, RZ ;  /* 0x00000180b8b87824 */ /* 0x000fca00078e02ff */
[----:B------:R-:W0:Y:S01]  /*14ba0*/  LDC R188, c[0x0][0x3d8] ;  /* 0x0000f600ffbc7b82 */ /* 0x000e220000000800 */
        /* <DEDUP_REMOVED lines=52> */
[----:B------:R4:W-:Y:S01]  /*14ef0*/  STS.U16 [R3+UR9+0x1be80], R243 ;  /* 0x01be80f303007988 */ /* 0x0009e20008000409 */
[----:B------:R-:W-:Y:S01]  /*14f00*/  LOP3.LUT R0, R0, 0x70, RZ, 0x3c, !PT ;  /* 0x0000007000007812 */ /* 0x000fe200078e3cff */
[----:B-1----:R-:W-:Y:S01]  /*14f10*/  IMAD R10, R164, 0x12, RZ ;  /* 0x00000012a40a7824 */ /* 0x002fe200078e02ff */
[----:B---3--:R-:W1:Y:S01]  /*14f20*/  LDC R170, c[0x0][0x3d8] ;  /* 0x0000f600ffaa7b82 */ /* 0x008e620000000800 */
[----:B------:R-:W3:Y:S04]  /*14f30*/  LDL.LU R84, [R1+0x14] ;  /* 0x0000140001547983 */ /* 0x000ee80000300800 */
[----:B------:R-:W3:Y:S03]  /*14f40*/  LDL.LU R83, [R1+0x10] ;  /* 0x0000100001537983 */ /* 0x000ee60000300800 */
[----:B----4-:R-:W4:Y:S01]  /*14f50*/  LDC R3, c[0x0][0x3d8] ;  /* 0x0000f600ff037b82 */ /* 0x010f220000000800 */
[----:B------:R-:W4:Y:S04]  /*14f60*/  LDL.LU R82, [R1+0xc4] ;  /* 0x0000c40001527983 */ /* 0x000f280000300800 */
[----:B------:R-:W4:Y:S01]  /*14f70*/  LDL.LU R81, [R1+0xa4] ;  /* 0x0000a40001517983 */ /* 0x000f220000300800 */
[----:B0-----:R-:W-:-:S02]  /*14f80*/  IMAD R12, R167, 0x16, RZ ;  /* 0x00000016a70c7824 */ /* 0x001fc400078e02ff */
[----:B------:R-:W-:Y:S01]  /*14f90*/  IMAD R11, R165, 0x14, RZ ;  /* 0x00000014a50b7824 */ /* 0x000fe200078e02ff */
[----:B------:R-:W4:Y:S01]  /*14fa0*/  LDL.LU R104, [R1+0x10c] ;  /* 0x00010c0001687983 */ /* 0x000f220000300800 */
[----:B------:R-:W0:Y:S03]  /*14fb0*/  LDC R171, c[0x0][0x3d8] ;  /* 0x0000f600ffab7b82 */ /* 0x000e260000000800 */
[----:B------:R-:W4:Y:S04]  /*14fc0*/  LDL.LU R103, [R1+0x108] ;  /* 0x0001080001677983 */ /* 0x000f280000300800 */
[----:B------:R-:W4:Y:S01]  /*14fd0*/  LDL.LU R102, [R1+0xfc] ;  /* 0x0000fc0001667983 */ /* 0x000f220000300800 */
[----:B------:R-:W0:Y:S03]  /*14fe0*/  LDC R9, c[0x0][0x3d8] ;  /* 0x0000f600ff097b82 */ /* 0x000e260000000800 */
[----:B------:R-:W4:Y:S04]  /*14ff0*/  LDL.LU R101, [R1+0xf8] ;  /* 0x0000f80001657983 */ /* 0x000f280000300800 */
[----:B------:R2:W-:Y:S01]  /*15000*/  STS.U16 [R5+UR9+0x10f00], R205 ;  /* 0x010f00cd05007988 */ /* 0x0005e20008000409 */
[----:B------:R-:W0:Y:S03]  /*15010*/  LDC R162, c[0x0][0x3d8] ;  /* 0x0000f600ffa27b82 */ /* 0x000e260000000800 */
[----:B------:R1:W-:Y:S04]  /*15020*/  STS.U16 [R5+UR9+0x18f00], R206 ;  /* 0x018f00ce05007988 */ /* 0x0003e80008000409 */
[----:B------:R1:W-:Y:S01]  /*15030*/  STS.U16 [R5+UR9+0xb00], R207 ;  /* 0x000b00cf05007988 */ /* 0x0003e20008000409 */
[----:B------:R-:W0:Y:S03]  /*15040*/  LDC R164, c[0x0][0x3d8] ;  /* 0x0000f600ffa47b82 */ /* 0x000e260000000800 */
[----:B--2---:R-:W2:Y:S04]  /*15050*/  LDL.LU R205, [R1+0x2194] ;  /* 0x0021940001cd7983 */ /* 0x004ea80000300800 */
[----:B-1----:R-:W2:Y:S01]  /*15060*/  LDL.LU R206, [R1+0x2190] ;  /* 0x0021900001ce7983 */ /* 0x002ea20000300800 */
[----:B------:R-:W-:Y:S01]  /*15070*/  IMAD R166, R166, 0x15c, RZ ;  /* 0x0000015ca6a67824 */ /* 0x000fe200078e02ff */
[----:B------:R-:W1:Y:S02]  /*15080*/  LDC R172, c[0x0][0x3d8] ;  /* 0x0000f600ffac7b82 */ /* 0x000e640000000800 */
[----:B------:R-:W2:Y:S04]  /*15090*/  LDL.LU R207, [R1+0x218c] ;  /* 0x00218c0001cf7983 */ /* 0x000ea80000300800 */
[----:B------:R0:W-:Y:S04]  /*150a0*/  STS.U16 [R5+UR9+0x8b00], R204 ;  /* 0x008b00cc05007988 */ /* 0x0001e80008000409 */
[----:B------:R0:W-:Y:S04]  /*150b0*/  STS.U16 [R5+UR9+0x10b00], R203 ;  /* 0x010b00cb05007988 */ /* 0x0001e80008000409 */
[----:B0-----:R-:W2:Y:S04]  /*150c0*/  LDL.LU R204, [R1+0x2188] ;  /* 0x0021880001cc7983 */ /* 0x001ea80000300800 */
[----:B------:R-:W2:Y:S04]  /*150d0*/  LDL.LU R203, [R1+0x2184] ;  /* 0x0021840001cb7983 */ /* 0x000ea80000300800 */
[----:B------:R-:W-:Y:S04]  /*150e0*/  STS.U16 [R5+UR9+0x1300], R13 ;  /* 0x0013000d05007988 */ /* 0x000fe80008000409 */
[----:B------:R-:W-:Y:S04]  /*150f0*/  STS.U16 [R5+UR9+0x9300], R14 ;  /* 0x0093000e05007988 */ /* 0x000fe80008000409 */
[----:B------:R-:W-:Y:S04]  /*15100*/  STS.U16 [R5+UR9+0x11300], R15 ;  /* 0x0113000f05007988 */ /* 0x000fe80008000409 */
[----:B------:R-:W-:Y:S04]  /*15110*/  STS.U16 [R5+UR9+0x19300], R16 ;  /* 0x0193001005007988 */ /* 0x000fe80008000409 */
[----:B------:R0:W-:Y:S04]  /*15120*/  STS.U16 [R5+UR9+0x18b00], R202 ;  /* 0x018b00ca05007988 */ /* 0x0001e80008000409 */
[----:B0-----:R-:W2:Y:S04]  /*15130*/  LDL.LU R202, [R1+0x2180] ;  /* 0x0021800001ca7983 */ /* 0x001ea80000300800 */
[----:B---3--:R-:W-:Y:S04]  /*15140*/  STS.U16 [R5+UR9+0xf00], R84 ;  /* 0x000f005405007988 */ /* 0x008fe80008000409 */
[----:B------:R-:W-:Y:S04]  /*15150*/  STS.U16 [R5+UR9+0x8f00], R83 ;  /* 0x008f005305007988 */ /* 0x000fe80008000409 */
[----:B----4-:R-:W-:Y:S04]  /*15160*/  STS.U16 [R5+UR9+0x700], R82 ;  /* 0x0007005205007988 */ /* 0x010fe80008000409 */
[----:B------:R-:W-:Y:S04]  /*15170*/  STS.U16 [R5+UR9+0x8700], R81 ;  /* 0x0087005105007988 */ /* 0x000fe80008000409 */
[----:B--2---:R0:W-:Y:S04]  /*15180*/  STS.U16 [R5+UR9+0x10700], R206 ;  /* 0x010700ce05007988 */ /* 0x0041e80008000409 */
[----:B------:R-:W-:Y:S04]  /*15190*/  STS.U16 [R5+UR9+0x18700], R207 ;  /* 0x018700cf05007988 */ /* 0x000fe80008000409 */
[----:B------:R-:W-:Y:S04]  /*151a0*/  STS.U16 [R5+UR9+0x300], R104 ;  /* 0x0003006805007988 */ /* 0x000fe80008000409 */
[----:B0-----:R0:W5:Y:S04]  /*151b0*/  LDL.LU R206, [R1+0x217c] ;  /* 0x00217c0001ce7983 */ /* 0x0011680000300800 */
        /* <DEDUP_REMOVED lines=34> */
[----:B------:R-:W-:Y:S01]  /*153e0*/  IMAD R14, R170, 0x1a, RZ ;  /* 0x0000001aaa0e7824 */ /* 0x000fe200078e02ff */
[----:B--2---:R-:W2:Y:S02]  /*153f0*/  LDC R176, c[0x0][0x3d8] ;  /* 0x0000f600ffb07b82 */ /* 0x004ea40000000800 */
[----:B------:R4:W-:Y:S04]  /*15400*/  STS.U16 [R5+UR9+0x3300], R173 ;  /* 0x003300ad05007988 */ /* 0x0009e80008000409 */
[----:B------:R0:W-:Y:S02]  /*15410*/  STS.U16 [R5+UR9+0x1af00], R156 ;  /* 0x01af009c05007988 */ /* 0x0001e40008000409 */
[----:B---3--:R-:W3:Y:S02]  /*15420*/  LDC R175, c[0x0][0x3d8] ;  /* 0x0000f600ffaf7b82 */ /* 0x008ee40000000800 */
[----:B------:R-:W-:Y:S04]  /*15430*/  STS.U16 [R5+UR9+0x12f00], R155 ;  /* 0x012f009b05007988 */ /* 0x000fe80008000409 */
[----:B------:R-:W-:Y:S01]  /*15440*/  STS.U16 [R5+UR9+0xaf00], R154 ;  /* 0x00af009a05007988 */ /* 0x000fe20008000409 */
[----:B------:R-:W-:Y:S01]  /*15450*/  IMAD R13, R168, 0x18, RZ ;  /* 0x00000018a80d7824 */ /* 0x000fe200078e02ff */
[----:B----4-:R-:W4:Y:S02]  /*15460*/  LDC R173, c[0x0][0x3d8] ;  /* 0x0000f600ffad7b82 */ /* 0x010f240000000800 */
        /* <DEDUP_REMOVED lines=9> */
[----:B------:R1:W5:Y:S01]  /*15500*/  LDL.LU R207, [R1+0x2178] ;  /* 0x0021780001cf7983 */ /* 0x0003620000300800 */
[----:B------:R-:W-:Y:S01]  /*15510*/  IMAD R15, R171, 0x1c, RZ ;  /* 0x0000001cab0f7824 */ /* 0x000fe200078e02ff */
[----:B0-----:R-:W0:Y:S02]  /*15520*/  LDC R156, c[0x0][0x3d8] ;  /* 0x0000f600ff9c7b82 */ /* 0x001e240000000800 */
[----:B------:R1:W-:Y:S04]  /*15530*/  STS.U16 [R0+UR9+0xf80], R201 ;  /* 0x000f80c900007988 */ /* 0x0003e80008000409 */
[----:B------:R2:W-:Y:S01]  /*15540*/  STS.U16 [R0+UR9+0xb80], R196 ;  /* 0x000b80c400007988 */ /* 0x0005e20008000409 */
[C---:B------:R-:W-:Y:S01]  /*15550*/  IMAD R21, R3.reuse, 0x2a, RZ ;  /* 0x0000002a03157824 */ /* 0x040fe200078e02ff */
[----:B------:R-:W0:Y:S02]  /*15560*/  LDC R168, c[0x0][0x3d8] ;  /* 0x0000f600ffa87b82 */ /* 0x000e240000000800 */
[----:B------:R3:W-:Y:S04]  /*15570*/  STS.U16 [R0+UR9+0x8b80], R197 ;  /* 0x008b80c500007988 */ /* 0x0007e80008000409 */
[----:B-1----:R-:W4:Y:S01]  /*15580*/  LDL.LU R201, [R1+0x2174] ;  /* 0x0021740001c97983 */ /* 0x002f220000300800 */
[C---:B------:R-:W-:Y:S01]  /*15590*/  IMAD R23, R3.reuse, 0x2e, RZ ;  /* 0x0000002e03177824 */ /* 0x040fe200078e02ff */
[----:B------:R-:W1:Y:S02]  /*155a0*/  LDC R170, c[0x0][0x3d8] ;  /* 0x0000f600ffaa7b82 */ /* 0x000e640000000800 */
[----:B--2---:R-:W2:Y:S04]  /*155b0*/  LDL.LU R196, [R1+0x2170] ;  /* 0x0021700001c47983 */ /* 0x004ea80000300800 */
[----:B---3--:R-:W3:Y:S01]  /*155c0*/  LDL.LU R197, [R1+0x216c] ;  /* 0x00216c0001c57983 */ /* 0x008ee20000300800 */
[----:B------:R-:W-:Y:S01]  /*155d0*/  IMAD R22, R3, 0x2c, RZ ;  /* 0x0000002c03167824 */ /* 0x000fe200078e02ff */
[----:B------:R-:W0:Y:S02]  /*155e0*/  LDC R174, c[0x0][0x3d8] ;  /* 0x0000f600ffae7b82 */ /* 0x000e240000000800 */
[----:B------:R1:W-:Y:S04]  /*155f0*/  STS.U16 [R0+UR9+0x10b80], R2 ;  /* 0x010b800200007988 */ /* 0x0003e80008000409 */
[----:B-1----:R-:W4:Y:S04]  /*15600*/  LDL.LU R2, [R1+0x2168] ;  /* 0x0021680001027983 */ /* 0x002f280000300800 */
[----:B------:R1:W-:Y:S02]  /*15610*/  STS.U16 [R0+UR9+0x8780], R203 ;  /* 0x008780cb00007988 */ /* 0x0003e40008000409 */
[----:B-1----:R-:W1:Y:S02]  /*15620*/  LDC R203, c[0x0][0x3d8] ;  /* 0x0000f600ffcb7b82 */ /* 0x002e640000000800 */
[----:B------:R0:W-:Y:S04]  /*15630*/  STS.U16 [R0+UR9+0x18b80], R198 ;  /* 0x018b80c600007988 */ /* 0x0001e80008000409 */
[----:B0-----:R-:W4:Y:S01]  /*15640*/  LDL.LU R198, [R1+0x2164] ;  /* 0x0021640001c67983 */ /* 0x001f220000300800 */
[----:B-1----:R-:W-:-:S03]  /*15650*/  IMAD R191, R203, 0x18e, RZ ;  /* 0x0000018ecbbf7824 */ /* 0x002fc600078e02ff */
[----:B------:R0:W-:Y:S02]  /*15660*/  STS.U16 [R0+UR9+0x10780], R204 ;  /* 0x010780cc00007988 */ /* 0x0001e40008000409 */
[----:B0-----:R-:W0:Y:S02]  /*15670*/  LDC R204, c[0x0][0x3d8] ;  /* 0x0000f600ffcc7b82 */ /* 0x001e240000000800 */
[----:B--2---:R1:W-:Y:S04]  /*15680*/  STS.U16 [R0+UR9+0x380], R196 ;  /* 0x000380c400007988 */ /* 0x0043e80008000409 */
[----:B---3--:R2:W-:Y:S04]  /*15690*/  STS.U16 [R0+UR9+0x8380], R197 ;  /* 0x008380c500007988 */ /* 0x0085e80008000409 */
[----:B-1----:R-:W3:Y:S04]  /*156a0*/  LDL.LU R196, [R1+0x2160] ;  /* 0x0021600001c47983 */ /* 0x002ee80000300800 */
[----:B--2---:R-:W2:Y:S04]  /*156b0*/  LDL.LU R197, [R1+0x215c] ;  /* 0x00215c0001c57983 */ /* 0x004ea80000300800 */
[----:B----4-:R1:W-:Y:S04]  /*156c0*/  STS.U16 [R0+UR9+0x10380], R2 ;  /* 0x0103800200007988 */ /* 0x0103e80008000409 */
[----:B-1----:R1:W5:Y:S04]  /*156d0*/  LDL.LU R2, [R1+0x2158] ;  /* 0x0021580001027983 */ /* 0x0023680000300800 */
[----:B------:R-:W4:Y:S01]  /*156e0*/  LDL.LU R203, [R1+0x134] ;  /* 0x0001340001cb7983 */ /* 0x000f220000300800 */
[----:B0-----:R-:W-:-:S02]  /*156f0*/  IMAD R190, R204, 0x18c, RZ ;  /* 0x0000018cccbe7824 */ /* 0x001fc400078e02ff */
[----:B------:R-:W0:Y:S01]  /*15700*/  S2R R204, SR_CTAID.X ;  /* 0x0000000000cc7919 */ /* 0x000e220000002500 */
[----:B------:R1:W-:Y:S04]  /*15710*/  STS.U16 [R0+UR9+0x18780], R205 ;  /* 0x018780cd00007988 */ /* 0x0003e80008000409 */
[----:B------:R1:W-:Y:S02]  /*15720*/  STS.U16 [R0+UR9+0x18f80], R4 ;  /* 0x018f800400007988 */ /* 0x0003e40008000409 */
[----:B-1----:R-:W1:Y:S01]  /*15730*/  S2R R205, SR_TID.X ;  /* 0x0000000000cd7919 */ /* 0x002e620000002100 */
[----:B------:R-:W1:Y:S01]  /*15740*/  LDC R4, c[0x0][0x3d8] ;  /* 0x0000f600ff047b82 */ /* 0x000e620000000800 */
[----:B------:R0:W-:Y:S04]  /*15750*/  STS.U16 [R0+UR9+0x780], R202 ;  /* 0x000780ca00007988 */ /* 0x0001e80008000409 */
[----:B------:R0:W-:Y:S03]  /*15760*/  STS.U16 [R0+UR9+0x8f80], R200 ;  /* 0x008f80c800007988 */ /* 0x0001e60008000409 */
[----:B0-----:R-:W0:Y:S08]  /*15770*/  LDC R202, c[0x0][0x3d8] ;  /* 0x0000f600ffca7b82 */ /* 0x001e300000000800 */
[----:B------:R-:W0:Y:S01]  /*15780*/  LDC R200, c[0x0][0x3d8] ;  /* 0x0000f600ffc87b82 */ /* 0x000e220000000800 */
[----:B------:R-:W-:Y:S01]  /*15790*/  SHF.L.U32 R204, R204, 0x6, RZ ;  /* 0x00000006cccc7819 */ /* 0x000fe200000006ff */
[----:B-1----:R-:W-:-:S02]  /*157a0*/  IMAD R219, R4, 0x366, RZ ;  /* 0x0000036604db7824 */ /* 0x002fc400078e02ff */
[C---:B------:R-:W-:Y:S02]  /*157b0*/  IMAD R220, R4.reuse, 0x368, RZ ;  /* 0x0000036804dc7824 */ /* 0x040fe400078e02ff */
[C---:B------:R-:W-:Y:S02]  /*157c0*/  IMAD R223, R4.reuse, 0x1b3, RZ ;  /* 0x000001b304df7824 */ /* 0x040fe400078e02ff */
[C---:B------:R-:W-:Y:S01]  /*157d0*/  IMAD R221, R4.reuse, 0x36a, RZ ;  /* 0x0000036a04dd7824 */ /* 0x040fe200078e02ff */
[----:B------:R-:W-:Y:S01]  /*157e0*/  STS.U16 [R0+UR9+0x3780], R208 ;  /* 0x003780d000007988 */ /* 0x000fe20008000409 */
[----:B------:R-:W-:Y:S02]  /*157f0*/  IMAD R225, R4, 0x1b4, RZ ;  /* 0x000001b404e17824 */ /* 0x000fe400078e02ff */
[----:B0-----:R-:W-:Y:S01]  /*15800*/  IMAD R192, R202, 0x190, RZ ;  /* 0x00000190cac07824 */ /* 0x001fe200078e02ff */
[----:B------:R-:W-:Y:S01]  /*15810*/  LOP3.LUT R5, R205, 0x10, RZ, 0xc0, !PT ;  /* 0x00000010cd057812 */ /* 0x000fe200078ec0ff */
[C---:B------:R-:W-:Y:S01]  /*15820*/  IMAD R222, R4.reuse, 0x36c, RZ ;  /* 0x0000036c04de7824 */ /* 0x040fe200078e02ff */
[----:B------:R-:W-:Y:S01]  /*15830*/  SHF.R.U32.HI R205, RZ, 0x5, R205 ;  /* 0x00000005ffcd7819 */ /* 0x000fe200000116cd */
[----:B------:R-:W-:-:S02]  /*15840*/  IMAD R227, R4, 0x1b5, RZ ;  /* 0x000001b504e37824 */ /* 0x000fc400078e02ff */
[----:B------:R-:W-:Y:S02]  /*15850*/  IMAD R224, R4, 0x36e, RZ ;  /* 0x0000036e04e07824 */ /* 0x000fe400078e02ff */
[----:B------:R-:W-:Y:S01]  /*15860*/  IMAD R193, R200, 0x192, RZ ;  /* 0x00000192c8c17824 */ /* 0x000fe200078e02ff */
[----:B------:R0:W-:Y:S01]  /*15870*/  STS.U16 [R0+UR9+0xbb80], R229 ;  /* 0x00bb80e500007988 */ /* 0x0001e20008000409 */
[C---:B------:R-:W-:Y:S01]  /*15880*/  IMAD R226, R4.reuse, 0x370, RZ ;  /* 0x0000037004e27824 */ /* 0x040fe200078e02ff */
[----:B------:R-:W-:Y:S02]  /*15890*/  ISETP.EQ.U32.AND P2, PT, R205, RZ, P1 ;  /* 0x000000ffcd00720c */ /* 0x000fe40000f42070 */
[----:B------:R1:W-:Y:S01]  /*158a0*/  STS.U16 [R0+UR9+0x1bb80], R231 ;  /* 0x01bb80e700007988 */ /* 0x0003e20008000409 */
[C---:B------:R-:W-:Y:S02]  /*158b0*/  IMAD R233, R4.reuse, 0x1b8, RZ ;  /* 0x000001b804e97824 */ /* 0x040fe400078e02ff */
[----:B0-----:R-:W-:-:S02]  /*158c0*/  IMAD R229, R4, 0x1b6, RZ ;  /* 0x000001b604e57824 */ /* 0x001fc400078e02ff */
[C---:B-1----:R-:W-:Y:S01]  /*158d0*/  IMAD R231, R4.reuse, 0x1b7, RZ ;  /* 0x000001b704e77824 */ /* 0x042fe200078e02ff */
[----:B------:R0:W-:Y:S01]  /*158e0*/  STS.U16 [R0+UR9+0x3b80], R228 ;  /* 0x003b80e400007988 */ /* 0x0001e20008000409 */
[----:B------:R-:W-:-:S03]  /*158f0*/  IMAD R232, R4, 0x376, RZ ;  /* 0x0000037604e87824 */ /* 0x000fc600078e02ff */
[----:B------:R1:W-:Y:S01]  /*15900*/  STS.U16 [R0+UR9+0x13b80], R230 ;  /* 0x013b80e600007988 */ /* 0x0003e20008000409 */
[C---:B------:R-:W-:Y:S02]  /*15910*/  IMAD R235, R4.reuse, 0x1b9, RZ ;  /* 0x000001b904eb7824 */ /* 0x040fe400078e02ff */
[C---:B0-----:R-:W-:Y:S02]  /*15920*/  IMAD R228, R4.reuse, 0x372, RZ ;  /* 0x0000037204e47824 */ /* 0x041fe400078e02ff */
[C---:B-1----:R-:W-:Y:S02]  /*15930*/  IMAD R230, R4.reuse, 0x374, RZ ;  /* 0x0000037404e67824 */ /* 0x042fe400078e02ff */
[C---:B------:R-:W-:Y:S02]  /*15940*/  IMAD R237, R4.reuse, 0x1ba, RZ ;  /* 0x000001ba04ed7824 */ /* 0x040fe400078e02ff */
[C---:B------:R-:W-:Y:S02]  /*15950*/  IMAD R239, R4.reuse, 0x1bb, RZ ;  /* 0x000001bb04ef7824 */ /* 0x040fe400078e02ff */
[----:B------:R-:W-:-:S02]  /*15960*/  IMAD R234, R4, 0x378, RZ ;  /* 0x0000037804ea7824 */ /* 0x000fc400078e02ff */
[C---:B------:R-:W-:Y:S02]  /*15970*/  IMAD R236, R4.reuse, 0x37a, RZ ;  /* 0x0000037a04ec7824 */ /* 0x040fe400078e02ff */
[C---:B------:R-:W-:Y:S02]  /*15980*/  IMAD R238, R4.reuse, 0x37c, RZ ;  /* 0x0000037c04ee7824 */ /* 0x040fe400078e02ff */
[C---:B------:R-:W-:Y:S02]  /*15990*/  IMAD R241, R4.reuse, 0x1bc, RZ ;  /* 0x000001bc04f17824 */ /* 0x040fe400078e02ff */
[C---:B------:R-:W-:Y:S02]  /*159a0*/  IMAD R243, R4.reuse, 0x1bd, RZ ;  /* 0x000001bd04f37824 */ /* 0x040fe400078e02ff */
[C---:B------:R-:W-:Y:S02]  /*159b0*/  IMAD R245, R4.reuse, 0x1be, RZ ;  /* 0x000001be04f57824 */ /* 0x040fe400078e02ff */
[----:B------:R-:W-:-:S02]  /*159c0*/  IMAD R240, R4, 0x37e, RZ ;  /* 0x0000037e04f07824 */ /* 0x000fc400078e02ff */
[C---:B------:R-:W-:Y:S02]  /*159d0*/  IMAD R242, R4.reuse, 0x380, RZ ;  /* 0x0000038004f27824 */ /* 0x040fe400078e02ff */
[C---:B------:R-:W-:Y:S01]  /*159e0*/  IMAD R244, R4.reuse, 0x382, RZ ;  /* 0x0000038204f47824 */ /* 0x040fe200078e02ff */
[----:B------:R0:W-:Y:S01]  /*159f0*/  STS.U16 [R0+UR9+0xbf80], R249 ;  /* 0x00bf80f900007988 */ /* 0x0001e20008000409 */
[----:B------:R-:W-:-:S03]  /*15a00*/  IMAD R247, R4, 0x1bf, RZ ;  /* 0x000001bf04f77824 */ /* 0x000fc600078e02ff */
[----:B------:R1:W-:Y:S01]  /*15a10*/  STS.U16 [R0+UR9+0x1bf80], R251 ;  /* 0x01bf80fb00007988 */ /* 0x0003e20008000409 */
[C---:B0-----:R-:W-:Y:S02]  /*15a20*/  IMAD R249, R4.reuse, 0x1c0, RZ ;  /* 0x000001c004f97824 */ /* 0x041fe400078e02ff */
[C---:B-1----:R-:W-:Y:S01]  /*15a30*/  IMAD R251, R4.reuse, 0x1c1, RZ ;  /* 0x000001c104fb7824 */ /* 0x042fe200078e02ff */
[----:B------:R0:W-:Y:S01]  /*15a40*/  STS.U16 [R0+UR9+0x3f80], R248 ;  /* 0x003f80f800007988 */ /* 0x0001e20008000409 */
[C---:B------:R-:W-:Y:S02]  /*15a50*/  IMAD R246, R4.reuse, 0x384, RZ ;  /* 0x0000038404f67824 */ /* 0x040fe400078e02ff */
[C---:B0-----:R-:W-:Y:S01]  /*15a60*/  IMAD R248, R4.reuse, 0x386, RZ ;  /* 0x0000038604f87824 */ /* 0x041fe200078e02ff */
[----:B------:R0:W-:Y:S04]  /*15a70*/  STS.U16 [R0+UR9+0x13f80], R250 ;  /* 0x013f80fa00007988 */ /* 0x0001e80008000409 */
[----:B------:R1:W-:Y:S01]  /*15a80*/  STS.U16 [R0+UR9+0x10f80], R252 ;  /* 0x010f80fc00007988 */ /* 0x0003e20008000409 */
[----:B0-----:R-:W-:-:S02]  /*15a90*/  IMAD R250, R4, 0x388, RZ ;  /* 0x0000038804fa7824 */ /* 0x001fc400078e02ff */
[----:B-1----:R-:W-:Y:S01]  /*15aa0*/  IMAD R252, R4, 0x38a, RZ ;  /* 0x0000038a04fc7824 */ /* 0x002fe200078e02ff */
[-C--:B---3--:R-:W-:Y:S02]  /*15ab0*/  IADD3 R202, P3, PT, R219, R196.reuse, RZ ;  /* 0x000000c4dbca7210 */ /* 0x088fe40007f7e0ff */
[-C--:B------:R-:W-:Y:S01]  /*15ac0*/  IADD3 R200, P4, PT, R220, R196.reuse, RZ ;  /* 0x000000c4dcc87210 */ /* 0x080fe20007f9e0ff */
[----:B------:R-:W0:Y:S04]  /*15ad0*/  LDC R219, c[0x0][0x3d8] ;  /* 0x0000f600ffdb7b82 */ /* 0x000e280000000800 */
[----:B------:R1:W-:Y:S01]  /*15ae0*/  STL [R1+0x1148], R200 ;  /* 0x001148c801007387 */ /* 0x0003e20000100800 */
[----:B------:R-:W-:Y:S02]  /*15af0*/  IMAD.MOV.U32 R220, RZ, RZ, R200 ;  /* 0x000000ffffdc7224 */ /* 0x000fe400078e00c8 */
[----:B----4-:R-:W-:Y:S01]  /*15b00*/  IMAD.IADD R208, R204, 0x1, R203 ;  /* 0x00000001ccd07824 */ /* 0x010fe200078e02cb */
[----:B------:R-:W-:-:S02]  /*15b10*/  IADD3 R204, P5, PT, R221, R196, RZ ;  /* 0x000000c4ddcc7210 */ /* 0x000fc40007fbe0ff */
[----:B--2---:R-:W-:Y:S02]  /*15b20*/  LEA.HI.X.SX32 R203, R223, R197, 0x1, P3 ;  /* 0x000000c5dfcb7211 */ /* 0x004fe400018f0eff */
[----:B------:R-:W-:Y:S02]  /*15b30*/  MOV R221, R201 ;  /* 0x000000c900dd7202 */ /* 0x000fe40000000f00 */
[-C--:B------:R-:W-:Y:S01]  /*15b40*/  LEA.HI.X.SX32 R221, R225, R197.reuse, 0x1, P4 ;  /* 0x000000c5e1dd7211 */ /* 0x080fe200020f0eff */
[----:B-1----:R1:W5:Y:S01]  /*15b50*/  LDL.LU.64 R200, [R1+0x2150] ;  /* 0x0021500001c87983 */ /* 0x0023620000300a00 */
[-C--:B------:R-:W-:Y:S02]  /*15b60*/  IADD3 R222, P3, PT, R222, R196.reuse, RZ ;  /* 0x000000c4dede7210 */ /* 0x080fe40007f7e0ff */
[----:B------:R-:W-:Y:S01]  /*15b70*/  IADD3 R220, P4, PT, R224, R196, RZ ;  /* 0x000000c4e0dc7210 */ /* 0x000fe20007f9e0ff */
[----:B------:R2:W-:Y:S01]  /*15b80*/  STL.64 [R1+0x1150], R202 ;  /* 0x001150ca01007387 */ /* 0x0005e20000100a00 */
[----:B------:R-:W-:-:S02]  /*15b90*/  LEA.HI.X.SX32 R205, R227, R197, 0x1, P5 ;  /* 0x000000c5e3cd7211 */ /* 0x000fc400028f0eff */
[----:B------:R-:W-:Y:S02]  /*15ba0*/  IADD3 R224, P5, PT, R226, R196, RZ ;  /* 0x000000c4e2e07210 */ /* 0x000fe40007fbe0ff */
[-C--:B------:R-:W-:Y:S02]  /*15bb0*/  LEA.HI.X.SX32 R223, R229, R197.reuse, 0x1, P3 ;  /* 0x000000c5e5df7211 */ /* 0x080fe400018f0eff */
[-C--:B------:R-:W-:Y:S01]  /*15bc0*/  LEA.HI.X.SX32 R225, R233, R197.reuse, 0x1, P5 ;  /* 0x000000c5e9e17211 */ /* 0x080fe200028f0eff */
[----:B--2---:R1:W5:Y:S04]  /*15bd0*/  LDL.LU.64 R202, [R1+0x2148] ;  /* 0x0021480001ca7983 */ /* 0x0043680000300a00 */
[----:B------:R2:W-:Y:S04]  /*15be0*/  STL [R1+0x114c], R221 ;  /* 0x00114cdd01007387 */ /* 0x0005e80000100800 */
[----:B------:R3:W-:Y:S01]  /*15bf0*/  STL.64 [R1+0x1140], R204 ;  /* 0x001140cc01007387 */ /* 0x0007e20000100a00 */
[----:B--2---:R-:W-:-:S03]  /*15c00*/  LEA.HI.X.SX32 R221, R231, R197, 0x1, P4 ;  /* 0x000000c5e7dd7211 */ /* 0x004fc600020f0eff */
[----:B---3--:R1:W5:Y:S04]  /*15c10*/  LDL.LU.64 R204, [R1+0x2140] ;  /* 0x0021400001cc7983 */ /* 0x0083680000300a00 */
[----:B------:R2:W-:Y:S04]  /*15c20*/  STL.64 [R1+0x1138], R222 ;  /* 0x001138de01007387 */ /* 0x0005e80000100a00 */
[----:B------:R3:W-:Y:S04]  /*15c30*/  STL.64 [R1+0x1130], R220 ;  /* 0x001130dc01007387 */ /* 0x0007e80000100a00 */
[----:B------:R4:W-:Y:S01]  /*15c40*/  STL.64 [R1+0x1128], R224 ;  /* 0x001128e001007387 */ /* 0x0009e20000100a00 */
[----:B--2---:R-:W-:-:S02]  /*15c50*/  IADD3 R222, P3, PT, R228, R196, RZ ;  /* 0x000000c4e4de7210 */ /* 0x004fc40007f7e0ff */
[-C--:B---3--:R-:W-:Y:S02]  /*15c60*/  IADD3 R220, P4, PT, R230, R196.reuse, RZ ;  /* 0x000000c4e6dc7210 */ /* 0x088fe40007f9e0ff */
[-C--:B------:R-:W-:Y:S02]  /*15c70*/  LEA.HI.X.SX32 R223, R235, R197.reuse, 0x1, P3 ;  /* 0x000000c5ebdf7211 */ /* 0x080fe400018f0eff */
[-C--:B----4-:R-:W-:Y:S02]  /*15c80*/  IADD3 R224, P5, PT, R232, R196.reuse, RZ ;  /* 0x000000c4e8e07210 */ /* 0x090fe40007fbe0ff */
[-C--:B------:R-:W-:Y:S02]  /*15c90*/  LEA.HI.X.SX32 R221, R237, R197.reuse, 0x1, P4 ;  /* 0x000000c5eddd7211 */ /* 0x080fe400020f0eff */
[----:B------:R-:W-:Y:S01]  /*15ca0*/  LEA.HI.X.SX32 R225, R239, R197, 0x1, P5 ;  /* 0x000000c5efe17211 */ /* 0x000fe200028f0eff */
        /* <DEDUP_REMOVED lines=18> */
[----:B------:R-:W-:Y:S04]  /*15dd0*/  STL.64 [R1+0x10f0], R222 ;  /* 0x0010f0de01007387 */ /* 0x000fe80000100a00 */
[----:B------:R-:W-:Y:S04]  /*15de0*/  STL.64 [R1+0x10e8], R220 ;  /* 0x0010e8dc01007387 */ /* 0x000fe80000100a00 */
[----:B------:R2:W-:Y:S02]  /*15df0*/  STL.64 [R1+0x10e0], R224 ;  /* 0x0010e0e001007387 */ /* 0x0005e40000100a00 */
[----:B--2---:R-:W2:Y:S01]  /*15e00*/  LDC R225, c[0x0][0x3d8] ;  /* 0x0000f600ffe17b82 */ /* 0x004ea20000000800 */
[-C--:B------:R-:W-:Y:S01]  /*15e10*/  IADD3 R222, P3, PT, R246, R196.reuse, RZ ;  /* 0x000000c4f6de7210 */ /* 0x080fe20007f7e0ff */
[----:B0-----:R-:W-:Y:S01]  /*15e20*/  IMAD R219, R219, 0x1c3, RZ ;  /* 0x000001c3dbdb7824 */ /* 0x001fe200078e02ff */
[----:B------:R-:W-:-:S04]  /*15e30*/  IADD3 R220, P4, PT, R248, R196, RZ ;  /* 0x000000c4f8dc7210 */ /* 0x000fc80007f9e0ff */
[----:B------:R-:W-:Y:S02]  /*15e40*/  LEA.HI.X.SX32 R221, R219, R197, 0x1, P4 ;  /* 0x000000c5dbdd7211 */ /* 0x000fe400020f0eff */
[----:B------:R-:W0:Y:S01]  /*15e50*/  LDC R219, c[0x0][0x3d8] ;  /* 0x0000f600ffdb7b82 */ /* 0x000e220000000800 */
[----:B--2---:R-:W-:-:S05]  /*15e60*/  IMAD R225, R225, 0x1c2, RZ ;  /* 0x000001c2e1e17824 */ /* 0x004fca00078e02ff */
[----:B------:R-:W-:Y:S02]  /*15e70*/  LEA.HI.X.SX32 R223, R225, R197, 0x1, P3 ;  /* 0x000000c5e1df7211 */ /* 0x000fe400018f0eff */
[-C--:B------:R-:W-:Y:S01]  /*15e80*/  IADD3 R226, P5, PT, R250, R196.reuse, RZ ;  /* 0x000000c4fae27210 */ /* 0x080fe20007fbe0ff */
[----:B------:R-:W2:Y:S02]  /*15e90*/  LDC R225, c[0x0][0x3d8] ;  /* 0x0000f600ffe17b82 */ /* 0x000ea40000000800 */
[----:B------:R-:W-:Y:S04]  /*15ea0*/  STL.64 [R1+0x10d8], R222 ;  /* 0x0010d8de01007387 */ /* 0x000fe80000100a00 */
[----:B------:R3:W-:Y:S02]  /*15eb0*/  STL.64 [R1+0x10d0], R220 ;  /* 0x0010d0dc01007387 */ /* 0x0007e40000100a00 */
[----:B---3--:R-:W3:Y:S01]  /*15ec0*/  LDC R221, c[0x0][0x3d8] ;  /* 0x0000f600ffdd7b82 */ /* 0x008ee20000000800 */
[----:B0-----:R-:W-:Y:S01]  /*15ed0*/  IMAD R219, R219, 0x1c5, RZ ;  /* 0x000001c5dbdb7824 */ /* 0x001fe200078e02ff */
[----:B------:R-:W-:-:S04]  /*15ee0*/  IADD3 R222, P3, PT, R252, R196, RZ ;  /* 0x000000c4fcde7210 */ /* 0x000fc80007f7e0ff */
[----:B------:R-:W-:Y:S02]  /*15ef0*/  LEA.HI.X.SX32 R223, R219, R197, 0x1, P3 ;  /* 0x000000c5dbdf7211 */ /* 0x000fe400018f0eff */
[----:B------:R-:W0:Y:S08]  /*15f00*/  LDC R220, c[0x0][0x3d8] ;  /* 0x0000f600ffdc7b82 */ /* 0x000e300000000800 */
[----:B------:R-:W4:Y:S01]  /*15f10*/  LDC R219, c[0x0][0x3d8] ;  /* 0x0000f600ffdb7b82 */ /* 0x000f220000000800 */
[----:B---3--:R-:W-:-:S05]  /*15f20*/  IMAD R221, R221, 0x1c4, RZ ;  /* 0x000001c4dddd7824 */ /* 0x008fca00078e02ff */
[----:B------:R-:W-:-:S05]  /*15f30*/  LEA.HI.X.SX32 R227, R221, R197, 0x1, P5 ;  /* 0x000000c5dde37211 */ /* 0x000fca00028f0eff */
[----:B------:R3:W-:Y:S04]  /*15f40*/  STL.64 [R1+0x10c8], R226 ;  /* 0x0010c8e201007387 */ /* 0x0007e80000100a00 */
[----:B------:R1:W-:Y:S01]  /*15f50*/  STL.64 [R1+0x10c0], R222 ;  /* 0x0010c0de01007387 */ /* 0x0003e20000100a00 */
[----:B--2---:R-:W-:Y:S02]  /*15f60*/  IMAD R225, R225, 0x38c, RZ ;  /* 0x0000038ce1e17824 */ /* 0x004fe400078e02ff */
[----:B0-----:R-:W-:Y:S02]  /*15f70*/  IMAD R220, R220, 0x38e, RZ ;  /* 0x0000038edcdc7824 */ /* 0x001fe400078e02ff */
[----:B----4-:R-:W-:Y:S01]  /*15f80*/  IMAD R219, R219, 0x1c7, RZ ;  /* 0x000001c7dbdb7824 */ /* 0x010fe200078e02ff */
[----:B---3--:R-:W0:Y:S08]  /*15f90*/  LDC R227, c[0x0][0x3d8] ;  /* 0x0000f600ffe37b82 */ /* 0x008e300000000800 */
[----:B-1----:R-:W1:Y:S01]  /*15fa0*/  LDC R222, c[0x0][0x3d8] ;  /* 0x0000f600ffde7b82 */ /* 0x002e620000000800 */
[----:B------:R-:W-:-:S02]  /*15fb0*/  IADD3 R224, P4, PT, R225, R196, RZ ;  /* 0x000000c4e1e07210 */ /* 0x000fc40007f9e0ff */
[----:B------:R-:W-:-:S04]  /*15fc0*/  IADD3 R220, P5, PT, R220, R196, RZ ;  /* 0x000000c4dcdc7210 */ /* 0x000fc80007fbe0ff */
[----:B------:R-:W-:Y:S01]  /*15fd0*/  LEA.HI.X.SX32 R221, R219, R197, 0x1, P5 ;  /* 0x000000c5dbdd7211 */ /* 0x000fe200028f0eff */
[----:B------:R-:W2:Y:S08]  /*15fe0*/  LDC R223, c[0x0][0x3d8] ;  /* 0x0000f600ffdf7b82 */ /* 0x000eb00000000800 */
[----:B------:R-:W3:Y:S01]  /*15ff0*/  LDC R219, c[0x0][0x3d8] ;  /* 0x0000f600ffdb7b82 */ /* 0x000ee20000000800 */
[----:B-1----:R-:W-:-:S05]  /*16000*/  IMAD R222, R222, 0x1c6, RZ ;  /* 0x000001c6dede7824 */ /* 0x002fca00078e02ff */
[----:B------:R-:W-:-:S05]  /*16010*/  LEA.HI.X.SX32 R225, R222, R197, 0x1, P4 ;  /* 0x000000c5dee17211 */ /* 0x000fca00020f0eff */
[----:B------:R1:W-:Y:S04]  /*16020*/  STL.64 [R1+0x10b8], R224 ;  /* 0x0010b8e001007387 */ /* 0x0003e80000100a00 */
[----:B------:R4:W-:Y:S01]  /*16030*/  STL.64 [R1+0x10b0], R220 ;  /* 0x0010b0dc01007387 */ /* 0x0009e20000100a00 */
[----:B0-----:R-:W-:Y:S02]  /*16040*/  IMAD R227, R227, 0x390, RZ ;  /* 0x00000390e3e37824 */ /* 0x001fe400078e02ff */
[----:B--2---:R-:W-:Y:S02]  /*16050*/  IMAD R223, R223, 0x392, RZ ;  /* 0x00000392dfdf7824 */ /* 0x004fe400078e02ff */
[----:B---3--:R-:W-:Y:S01]  /*16060*/  IMAD R219, R219, 0x1c9, RZ ;  /* 0x000001c9dbdb7824 */ /* 0x008fe200078e02ff */
[----:B-1----:R-:W0:Y:S08]  /*16070*/  LDC R225, c[0x0][0x3d8] ;  /* 0x0000f600ffe17b82 */ /* 0x002e300000000800 */
[----:B----4-:R-:W1:Y:S01]  /*16080*/  LDC R221, c[0x0][0x3d8] ;  /* 0x0000f600ffdd7b82 */ /* 0x010e620000000800 */
        /* <DEDUP_REMOVED lines=317> */
[----:B--2---:R-:W-:Y:S02]  /*17460*/  IMAD R220, R220, 0x3ee, RZ ;  /* 0x000003eedcdc7824 */ /* 0x004fe400078e02ff */
[----:B0-----:R-:W-:Y:S02]  /*17470*/  IMAD R225, R225, 0x3ec, RZ ;  /* 0x000003ece1e17824 */ /* 0x001fe400078e02ff */
[----:B---3--:R-:W-:Y:S01]  /*17480*/  IMAD R219, R219, 0x1f7, RZ ;  /* 0x000001f7dbdb7824 */ /* 0x008fe200078e02ff */
[----:B-1----:R-:W0:Y:S08]  /*17490*/  LDC R227, c[0x0][0x3d8] ;  /* 0x0000f600ffe37b82 */ /* 0x002e300000000800 */
[----:B----4-:R-:W1:Y:S01]  /*174a0*/  LDC R222, c[0x0][0x3d8] ;  /* 0x0000f600ffde7b82 */ /* 0x010e620000000800 */
[----:B------:R-:W-:-:S02]  /*174b0*/  IADD3 R220, P5, PT, R220, R196, RZ ;  /* 0x000000c4dcdc7210 */ /* 0x000fc40007fbe0ff */
[----:B------:R-:W-:Y:S02]  /*174c0*/  IADD3 R224, P4, PT, R225, R196, RZ ;  /* 0x000000c4e1e07210 */ /* 0x000fe40007f9e0ff */
[----:B------:R-:W-:-:S03]  /*174d0*/  LEA.HI.X.SX32 R221, R219, R197, 0x1, P5 ;  /* 0x000000c5dbdd7211 */ /* 0x000fc600028f0eff */
[----:B------:R-:W2:Y:S08]  /*174e0*/  LDC R223, c[0x0][0x3d8] ;  /* 0x0000f600ffdf7b82 */ /* 0x000eb00000000800 */
[----:B------:R-:W3:Y:S01]  /*174f0*/  LDC R219, c[0x0][0x3d8] ;  /* 0x0000f600ffdb7b82 */ /* 0x000ee20000000800 */
[----:B-1----:R-:W-:-:S05]  /*17500*/  IMAD R222, R222, 0x1f6, RZ ;  /* 0x000001f6dede7824 */ /* 0x002fca00078e02ff */
[----:B------:R-:W-:-:S05]  /*17510*/  LEA.HI.X.SX32 R225, R222, R197, 0x1, P4 ;  /* 0x000000c5dee17211 */ /* 0x000fca00020f0eff */
[----:B------:R1:W-:Y:S04]  /*17520*/  STL.64 [R1+0xf38], R224 ;  /* 0x000f38e001007387 */ /* 0x0003e80000100a00 */
[----:B------:R4:W-:Y:S01]  /*17530*/  STL.64 [R1+0xf30], R220 ;  /* 0x000f30dc01007387 */ /* 0x0009e20000100a00 */
[----:B--2---:R-:W-:Y:S02]  /*17540*/  IMAD R223, R223, 0x3f2, RZ ;  /* 0x000003f2dfdf7824 */ /* 0x004fe400078e02ff */
[----:B---3--:R-:W-:Y:S02]  /*17550*/  IMAD R219, R219, 0x1f9, RZ ;  /* 0x000001f9dbdb7824 */ /* 0x008fe400078e02ff */
[----:B0-----:R-:W-:Y:S01]  /*17560*/  IMAD R227, R227, 0x3f0, RZ ;  /* 0x000003f0e3e37824 */ /* 0x001fe200078e02ff */
[----:B-1----:R-:W0:Y:S08]  /*17570*/  LDC R225, c[0x0][0x3d8] ;  /* 0x0000f600ffe17b82 */ /* 0x002e300000000800 */
[----:B----4-:R-:W1:Y:S01]  /*17580*/  LDC R221, c[0x0][0x3d8] ;  /* 0x0000f600ffdd7b82 */ /* 0x010e620000000800 */
[----:B------:R-:W-:-:S04]  /*17590*/  IADD3 R222, P4, PT, R223, R196, RZ ;  /* 0x000000c4dfde7210 */ /* 0x000fc80007f9e0ff */
[----:B------:R-:W-:-:S03]  /*175a0*/  LEA.HI.X.SX32 R223, R219, R197, 0x1, P4 ;  /* 0x000000c5dbdf7211 */ /* 0x000fc600020f0eff */
[----:B------:R-:W2:Y:S01]  /*175b0*/  LDC R220, c[0x0][0x3d8] ;  /* 0x0000f600ffdc7b82 */ /* 0x000ea20000000800 */
[----:B------:R-:W-:-:S07]  /*175c0*/  IADD3 R226, P3, PT, R227, R196, RZ ;  /* 0x000000c4e3e27210 */ /* 0x000fce0007f7e0ff */
        /* <DEDUP_REMOVED lines=12> */
[----:B------:R-:W2:Y:S08]  /*17690*/  LDC R223, c[0x0][0x3d8] ;  /* 0x0000f600ffdf7b82 */ /* 0x000eb00000000800 */
[----:B------:R-:W3:Y:S01]  /*176a0*/  LDC R219, c[0x0][0x3d8] ;  /* 0x0000f600ffdb7b82 */ /* 0x000ee20000000800 */
[----:B------:R-:W-:Y:S01]  /*176b0*/  IADD3 R224, P5, PT, R225, R196, RZ ;  /* 0x000000c4e1e07210 */ /* 0x000fe20007fbe0ff */
[----:B-1----:R-:W-:-:S05]  /*176c0*/  IMAD R222, R222, 0x1fa, RZ ;  /* 0x000001fadede7824 */ /* 0x002fca00078e02ff */
[-C--:B------:R-:W-:Y:S02]  /*176d0*/  LEA.HI.X.SX32 R225, R222, R197.reuse, 0x1, P5 ;  /* 0x000000c5dee17211 */ /* 0x080fe400028f0eff */
[----:B------:R-:W1:Y:S01]  /*176e0*/  LDC R222, c[0x0][0x3d8] ;  /* 0x0000f600ffde7b82 */ /* 0x000e620000000800 */
[----:B--2---:R-:W-:Y:S02]  /*176f0*/  IMAD R223, R223, 0x3fa, RZ ;  /* 0x000003fadfdf7824 */ /* 0x004fe400078e02ff */
[----:B------:R2:W-:Y:S01]  /*17700*/  STL.64 [R1+0xf18], R224 ;  /* 0x000f18e001007387 */ /* 0x0005e20000100a00 */
[----:B---3--:R-:W-:Y:S02]  /*17710*/  IMAD R219, R219, 0x1fd, RZ ;  /* 0x000001fddbdb7824 */ /* 0x008fe400078e02ff */
[----:B--2---:R-:W-:Y:S02]  /*17720*/  IADD3 R224, P5, PT, R223, R196, RZ ;  /* 0x000000c4dfe07210 */ /* 0x004fe40007fbe0ff */
[----:B------:R-:W2:Y:S02]  /*17730*/  LDC R223, c[0x0][0x3d8] ;  /* 0x0000f600ffdf7b82 */ /* 0x000ea40000000800 */
[----:B------:R-:W-:Y:S01]  /*17740*/  LEA.HI.X.SX32 R225, R219, R197, 0x1, P5 ;  /* 0x000000c5dbe17211 */ /* 0x000fe200028f0eff */
[----:B0-----:R-:W-:-:S05]  /*17750*/  IMAD R227, R227, 0x3f8, RZ ;  /* 0x000003f8e3e37824 */ /* 0x001fca00078e02ff */
[----:B------:R-:W0:Y:S01]  /*17760*/  LDC R219, c[0x0][0x3d8] ;  /* 0x0000f600ffdb7b82 */ /* 0x000e220000000800 */
[----:B-1----:R-:W-:Y:S01]  /*17770*/  IMAD R222, R222, 0x1fc, RZ ;  /* 0x000001fcdede7824 */ /* 0x002fe200078e02ff */
[----:B------:R-:W-:Y:S01]  /*17780*/  IADD3 R226, P4, PT, R227, R196, RZ ;  /* 0x000000c4e3e27210 */ /* 0x000fe20007f9e0ff */
[----:B------:R1:W-:Y:S03]  /*17790*/  STL.64 [R1+0xf10], R220 ;  /* 0x000f10dc01007387 */ /* 0x0003e60000100a00 */
[----:B------:R-:W-:-:S05]  /*177a0*/  LEA.HI.X.SX32 R227, R222, R197, 0x1, P4 ;  /* 0x000000c5dee37211 */ /* 0x000fca00020f0eff */
[----:B------:R3:W-:Y:S01]  /*177b0*/  STL.64 [R1+0xf08], R226 ;  /* 0x000f08e201007387 */ /* 0x0007e20000100a00 */
[----:B-1----:R-:W1:Y:S01]  /*177c0*/  LDC R220, c[0x0][0x3d8] ;  /* 0x0000f600ffdc7b82 */ /* 0x002e620000000800 */
[----:B--2---:R-:W-:-:S07]  /*177d0*/  IMAD R223, R223, 0x3fe, RZ ;  /* 0x000003fedfdf7824 */ /* 0x004fce00078e02ff */
[----:B---3--:R-:W2:Y:S01]  /*177e0*/  LDC R227, c[0x0][0x3d8] ;  /* 0x0000f600ffe37b82 */ /* 0x008ea20000000800 */
[----:B0-----:R-:W-:Y:S01]  /*177f0*/  IMAD R219, R219, 0x1ff, RZ ;  /* 0x000001ffdbdb7824 */ /* 0x001fe200078e02ff */
[----:B------:R0:W-:Y:S01]  /*17800*/  STS.U16 [R0+UR9+0x12f80], R159 ;  /* 0x012f809f00007988 */ /* 0x0001e20008000409 */
[----:B------:R-:W-:-:S04]  /*17810*/  IADD3 R222, P4, PT, R223, R196, RZ ;  /* 0x000000c4dfde7210 */ /* 0x000fc80007f9e0ff */
[----:B------:R-:W-:Y:S02]  /*17820*/  LEA.HI.X.SX32 R223, R219, R197, 0x1, P4 ;  /* 0x000000c5dbdf7211 */ /* 0x000fe400020f0eff */
[----:B------:R-:W3:Y:S08]  /*17830*/  LDC R219, c[0x0][0x3d8] ;  /* 0x0000f600ffdb7b82 */ /* 0x000ef00000000800 */
[----:B0-----:R-:W0:Y:S01]  /*17840*/  LDC R159, c[0x0][0x3d8] ;  /* 0x0000f600ff9f7b82 */ /* 0x001e220000000800 */
[----:B-1----:R-:W-:-:S02]  /*17850*/  IMAD R220, R220, 0x3fc, RZ ;  /* 0x000003fcdcdc7824 */ /* 0x002fc400078e02ff */
[----:B------:R-:W-:Y:S01]  /*17860*/  IMAD.SHL.U32 R4, R3, 0x2, RZ ;  /* 0x0000000203047824 */ /* 0x000fe200078e00ff */
[----:B------:R1:W-:Y:S02]  /*17870*/  STS.U16 [R0+UR9+0x2f80], R157 ;  /* 0x002f809d00007988 */ /* 0x0003e40008000409 */
[-C--:B------:R-:W-:Y:S01]  /*17880*/  IADD3 R220, P3, PT, R220, R196.reuse, RZ ;  /* 0x000000c4dcdc7210 */ /* 0x080fe20007f7e0ff */
[----:B--2---:R-:W-:Y:S01]  /*17890*/  IMAD R227, R227, 0x1fe, RZ ;  /* 0x000001fee3e37824 */ /* 0x004fe200078e02ff */
[----:B------:R2:W-:Y:S04]  /*178a0*/  STL.64 [R1+0xf00], R224 ;  /* 0x000f00e001007387 */ /* 0x0005e80000100a00 */
[----:B------:R-:W-:Y:S01]  /*178b0*/  LEA.HI.X.SX32 R221, R227, R197, 0x1, P3 ;  /* 0x000000c5e3dd7211 */ /* 0x000fe200018f0eff */
[----:B-1----:R-:W1:Y:S01]  /*178c0*/  LDC R157, c[0x0][0x3d8] ;  /* 0x0000f600ff9d7b82 */ /* 0x002e620000000800 */
[----:B--2---:R-:W-:-:S07]  /*178d0*/  IADD3 R224, P5, PT, R4, R196, RZ ;  /* 0x000000c404e07210 */ /* 0x004fce0007fbe0ff */
[----:B------:R-:W2:Y:S01]  /*178e0*/  LDC R227, c[0x0][0x3d8] ;  /* 0x0000f600ffe37b82 */ /* 0x000ea20000000800 */
[----:B------:R-:W-:Y:S01]  /*178f0*/  LEA.HI.X.SX32 R225, R3, R197, 0x1, P5 ;  /* 0x000000c503e17211 */ /* 0x000fe200028f0eff */
[----:B0-----:R-:W-:Y:S01]  /*17900*/  IMAD R6, R159, 0xa, RZ ;  /* 0x0000000a9f067824 */ /* 0x001fe200078e02ff */
[----:B------:R-:W-:Y:S01]  /*17910*/  STL.64 [R1+0xef8], R220 ;  /* 0x000ef8dc01007387 */ /* 0x000fe20000100a00 */
[----:B---3--:R-:W-:-:S03]  /*17920*/  IMAD R219, R219, 0x5, RZ ;  /* 0x00000005dbdb7824 */ /* 0x008fc600078e02ff */
[----:B------:R-:W-:Y:S04]  /*17930*/  STL.64 [R1+0xef0], R222 ;  /* 0x000ef0de01007387 */ /* 0x000fe80000100a00 */
[----:B------:R0:W-:Y:S02]  /*17940*/  STL.64 [R1+0xee8], R224 ;  /* 0x000ee8e001007387 */ /* 0x0001e40000100a00 */
[----:B0-----:R-:W-:-:S04]  /*17950*/  IADD3 R224, P5, PT, R6, R196, RZ ;  /* 0x000000c406e07210 */ /* 0x001fc80007fbe0ff */
[-C--:B------:R-:W-:Y:S02]  /*17960*/  LEA.HI.X.SX32 R225, R219, R197.reuse, 0x1, P5 ;  /* 0x000000c5dbe17211 */ /* 0x080fe400028f0eff */
        /* <DEDUP_REMOVED lines=38> */
[----:B------:R4:W-:Y:S01]  /*17bd0*/  STS.U16 [R0+UR9+0x1ab80], R140 ;  /* 0x01ab808c00007988 */ /* 0x0009e20008000409 */
[----:B------:R-:W-:Y:S01]  /*17be0*/  LEA R220, P3, R3, R196, 0x2 ;  /* 0x000000c403dc7211 */ /* 0x000fe200078610ff */
[----:B--2---:R-:W-:Y:S01]  /*17bf0*/  IMAD R227, R227, 0x3, RZ ;  /* 0x00000003e3e37824 */ /* 0x004fe200078e02ff */
[----:B---3--:R-:W2:Y:S01]  /*17c00*/  LDC R160, c[0x0][0x3d8] ;  /* 0x0000f600ffa07b82 */ /* 0x008ea20000000800 */
[----:B0-----:R-:W-:Y:S01]  /*17c10*/  IMAD R219, R219, 0x9, RZ ;  /* 0x00000009dbdb7824 */ /* 0x001fe200078e02ff */
[----:B----4-:R-:W-:Y:S01]  /*17c20*/  SHF.L.U32 R0, R5, 0x2, RZ ;  /* 0x0000000205007819 */ /* 0x010fe200000006ff */
[----:B-1----:R-:W-:Y:S01]  /*17c30*/  IMAD R5, R157, 0x6, RZ ;  /* 0x000000069d057824 */ /* 0x002fe200078e02ff */
[----:B------:R-:W-:Y:S01]  /*17c40*/  LEA.HI.X.SX32 R221, R4, R197, 0x1, P3 ;  /* 0x000000c504dd7211 */ /* 0x000fe200018f0eff */
[----:B------:R-:W-:-:S03]  /*17c50*/  IMAD R17, R175, 0x22, RZ ;  /* 0x00000022af117824 */ /* 0x000fc600078e02ff */
[----:B------:R-:W0:Y:S01]  /*17c60*/  LDC R158, c[0x0][0x3d8] ;  /* 0x0000f600ff9e7b82 */ /* 0x000e220000000800 */
[----:B------:R-:W-:Y:S01]  /*17c70*/  IMAD R16, R173, 0x1e, RZ ;  /* 0x0000001ead107824 */ /* 0x000fe200078e02ff */
[----:B------:R-:W-:Y:S01]  /*17c80*/  IADD3 R222, P4, PT, R5, R196, RZ ;  /* 0x000000c405de7210 */ /* 0x000fe20007f9e0ff */
[----:B------:R-:W-:Y:S02]  /*17c90*/  IMAD R19, R3, 0x26, RZ ;  /* 0x0000002603137824 */ /* 0x000fe400078e02ff */
[----:B------:R-:W-:Y:S01]  /*17ca0*/  IMAD R18, R176, 0x24, RZ ;  /* 0x00000024b0127824 */ /* 0x000fe200078e02ff */
[----:B------:R-:W-:Y:S01]  /*17cb0*/  LEA.HI.X.SX32 R223, R227, R197, 0x1, P4 ;  /* 0x000000c5e3df7211 */ /* 0x000fe200020f0eff */
[----:B------:R-:W-:Y:S01]  /*17cc0*/  IMAD R20, R3, 0x28, RZ ;  /* 0x0000002803147824 */ /* 0x000fe200078e02ff */
[----:B------:R-:W1:Y:S01]  /*17cd0*/  LDC R227, c[0x0][0x3d8] ;  /* 0x0000f600ffe37b82 */ /* 0x000e620000000800 */
[----:B------:R-:W-:Y:S04]  /*17ce0*/  STL.64 [R1+0xee0], R220 ;  /* 0x000ee0dc01007387 */ /* 0x000fe80000100a00 */
[----:B------:R-:W-:Y:S01]  /*17cf0*/  STL.64 [R1+0xed8], R222 ;  /* 0x000ed8de01007387 */ /* 0x000fe20000100a00 */
[----:B--2---:R-:W-:-:S02]  /*17d00*/  IMAD R7, R160, 0xc, RZ ;  /* 0x0000000ca0077824 */ /* 0x004fc400078e02ff */
[C---:B------:R-:W-:Y:S01]  /*17d10*/  IMAD R25, R3.reuse, 0x32, RZ ;  /* 0x0000003203197824 */ /* 0x040fe200078e02ff */
[----:B------:R2:W-:Y:S01]  /*17d20*/  STL.64 [R1+0xed0], R224 ;  /* 0x000ed0e001007387 */ /* 0x0005e20000100a00 */
[C---:B------:R-:W-:Y:S01]  /*17d30*/  IMAD R24, R3.reuse, 0x30, RZ ;  /* 0x0000003003187824 */ /* 0x040fe200078e02ff */
[----:B------:R-:W3:Y:S01]  /*17d40*/  LDC R160, c[0x0][0x3d8] ;  /* 0x0000f600ffa07b82 */ /* 0x000ee20000000800 */
[C---:B------:R-:W-:Y:S02]  /*17d50*/  IMAD R27, R3.reuse, 0x36, RZ ;  /* 0x00000036031b7824 */ /* 0x040fe400078e02ff */
[C---:B------:R-:W-:Y:S02]  /*17d60*/  IMAD R26, R3.reuse, 0x34, RZ ;  /* 0x00000034031a7824 */ /* 0x040fe400078e02ff */
[C---:B------:R-:W-:Y:S02]  /*17d70*/  IMAD R29, R3.reuse, 0x3a, RZ ;  /* 0x0000003a031d7824 */ /* 0x040fe400078e02ff */
[C---:B------:R-:W-:Y:S01]  /*17d80*/  IMAD R28, R3.reuse, 0x38, RZ ;  /* 0x00000038031c7824 */ /* 0x040fe200078e02ff */
[----:B------:R-:W4:Y:S01]  /*17d90*/  LDC R176, c[0x0][0x3d8] ;  /* 0x0000f600ffb07b82 */ /* 0x000f220000000800 */
[C---:B------:R-:W-:Y:S01]  /*17da0*/  IMAD R32, R3.reuse, 0x42, RZ ;  /* 0x0000004203207824 */ /* 0x040fe200078e02ff */
[----:B--2---:R-:W-:Y:S01]  /*17db0*/  IADD3 R224, P5, PT, R10, R196, RZ ;  /* 0x000000c40ae07210 */ /* 0x004fe20007fbe0ff */
[----:B------:R-:W-:-:S02]  /*17dc0*/  IMAD R31, R3, 0x3e, RZ ;  /* 0x0000003e031f7824 */ /* 0x000fc400078e02ff */
[----:B------:R-:W-:Y:S01]  /*17dd0*/  IMAD R34, R3, 0x46, RZ ;  /* 0x0000004603227824 */ /* 0x000fe200078e02ff */
[-C--:B------:R-:W-:Y:S01]  /*17de0*/  LEA.HI.X.SX32 R225, R219, R197.reuse, 0x1, P5 ;  /* 0x000000c5dbe17211 */ /* 0x080fe200028f0eff */
[----:B------:R-:W-:Y:S01]  /*17df0*/  IMAD R30, R3, 0x3c, RZ ;  /* 0x0000003c031e7824 */ /* 0x000fe200078e02ff */
[----:B------:R-:W2:Y:S01]  /*17e00*/  LDC R219, c[0x0][0x3d8] ;  /* 0x0000f600ffdb7b82 */ /* 0x000ea20000000800 */
[-C--:B------:R-:W-:Y:S01]  /*17e10*/  IADD3 R220, P3, PT, R7, R196.reuse, RZ ;  /* 0x000000c407dc7210 */ /* 0x080fe20007f7e0ff */
[----:B-1----:R-:W-:Y:S01]  /*17e20*/  IMAD R227, R227, 0x7, RZ ;  /* 0x00000007e3e37824 */ /* 0x002fe200078e02ff */
[----:B------:R-:W-:Y:S01]  /*17e30*/  IADD3 R222, P4, PT, R8, R196, RZ ;  /* 0x000000c408de7210 */ /* 0x000fe20007f9e0ff */
[----:B------:R-:W-:Y:S01]  /*17e40*/  IMAD R33, R3, 0x44, RZ ;  /* 0x0000004403217824 */ /* 0x000fe200078e02ff */
[-C--:B------:R-:W-:Y:S01]  /*17e50*/  LEA.HI.X.SX32 R221, R5, R197.reuse, 0x1, P3 ;  /* 0x000000c505dd7211 */ /* 0x080fe200018f0eff */
[----:B------:R-:W-:Y:S01]  /*17e60*/  IMAD R36, R3, 0x4a, RZ ;  /* 0x0000004a03247824 */ /* 0x000fe200078e02ff */
[----:B------:R-:W-:Y:S01]  /*17e70*/  LEA.HI.X.SX32 R223, R227, R197, 0x1, P4 ;  /* 0x000000c5e3df7211 */ /* 0x000fe200020f0eff */
[C---:B------:R-:W-:Y:S01]  /*17e80*/  IMAD R35, R3.reuse, 0x48, RZ ;  /* 0x0000004803237824 */ /* 0x040fe200078e02ff */
[----:B------:R-:W1:Y:S01]  /*17e90*/  LDC R227, c[0x0][0x3d8] ;  /* 0x0000f600ffe37b82 */ /* 0x000e620000000800 */
[----:B------:R-:W-:Y:S04]  /*17ea0*/  STL.64 [R1+0xec8], R220 ;  /* 0x000ec8dc01007387 */ /* 0x000fe80000100a00 */
[----:B------:R0:W-:Y:S01]  /*17eb0*/  STL.64 [R1+0xec0], R222 ;  /* 0x000ec0de01007387 */ /* 0x0001e20000100a00 */
[----:B------:R-:W-:-:S02]  /*17ec0*/  IMAD R38, R3, 0x4e, RZ ;  /* 0x0000004e03267824 */ /* 0x000fc400078e02ff */
[C---:B------:R-:W-:Y:S01]  /*17ed0*/  IMAD R37, R3.reuse, 0x4c, RZ ;  /* 0x0000004c03257824 */ /* 0x040fe200078e02ff */
[----:B------:R-:W1:Y:S01]  /*17ee0*/  LDC R178, c[0x0][0x3d8] ;  /* 0x0000f600ffb27b82 */ /* 0x000e620000000800 */
[C---:B------:R-:W-:Y:S02]  /*17ef0*/  IMAD R40, R3.reuse, 0x52, RZ ;  /* 0x0000005203287824 */ /* 0x040fe400078e02ff */
[C---:B------:R-:W-:Y:S02]  /*17f00*/  IMAD R42, R3.reuse, 0x56, RZ ;  /* 0x00000056032a7824 */ /* 0x040fe400078e02ff */
[C---:B------:R-:W-:Y:S02]  /*17f10*/  IMAD R41, R3.reuse, 0x54, RZ ;  /* 0x0000005403297824 */ /* 0x040fe400078e02ff */
[----:B------:R-:W-:Y:S01]  /*17f20*/  IMAD R44, R3, 0x5a, RZ ;  /* 0x0000005a032c7824 */ /* 0x000fe200078e02ff */
[----:B0-----:R-:W-:Y:S01]  /*17f30*/  IADD3 R222, P4, PT, R12, R196, RZ ;  /* 0x000000c40cde7210 */ /* 0x001fe20007f9e0ff */
[----:B--2---:R-:W-:Y:S01]  /*17f40*/  IMAD R219, R219, 0xb, RZ ;  /* 0x0000000bdbdb7824 */ /* 0x004fe200078e02ff */
[----:B------:R-:W0:Y:S01]  /*17f50*/  LDC R180, c[0x0][0x3d8] ;  /* 0x0000f600ffb47b82 */ /* 0x000e220000000800 */
[----:B------:R-:W-:-:S02]  /*17f60*/  IMAD R39, R3, 0x50, RZ ;  /* 0x0000005003277824 */ /* 0x000fc400078e02ff */
[----:B------:R-:W-:Y:S01]  /*17f70*/  IMAD R43, R3, 0x58, RZ ;  /* 0x00000058032b7824 */ /* 0x000fe200078e02ff */
[-C--:B------:R-:W-:Y:S01]  /*17f80*/  LEA.HI.X.SX32 R223, R219, R197.reuse, 0x1, P4 ;  /* 0x000000c5dbdf7211 */ /* 0x080fe200020f0eff */
[C---:B------:R-:W-:Y:S02]  /*17f90*/  IMAD R46, R3.reuse, 0x5e, RZ ;  /* 0x0000005e032e7824 */ /* 0x040fe400078e02ff */
[----:B------:R-:W-:Y:S01]  /*17fa0*/  IMAD R45, R3, 0x5c, RZ ;  /* 0x0000005c032d7824 */ /* 0x000fe200078e02ff */
[----:B------:R-:W2:Y:S01]  /*17fb0*/  LDC R219, c[0x0][0x3d8] ;  /* 0x0000f600ffdb7b82 */ /* 0x000ea20000000800 */
[----:B------:R-:W-:Y:S01]  /*17fc0*/  IADD3 R220, P3, PT, R11, R196, RZ ;  /* 0x000000c40bdc7210 */ /* 0x000fe20007f7e0ff */
[C---:B------:R-:W-:Y:S02]  /*17fd0*/  IMAD R48, R3.reuse, 0x62, RZ ;  /* 0x0000006203307824 */ /* 0x040fe400078e02ff */
[C---:B------:R-:W-:Y:S01]  /*17fe0*/  IMAD R47, R3.reuse, 0x60, RZ ;  /* 0x00000060032f7824 */ /* 0x040fe200078e02ff */
[----:B------:R-:W-:Y:S01]  /*17ff0*/  LEA.HI.X.SX32 R221, R6, R197, 0x1, P3 ;  /* 0x000000c506dd7211 */ /* 0x000fe200018f0eff */
[----:B------:R-:W-:Y:S04]  /*18000*/  STL.64 [R1+0xeb8], R224 ;  /* 0x000eb8e001007387 */ /* 0x000fe80000100a00 */
[----:B------:R1:W-:Y:S01]  /*18010*/  STL.64 [R1+0xeb0], R220 ;  /* 0x000eb0dc01007387 */ /* 0x0003e20000100a00 */
[----:B------:R-:W-:-:S02]  /*18020*/  IMAD R50, R3, 0x66, RZ ;  /* 0x0000006603327824 */ /* 0x000fc400078e02ff */
[C---:B------:R-:W-:Y:S02]  /*18030*/  IMAD R49, R3.reuse, 0x64, RZ ;  /* 0x0000006403317824 */ /* 0x040fe400078e02ff */
[C---:B------:R-:W-:Y:S02]  /*18040*/  IMAD R52, R3.reuse, 0x6e, RZ ;  /* 0x0000006e03347824 */ /* 0x040fe400078e02ff */
[C---:B------:R-:W-:Y:S02]  /*18050*/  IMAD R51, R3.reuse, 0x68, RZ ;  /* 0x0000006803337824 */ /* 0x040fe400078e02ff */
[C---:B------:R-:W-:Y:S02]  /*18060*/  IMAD R217, R3.reuse, 0x6c, RZ ;  /* 0x0000006c03d97824 */ /* 0x040fe400078e02ff */
[C---:B------:R-:W-:Y:S01]  /*18070*/  IMAD R54, R3.reuse, 0x72, RZ ;  /* 0x0000007203367824 */ /* 0x040fe200078e02ff */
[----:B-1----:R-:W-:Y:S01]  /*18080*/  IADD3 R220, P3, PT, R14, R196, RZ ;  /* 0x000000c40edc7210 */ /* 0x002fe20007f7e0ff */
        /* <DEDUP_REMOVED lines=81> */
[----:B------:R-:W-:Y:S02]  /*185a0*/  IMAD R154, R3, 0x144, RZ ;  /* 0x00000144039a7824 */ /* 0x000fe400078e02ff */
[----:B------:R-:W-:Y:S02]  /*185b0*/  IMAD R156, R156, 0x148, RZ ;  /* 0x000001489c9c7824 */ /* 0x000fe400078e02ff */
[----:B------:R-:W-:Y:S02]  /*185c0*/  IMAD R162, R162, 0x154, RZ ;  /* 0x00000154a2a27824 */ /* 0x000fe400078e02ff */
[----:B------:R-:W-:-:S02]  /*185d0*/  IMAD R164, R164, 0x158, RZ ;  /* 0x00000158a4a47824 */ /* 0x000fc400078e02ff */
[----:B------:R-:W-:Y:S02]  /*185e0*/  IMAD R168, R168, 0x160, RZ ;  /* 0x00000160a8a87824 */ /* 0x000fe400078e02ff */
[----:B------:R-:W-:Y:S02]  /*185f0*/  IMAD R170, R170, 0x164, RZ ;  /* 0x00000164aaaa7824 */ /* 0x000fe400078e02ff */
[----:B------:R-:W-:Y:S02]  /*18600*/  IMAD R172, R172, 0x168, RZ ;  /* 0x00000168acac7824 */ /* 0x000fe400078e02ff */
[----:B------:R-:W-:Y:S02]  /*18610*/  IMAD R174, R174, 0x16c, RZ ;  /* 0x0000016caeae7824 */ /* 0x000fe400078e02ff */
[----:B------:R-:W-:Y:S02]  /*18620*/  IMAD R185, R185, 0x182, RZ ;  /* 0x00000182b9b97824 */ /* 0x000fe400078e02ff */
[----:B------:R-:W-:-:S02]  /*18630*/  IMAD R187, R187, 0x186, RZ ;  /* 0x00000186bbbb7824 */ /* 0x000fc400078e02ff */
[----:B------:R-:W-:Y:S02]  /*18640*/  IMAD R188, R188, 0x188, RZ ;  /* 0x00000188bcbc7824 */ /* 0x000fe400078e02ff */
[C---:B------:R-:W-:Y:S02]  /*18650*/  IMAD R195, R3.reuse, 0x196, RZ ;  /* 0x0000019603c37824 */ /* 0x040fe400078e02ff */
[C---:B------:R-:W-:Y:S02]  /*18660*/  IMAD R194, R3.reuse, 0x194, RZ ;  /* 0x0000019403c27824 */ /* 0x040fe400078e02ff */
[C---:B------:R-:W-:Y:S02]  /*18670*/  IMAD R199, R3.reuse, 0x198, RZ ;  /* 0x0000019803c77824 */ /* 0x040fe400078e02ff */
[C---:B------:R-:W-:Y:S02]  /*18680*/  IMAD R212, R3.reuse, 0x1a0, RZ ;  /* 0x000001a003d47824 */ /* 0x040fe400078e02ff */
[----:B------:R-:W-:-:S02]  /*18690*/  IMAD R213, R3, 0x1a2, RZ ;  /* 0x000001a203d57824 */ /* 0x000fc400078e02ff */
[C---:B------:R-:W-:Y:S02]  /*186a0*/  IMAD R214, R3.reuse, 0x1a4, RZ ;  /* 0x000001a403d67824 */ /* 0x040fe400078e02ff */
[C---:B------:R-:W-:Y:S02]  /*186b0*/  IMAD R215, R3.reuse, 0x1a6, RZ ;  /* 0x000001a603d77824 */ /* 0x040fe400078e02ff */
[----:B------:R-:W-:Y:S01]  /*186c0*/  IMAD R216, R3, 0x6a, RZ ;  /* 0x0000006a03d87824 */ /* 0x000fe200078e02ff */
[----:B------:R-:W1:Y:S01]  /*186d0*/  S2R R198, SR_TID.X ;  /* 0x0000000000c67919 */ /* 0x000e620000002100 */
[----:B--2---:R-:W-:Y:S02]  /*186e0*/  IMAD R219, R219, 0xd, RZ ;  /* 0x0000000ddbdb7824 */ /* 0x004fe400078e02ff */
[----:B------:R-:W-:Y:S01]  /*186f0*/  IMAD R57, R3, 0x78, RZ ;  /* 0x0000007803397824 */ /* 0x000fe200078e02ff */
[----:B------:R-:W-:-:S04]  /*18700*/  @!UP0 UIADD3 UR12, UPT, UPT, -UR12, 0x100000, URZ ;  /* 0x001000000c0c8890 */ /* 0x000fc8000fffe1ff */
[----:B------:R-:W-:Y:S02]  /*18710*/  @!UP0 USHF.L.U32 UR13, UR12, 0xb, URZ ;  /* 0x0000000b0c0d8899 */ /* 0x000fe400080006ff */
[----:B------:R-:W-:Y:S01]  /*18720*/  @!UP0 USHF.L.U32 UR12, UR12, 0x1, URZ ;  /* 0x000000010c0c8899 */ /* 0x000fe200080006ff */
[----:B------:R-:W-:Y:S01]  /*18730*/  IMAD R58, R3, 0x7a, RZ ;  /* 0x0000007a033a7824 */ /* 0x000fe200078e02ff */
[-C--:B------:R-:W-:Y:S01]  /*18740*/  LEA.HI.X.SX32 R221, R219, R197.reuse, 0x1, P3 ;  /* 0x000000c5dbdd7211 */ /* 0x080fe200018f0eff */
[----:B------:R-:W-:Y:S01]  /*18750*/  IMAD R60, R3, 0x7e, RZ ;  /* 0x0000007e033c7824 */ /* 0x000fe200078e02ff */
[----:B------:R-:W2:Y:S01]  /*18760*/  LDC R219, c[0x0][0x3d8] ;  /* 0x0000f600ffdb7b82 */ /* 0x000ea20000000800 */
[----:B------:R-:W-:Y:S01]  /*18770*/  IADD3 R224, P5, PT, R13, R196, RZ ;  /* 0x000000c40de07210 */ /* 0x000fe20007fbe0ff */
[C---:B------:R-:W-:Y:S01]  /*18780*/  IMAD R59, R3.reuse, 0x7c, RZ ;  /* 0x0000007c033b7824 */ /* 0x040fe200078e02ff */
[----:B------:R-:W-:Y:S01]  /*18790*/  VOTEU.ALL UP1, P0 ;  /* 0x0000000000ff7886 */ /* 0x000fe20000020000 */
[----:B------:R-:W-:Y:S01]  /*187a0*/  IMAD R77, R3, 0xa2, RZ ;  /* 0x000000a2034d7824 */ /* 0x000fe200078e02ff */
[----:B------:R-:W-:Y:S01]  /*187b0*/  LEA.HI.X.SX32 R225, R7, R197, 0x1, P5 ;  /* 0x000000c507e17211 */ /* 0x000fe200028f0eff */
[----:B------:R0:W-:Y:S04]  /*187c0*/  STL.64 [R1+0xea8], R222 ;  /* 0x000ea8de01007387 */ /* 0x0001e80000100a00 */
[----:B------:R-:W-:Y:S04]  /*187d0*/  STL.64 [R1+0xea0], R224 ;  /* 0x000ea0e001007387 */ /* 0x000fe80000100a00 */
[----:B------:R0:W-:Y:S01]  /*187e0*/  STL.64 [R1+0xe98], R220 ;  /* 0x000e98dc01007387 */ /* 0x0001e20000100a00 */
[----:B------:R-:W-:-:S02]  /*187f0*/  IMAD R79, R3, 0xa6, RZ ;  /* 0x000000a6034f7824 */ /* 0x000fc400078e02ff */
[----:B------:R-:W-:Y:S01]  /*18800*/  IMAD R78, R3, 0xa4, RZ ;  /* 0x000000a4034e7824 */ /* 0x000fe200078e02ff */
[----:B------:R1:W-:Y:S06]  /*18810*/  MEMBAR.ALL.CTA ;  /* 0x0000000000007992 */ /* 0x0003ec0000008000 */
[----:B-1----:R-:W-:Y:S01]  /*18820*/  FENCE.VIEW.ASYNC.S ;  /* 0x00000000000073c6 */ /* 0x002fe20000000000 */
[----:B--2---:R-:W-:Y:S01]  /*18830*/  IMAD R219, R219, 0x11, RZ ;  /* 0x00000011dbdb7824 */ /* 0x004fe200078e02ff */
[-C--:B0-----:R-:W-:Y:S01]  /*18840*/  IADD3 R222, P4, PT, R15, R196.reuse, RZ ;  /* 0x000000c40fde7210 */ /* 0x081fe20007f9e0ff */
[----:B------:R-:W-:Y:S01]  /*18850*/  IMAD R227, R227, 0xf, RZ ;  /* 0x0000000fe3e37824 */ /* 0x000fe200078e02ff */
[-C--:B------:R-:W-:Y:S01]  /*18860*/  IADD3 R220, P3, PT, R17, R196.reuse, RZ ;  /* 0x000000c411dc7210 */ /* 0x080fe20007f7e0ff */
[C---:B------:R-:W-:Y:S01]  /*18870*/  IMAD R80, R3.reuse, 0xa8, RZ ;  /* 0x000000a803507824 */ /* 0x040fe200078e02ff */
[----:B------:R-:W-:Y:S01]  /*18880*/  IADD3 R224, P5, PT, R16, R196, RZ ;  /* 0x000000c410e07210 */ /* 0x000fe20007fbe0ff */
[----:B------:R-:W-:Y:S01]  /*18890*/  IMAD R97, R3, 0xca, RZ ;  /* 0x000000ca03617824 */ /* 0x000fe200078e02ff */
[-C--:B------:R-:W-:Y:S01]  /*188a0*/  LEA.HI.X.SX32 R221, R219, R197.reuse, 0x1, P3 ;  /* 0x000000c5dbdd7211 */ /* 0x080fe200018f0eff */
[----:B------:R-:W-:Y:S01]  /*188b0*/  IMAD R98, R3, 0xcc, RZ ;  /* 0x000000cc03627824 */ /* 0x000fe200078e02ff */
[----:B------:R-:W0:Y:S01]  /*188c0*/  LDC R219, c[0x0][0x3d8] ;  /* 0x0000f600ffdb7b82 */ /* 0x000e220000000800 */
[----:B------:R-:W-:-:S02]  /*188d0*/  LEA.HI.X.SX32 R223, R8, R197, 0x1, P4 ;  /* 0x000000c508df7211 */ /* 0x000fc400020f0eff */
[----:B------:R-:W-:-:S03]  /*188e0*/  LEA.HI.X.SX32 R225, R227, R197, 0x1, P5 ;  /* 0x000000c5e3e17211 */ /* 0x000fc600028f0eff */
[----:B------:R-:W-:Y:S02]  /*188f0*/  STL.64 [R1+0xe90], R222 ;  /* 0x000e90de01007387 */ /* 0x000fe40000100a00 */
[----:B------:R-:W1:Y:S02]  /*18900*/  LDC R227, c[0x0][0x3d8] ;  /* 0x0000f600ffe37b82 */ /* 0x000e640000000800 */
[----:B------:R2:W-:Y:S01]  /*18910*/  STL.64 [R1+0xe88], R224 ;  /* 0x000e88e001007387 */ /* 0x0005e20000100a00 */
[C---:B------:R-:W-:Y:S02]  /*18920*/  IMAD R99, R3.reuse, 0xce, RZ ;  /* 0x000000ce03637824 */ /* 0x040fe400078e02ff */
[C---:B------:R-:W-:Y:S02]  /*18930*/  IMAD R100, R3.reuse, 0xd0, RZ ;  /* 0x000000d003647824 */ /* 0x040fe400078e02ff */
[C---:B------:R-:W-:Y:S02]  /*18940*/  IMAD R117, R3.reuse, 0xf8, RZ ;  /* 0x000000f803757824 */ /* 0x040fe400078e02ff */
[----:B------:R-:W-:-:S02]  /*18950*/  IMAD R118, R3, 0xfa, RZ ;  /* 0x000000fa03767824 */ /* 0x000fc400078e02ff */
[C---:B------:R-:W-:Y:S02]  /*18960*/  IMAD R120, R3.reuse, 0xfe, RZ ;  /* 0x000000fe03787824 */ /* 0x040fe400078e02ff */
[----:B------:R-:W-:Y:S01]  /*18970*/  IMAD R119, R3, 0xfc, RZ ;  /* 0x000000fc03777824 */ /* 0x000fe200078e02ff */
[----:B--2---:R-:W-:Y:S01]  /*18980*/  IADD3 R224, P5, PT, R19, R196, RZ ;  /* 0x000000c413e07210 */ /* 0x004fe20007fbe0ff */
[C---:B------:R-:W-:Y:S02]  /*18990*/  IMAD R137, R3.reuse, 0x122, RZ ;  /* 0x0000012203897824 */ /* 0x040fe400078e02ff */
[C---:B------:R-:W-:Y:S02]  /*189a0*/  IMAD R139, R3.reuse, 0x126, RZ ;  /* 0x00000126038b7824 */ /* 0x040fe400078e02ff */
[C---:B------:R-:W-:Y:S02]  /*189b0*/  IMAD R138, R3.reuse, 0x124, RZ ;  /* 0x00000124038a7824 */ /* 0x040fe400078e02ff */
[----:B------:R-:W-:-:S02]  /*189c0*/  IMAD R140, R3, 0x128, RZ ;  /* 0x00000128038c7824 */ /* 0x000fc400078e02ff */
[----:B------:R-:W-:Y:S02]  /*189d0*/  IMAD R157, R9, 0x14a, RZ ;  /* 0x0000014a099d7824 */ /* 0x000fe400078e02ff */
[----:B------:R-:W-:Y:S02]  /*189e0*/  IMAD R158, R158, 0x14c, RZ ;  /* 0x0000014c9e9e7824 */ /* 0x000fe400078e02ff */
[----:B---3--:R-:W-:Y:S02]  /*189f0*/  IMAD R160, R160, 0x150, RZ ;  /* 0x00000150a0a07824 */ /* 0x008fe400078e02ff */
[----:B----4-:R-:W-:Y:S02]  /*18a00*/  IMAD R176, R176, 0x170, RZ ;  /* 0x00000170b0b07824 */ /* 0x010fe400078e02ff */
[----:B------:R-:W-:Y:S02]  /*18a10*/  IMAD R178, R178, 0x174, RZ ;  /* 0x00000174b2b27824 */ /* 0x000fe400078e02ff */
[----:B------:R-:W-:-:S02]  /*18a20*/  IMAD R180, R180, 0x178, RZ ;  /* 0x00000178b4b47824 */ /* 0x000fc400078e02ff */
[C---:B------:R-:W-:Y:S02]  /*18a30*/  IMAD R209, R3.reuse, 0x19a, RZ ;  /* 0x0000019a03d17824 */ /* 0x040fe400078e02ff */
[C---:B------:R-:W-:Y:S02]  /*18a40*/  IMAD R210, R3.reuse, 0x19c, RZ ;  /* 0x0000019c03d27824 */ /* 0x040fe400078e02ff */
[----:B------:R-:W-:Y:S01]  /*18a50*/  IMAD R211, R3, 0x19e, RZ ;  /* 0x0000019e03d37824 */ /* 0x000fe200078e02ff */
[----:B------:R-:W-:Y:S01]  /*18a60*/  LOP3.LUT R198, R198, 0x3f, RZ, 0xc0, !PT ;  /* 0x0000003fc6c67812 */ /* 0x000fe200078ec0ff */
[----:B0-----:R-:W-:Y:S01]  /*18a70*/  IMAD R219, R219, 0x13, RZ ;  /* 0x00000013dbdb7824 */ /* 0x001fe200078e02ff */
[----:B------:R-:W-:Y:S01]  /*18a80*/  IADD3 R222, P4, PT, R18, R196, RZ ;  /* 0x000000c412de7210 */ /* 0x000fe20007f9e0ff */
[----:B------:R-:W-:Y:S01]  /*18a90*/  STL.64 [R1+0xe80], R220 ;  /* 0x000e80dc01007387 */ /* 0x000fe20000100a00 */
[----:B-1----:R-:W-:Y:S01]  /*18aa0*/  IMAD R227, R227, 0x1f, RZ ;  /* 0x0000001fe3e37824 */ /* 0x002fe200078e02ff */
[----:B------:R-:W0:Y:S01]  /*18ab0*/  LDC R9, c[0x0][0x3d8] ;  /* 0x0000f600ff097b82 */ /* 0x000e220000000800 */
[----:B------:R-:W-:-:S07]  /*18ac0*/  LEA.HI.X.SX32 R225, R219, R197, 0x1, P5 ;  /* 0x000000c5dbe17211 */ /* 0x000fce00028f0eff */
[----:B------:R-:W1:Y:S01]  /*18ad0*/  LDC R219, c[0x0][0x3d8] ;  /* 0x0000f600ffdb7b82 */ /* 0x000e620000000800 */
[----:B------:R-:W-:-:S05]  /*18ae0*/  LEA.HI.X.SX32 R223, R10, R197, 0x1, P4 ;  /* 0x000000c50adf7211 */ /* 0x000fca00020f0eff */
[----:B------:R2:W-:Y:S01]  /*18af0*/  STL.64 [R1+0xe78], R222 ;  /* 0x000e78de01007387 */ /* 0x0005e20000100a00 */
[----:B------:R-:W-:-:S03]  /*18b00*/  UIADD3 UR5, UPT, UPT, UR8, 0x100, URZ ;  /* 0x0000010008057890 */ /* 0x000fc6000fffe0ff */
[----:B------:R-:W3:Y:S02]  /*18b10*/  FENCE.VIEW.ASYNC.S ;  /* 0x00000000000073c6 */ /* 0x000ee40000000000 */
[----:B---3--:R3:W4:Y:S02]  /*18b20*/  @!UP1 SYNCS.EXCH.64 URZ, [UR9+0x20000], UR12 ;  /* 0x0200000c09ff95b2 */ /* 0x0087240008000100 */
[----:B----4-:R-:W-:Y:S01]  /*18b30*/  BAR.SYNC.DEFER_BLOCKING 0x0 ;  /* 0x0000000000007b1d */ /* 0x010fe20000010000 */
[----:B--2---:R-:W-:Y:S01]  /*18b40*/  IADD3 R222, P4, PT, R21, R196, RZ ;  /* 0x000000c415de7210 */ /* 0x004fe20007f9e0ff */
[----:B-1----:R-:W-:-:S05]  /*18b50*/  IMAD R219, R219, 0x15, RZ ;  /* 0x00000015dbdb7824 */ /* 0x002fca00078e02ff */
[----:B------:R-:W-:Y:S02]  /*18b60*/  LEA.HI.X.SX32 R223, R219, R197, 0x1, P4 ;  /* 0x000000c5dbdf7211 */ /* 0x000fe400020f0eff */
[----:B------:R-:W1:Y:S01]  /*18b70*/  LDC R219, c[0x0][0x3d8] ;  /* 0x0000f600ffdb7b82 */ /* 0x000e620000000800 */
[----:B------:R-:W-:-:S04]  /*18b80*/  IADD3 R220, P3, PT, R20, R196, RZ ;  /* 0x000000c414dc7210 */ /* 0x000fc80007f7e0ff */
[----:B------:R-:W-:Y:S01]  /*18b90*/  LEA.HI.X.SX32 R221, R11, R197, 0x1, P3 ;  /* 0x000000c50bdd7211 */ /* 0x000fe200018f0eff */
[----:B------:R-:W-:Y:S04]  /*18ba0*/  STL.64 [R1+0xe70], R224 ;  /* 0x000e70e001007387 */ /* 0x000fe80000100a00 */
[----:B------:R2:W-:Y:S02]  /*18bb0*/  STL.64 [R1+0xe68], R220 ;  /* 0x000e68dc01007387 */ /* 0x0005e40000100a00 */
        /* <DEDUP_REMOVED lines=31> */
[----:B------:R-:W-:Y:S04]  /*18db0*/  STL.64 [R1+0xe28], R224 ;  /* 0x000e28e001007387 */ /* 0x000fe80000100a00 */
[----:B------:R2:W-:Y:S01]  /*18dc0*/  STL.64 [R1+0xe20], R220 ;  /* 0x000e20dc01007387 */ /* 0x0005e20000100a00 */
[----:B-1----:R-:W-:Y:S01]  /*18dd0*/  IMAD R219, R219, 0x21, RZ ;  /* 0x00000021dbdb7824 */ /* 0x002fe200078e02ff */
[----:B--2---:R-:W-:-:S04]  /*18de0*/  IADD3 R220, P3, PT, R32, R196, RZ ;  /* 0x000000c420dc7210 */ /* 0x004fc80007f7e0ff */
[----:B------:R-:W-:Y:S02]  /*18df0*/  LEA.HI.X.SX32 R221, R219, R197, 0x1, P3 ;  /* 0x000000c5dbdd7211 */ /* 0x000fe400018f0eff */
[----:B------:R-:W1:Y:S01]  /*18e00*/  LDC R219, c[0x0][0x3d8] ;  /* 0x0000f600ffdb7b82 */ /* 0x000e620000000800 */
[----:B------:R-:W-:-:S04]  /*18e10*/  IADD3 R224, P5, PT, R31, R196, RZ ;  /* 0x000000c41fe07210 */ /* 0x000fc80007fbe0ff */
[----:B------:R-:W-:Y:S02]  /*18e20*/  LEA.HI.X.SX32 R225, R227, R197, 0x1, P5 ;  /* 0x000000c5e3e17211 */ /* 0x000fe400028f0eff */
[-C--:B------:R-:W-:Y:S02]  /*18e30*/  IADD3 R14, P5, PT, R34, R196.reuse, RZ ;  /* 0x000000c4220e7210 */ /* 0x080fe40007fbe0ff */
[----:B------:R-:W-:Y:S01]  /*18e40*/  IADD3 R222, P4, PT, R30, R196, RZ ;  /* 0x000000c41ede7210 */ /* 0x000fe20007f9e0ff */
[----:B-1----:R-:W-:-:S05]  /*18e50*/  IMAD R219, R219, 0x23, RZ ;  /* 0x00000023dbdb7824 */ /* 0x002fca00078e02ff */
[-C--:B------:R-:W-:Y:S02]  /*18e60*/  LEA.HI.X.SX32 R15, R219, R197.reuse, 0x1, P5 ;  /* 0x000000c5db0f7211 */ /* 0x080fe400028f0eff */
[----:B------:R-:W1:Y:S01]  /*18e70*/  LDC R219, c[0x0][0x3d8] ;  /* 0x0000f600ffdb7b82 */ /* 0x000e620000000800 */
[----:B------:R-:W-:-:S05]  /*18e80*/  LEA.HI.X.SX32 R223, R16, R197, 0x1, P4 ;  /* 0x000000c510df7211 */ /* 0x000fca00020f0eff */
[----:B------:R2:W-:Y:S04]  /*18e90*/  STL.64 [R1+0xe18], R222 ;  /* 0x000e18de01007387 */ /* 0x0005e80000100a00 */
[----:B------:R-:W-:Y:S01]  /*18ea0*/  STL.64 [R1+0xe10], R224 ;  /* 0x000e10e001007387 */ /* 0x000fe20000100a00 */
[----:B--2---:R-:W-:-:S04]  /*18eb0*/  IADD3 R222, P4, PT, R33, R196, RZ ;  /* 0x000000c421de7210 */ /* 0x004fc80007f9e0ff */
[----:B------:R-:W-:Y:S01]  /*18ec0*/  LEA.HI.X.SX32 R223, R17, R197, 0x1, P4 ;  /* 0x000000c511df7211 */ /* 0x000fe200020f0eff */
[----:B------:R-:W-:Y:S01]  /*18ed0*/  STL.64 [R1+0xe08], R220 ;  /* 0x000e08dc01007387 */ /* 0x000fe20000100a00 */
[----:B-1----:R-:W-:-:S03]  /*18ee0*/  IMAD R219, R219, 0x25, RZ ;  /* 0x00000025dbdb7824 */ /* 0x002fc600078e02ff */
[----:B------:R1:W-:Y:S02]  /*18ef0*/  STL.64 [R1+0xe00], R222 ;  /* 0x000e00de01007387 */ /* 0x0003e40000100a00 */
[----:B-1----:R-:W-:-:S04]  /*18f00*/  IADD3 R222, P4, PT, R36, R196, RZ ;  /* 0x000000c424de7210 */ /* 0x002fc80007f9e0ff */
        /* <DEDUP_REMOVED lines=60> */
[----:B------:R-:W-:Y:S01]  /*192d0*/  STL.64 [R1+0xd88], R16 ;  /* 0x000d881001007387 */ /* 0x000fe20000100a00 */
[----:B-1----:R-:W-:Y:S02]  /*192e0*/  IMAD R220, R219, 0x37, RZ ;  /* 0x00000037dbdc7824 */ /* 0x002fe400078e02ff */
[----:B------:R-:W1:Y:S01]  /*192f0*/  LDC R219, c[0x0][0x3d8] ;  /* 0x0000f600ffdb7b82 */ /* 0x000e620000000800 */
[----:B------:R-:W-:Y:S04]  /*19300*/  STL.64 [R1+0xd80], R14 ;  /* 0x000d800e01007387 */ /* 0x000fe80000100a00 */
[----:B------:R2:W-:Y:S02]  /*19310*/  STL.64 [R1+0xd78], R18 ;  /* 0x000d781201007387 */ /* 0x0005e40000100a00 */
[----:B--2---:R-:W-:-:S04]  /*19320*/  IADD3 R18, P3, PT, R52, R196, RZ ;  /* 0x000000c434127210 */ /* 0x004fc80007f7e0ff */
[-C--:B------:R-:W-:Y:S01]  /*19330*/  LEA.HI.X.SX32 R19, R220, R197.reuse, 0x1, P3 ;  /* 0x000000c5dc137211 */ /* 0x080fe200018f0eff */
[----:B-1----:R-:W-:Y:S02]  /*19340*/  IMAD R220, R219, 0x39, RZ ;  /* 0x00000039dbdc7824 */ /* 0x002fe400078e02ff */
[----:B------:R-:W1:Y:S01]  /*19350*/  LDC R219, c[0x0][0x3d8] ;  /* 0x0000f600ffdb7b82 */ /* 0x000e620000000800 */
[-C--:B------:R-:W-:Y:S02]  /*19360*/  IADD3 R16, P4, PT, R51, R196.reuse, RZ ;  /* 0x000000c433107210 */ /* 0x080fe40007f9e0ff */
[----:B------:R-:W-:Y:S02]  /*19370*/  IADD3 R14, P5, PT, R217, R196, RZ ;  /* 0x000000c4d90e7210 */ /* 0x000fe40007fbe0ff */
[-C--:B------:R-:W-:Y:S02]  /*19380*/  LEA.HI.X.SX32 R17, R26, R197.reuse, 0x1, P4 ;  /* 0x000000c51a117211 */ /* 0x080fe400020f0eff */
[----:B------:R-:W-:-:S03]  /*19390*/  LEA.HI.X.SX32 R15, R27, R197, 0x1, P5 ;  /* 0x000000c51b0f7211 */ /* 0x000fc600028f0eff */
[----:B------:R-:W-:Y:S04]  /*193a0*/  STL.64 [R1+0xd70], R16 ;  /* 0x000d701001007387 */ /* 0x000fe80000100a00 */
[----:B------:R2:W-:Y:S02]  /*193b0*/  STL.64 [R1+0xd60], R14 ;  /* 0x000d600e01007387 */ /* 0x0005e40000100a00 */
[----:B--2---:R-:W-:-:S04]  /*193c0*/  IADD3 R14, P5, PT, R54, R196, RZ ;  /* 0x000000c4360e7210 */ /* 0x004fc80007fbe0ff */
[----:B------:R-:W-:Y:S01]  /*193d0*/  LEA.HI.X.SX32 R15, R220, R197, 0x1, P5 ;  /* 0x000000c5dc0f7211 */ /* 0x000fe200028f0eff */
[----:B-1----:R-:W-:Y:S02]  /*193e0*/  IMAD R220, R219, 0x3b, RZ ;  /* 0x0000003bdbdc7824 */ /* 0x002fe400078e02ff */
[----:B------:R-:W1:Y:S01]  /*193f0*/  LDC R219, c[0x0][0x3d8] ;  /* 0x0000f600ffdb7b82 */ /* 0x000e620000000800 */
[----:B------:R-:W-:-:S04]  /*19400*/  IADD3 R16, P4, PT, R53, R196, RZ ;  /* 0x000000c435107210 */ /* 0x000fc80007f9e0ff */
[----:B------:R-:W-:Y:S01]  /*19410*/  LEA.HI.X.SX32 R17, R28, R197, 0x1, P4 ;  /* 0x000000c51c117211 */ /* 0x000fe200020f0eff */
[----:B------:R-:W-:Y:S04]  /*19420*/  STL.64 [R1+0xd58], R18 ;  /* 0x000d581201007387 */ /* 0x000fe80000100a00 */
[----:B------:R2:W-:Y:S02]  /*19430*/  STL.64 [R1+0xd50], R16 ;  /* 0x000d501001007387 */ /* 0x0005e40000100a00 */
[----:B--2---:R-:W-:-:S04]  /*19440*/  IADD3 R16, P4, PT, R56, R196, RZ ;  /* 0x000000c438107210 */ /* 0x004fc80007f9e0ff */
[-C--:B------:R-:W-:Y:S01]  /*19450*/  LEA.HI.X.SX32 R17, R220, R197.reuse, 0x1, P4 ;  /* 0x000000c5dc117211 */ /* 0x080fe200020f0eff */
[----:B-1----:R-:W-:Y:S02]  /*19460*/  IMAD R220, R219, 0x3d, RZ ;  /* 0x0000003ddbdc7824 */ /* 0x002fe400078e02ff */
[----:B------:R-:W1:Y:S01]  /*19470*/  LDC R219, c[0x0][0x3d8] ;  /* 0x0000f600ffdb7b82 */ /* 0x000e620000000800 */
[----:B------:R-:W-:Y:S01]  /*19480*/  IADD3 R18, P3, PT, R55, R196, RZ ;  /* 0x000000c437127210 */ /* 0x000fe20007f7e0ff */
[----:B------:R2:W-:Y:S03]  /*19490*/  STL.64 [R1+0xd48], R14 ;  /* 0x000d480e01007387 */ /* 0x0005e60000100a00 */
[----:B------:R-:W-:-:S05]  /*194a0*/  LEA.HI.X.SX32 R19, R29, R197, 0x1, P3 ;  /* 0x000000c51d137211 */ /* 0x000fca00018f0eff */
[----:B------:R4:W-:Y:S01]  /*194b0*/  STL.64 [R1+0xd40], R18 ;  /* 0x000d401201007387 */ /* 0x0009e20000100a00 */
[----:B--2---:R-:W-:-:S04]  /*194c0*/  IADD3 R14, P5, PT, R57, R196, RZ ;  /* 0x000000c4390e7210 */ /* 0x004fc80007fbe0ff */
[-C--:B------:R-:W-:Y:S02]  /*194d0*/  LEA.HI.X.SX32 R15, R30, R197.reuse, 0x1, P5 ;  /* 0x000000c51e0f7211 */ /* 0x080fe400028f0eff */
[-C--:B----4-:R-:W-:Y:S01]  /*194e0*/  IADD3 R18, P3, PT, R58, R196.reuse, RZ ;  /* 0x000000c43a127210 */ /* 0x090fe20007f7e0ff */
[----:B------:R-:W-:Y:S01]  /*194f0*/  STL.64 [R1+0xd38], R16 ;  /* 0x000d381001007387 */ /* 0x000fe20000100a00 */
[----:B-1----:R-:W-:Y:S02]  /*19500*/  IMAD R219, R219, 0x3f, RZ ;  /* 0x0000003fdbdb7824 */ /* 0x002fe400078e02ff */
[----:B------:R-:W-:Y:S01]  /*19510*/  LEA.HI.X.SX32 R19, R220, R197, 0x1, P3 ;  /* 0x000000c5dc137211 */ /* 0x000fe200018f0eff */
[----:B------:R1:W-:Y:S01]  /*19520*/  STL.64 [R1+0xd30], R14 ;  /* 0x000d300e01007387 */ /* 0x0003e20000100a00 */
[----:B------:R-:W2:Y:S01]  /*19530*/  LDC R220, c[0x0][0x3d8] ;  /* 0x0000f600ffdc7b82 */ /* 0x000ea20000000800 */
[----:B-1----:R-:W-:-:S04]  /*19540*/  IADD3 R14, P5, PT, R60, R196, RZ ;  /* 0x000000c43c0e7210 */ /* 0x002fc80007fbe0ff */
[----:B------:R-:W-:-:S03]  /*19550*/  LEA.HI.X.SX32 R15, R219, R197, 0x1, P5 ;  /* 0x000000c5db0f7211 */ /* 0x000fc600028f0eff */
[----:B------:R-:W1:Y:S01]  /*19560*/  LDC R219, c[0x0][0x3d8] ;  /* 0x0000f600ffdb7b82 */ /* 0x000e620000000800 */
[----:B------:R4:W-:Y:S01]  /*19570*/  STL.64 [R1+0xd28], R18 ;  /* 0x000d281201007387 */ /* 0x0009e20000100a00 */
[----:B--2---:R-:W-:Y:S01]  /*19580*/  IMAD R220, R220, 0x41, RZ ;  /* 0x00000041dcdc7824 */ /* 0x004fe200078e02ff */
[----:B----4-:R-:W-:-:S04]  /*19590*/  IADD3 R18, P3, PT, R61, R196, RZ ;  /* 0x000000c43d127210 */ /* 0x010fc80007f7e0ff */
[----:B------:R-:W-:Y:S01]  /*195a0*/  LEA.HI.X.SX32 R19, R220, R197, 0x1, P3 ;  /* 0x000000c5dc137211 */ /* 0x000fe200018f0eff */
[----:B-1----:R-:W-:Y:S02]  /*195b0*/  IMAD R220, R219, 0x43, RZ ;  /* 0x00000043dbdc7824 */ /* 0x002fe400078e02ff */
[----:B------:R-:W1:Y:S01]  /*195c0*/  LDC R219, c[0x0][0x3d8] ;  /* 0x0000f600ffdb7b82 */ /* 0x000e620000000800 */
[----:B------:R-:W-:-:S04]  /*195d0*/  IADD3 R16, P4, PT, R59, R196, RZ ;  /* 0x000000c43b107210 */ /* 0x000fc80007f9e0ff */
[----:B------:R-:W-:-:S05]  /*195e0*/  LEA.HI.X.SX32 R17, R31, R197, 0x1, P4 ;  /* 0x000000c51f117211 */ /* 0x000fca00020f0eff */
        /* <DEDUP_REMOVED lines=384> */
[----:B------:R-:W-:Y:S01]  /*1adf0*/  IADD3 R14, P5, PT, R156, R196, RZ ;  /* 0x000000c49c0e7210 */ /* 0x000fe20007fbe0ff */
[----:B0-----:R-:W-:-:S03]  /*1ae00*/  IMAD R159, R9, 0x14e, RZ ;  /* 0x0000014e099f7824 */ /* 0x001fc600078e02ff */
[----:B------:R-:W-:Y:S01]  /*1ae10*/  LEA.HI.X.SX32 R15, R78, R197, 0x1, P5 ;  /* 0x000000c54e0f7211 */ /* 0x000fe200028f0eff */
[----:B------:R-:W-:Y:S02]  /*1ae20*/  STL.64 [R1+0xa20], R16 ;  /* 0x000a201001007387 */ /* 0x000fe40000100a00 */
[----:B------:R-:W0:Y:S02]  /*1ae30*/  LDC R9, c[0x0][0x3d8] ;  /* 0x0000f600ff097b82 */ /* 0x000e240000000800 */
        /* <DEDUP_REMOVED lines=146> */
[----:B------:R-:W-:Y:S04]  /*1b760*/  STL.64 [R1+0x930], R16 ;  /* 0x0009301001007387 */ /* 0x000fe80000100a00 */
[----:B------:R0:W-:Y:S02]  /*1b770*/  STL.64 [R1+0x928], R14 ;  /* 0x0009280e01007387 */ /* 0x0001e40000100a00 */
[----:B0-----:R-:W-:-:S04]  /*1b780*/  IADD3 R14, P5, PT, R189, R196, RZ ;  /* 0x000000c4bd0e7210 */ /* 0x001fc80007fbe0ff */
[----:B------:R-:W-:Y:S01]  /*1b790*/  LEA.HI.X.SX32 R15, R220, R197, 0x1, P5 ;  /* 0x000000c5dc0f7211 */ /* 0x000fe200028f0eff */
[----:B-1----:R-:W-:Y:S02]  /*1b7a0*/  IMAD R220, R219, 0xc7, RZ ;  /* 0x000000c7dbdc7824 */ /* 0x002fe400078e02ff */
[----:B------:R-:W0:Y:S01]  /*1b7b0*/  LDC R219, c[0x0][0x3d8] ;  /* 0x0000f600ffdb7b82 */ /* 0x000e220000000800 */
[----:B------:R-:W-:-:S04]  /*1b7c0*/  IADD3 R16, P4, PT, R188, R196, RZ ;  /* 0x000000c4bc107210 */ /* 0x000fc80007f9e0ff */
[----:B------:R-:W-:Y:S01]  /*1b7d0*/  LEA.HI.X.SX32 R17, R94, R197, 0x1, P4 ;  /* 0x000000c55e117211 */ /* 0x000fe200020f0eff */
[----:B------:R-:W-:Y:S04]  /*1b7e0*/  STL.64 [R1+0x920], R18 ;  /* 0x0009201201007387 */ /* 0x000fe80000100a00 */
[----:B------:R1:W-:Y:S02]  /*1b7f0*/  STL.64 [R1+0x918], R16 ;  /* 0x0009181001007387 */ /* 0x0003e40000100a00 */
[----:B-1----:R-:W-:-:S04]  /*1b800*/  IADD3 R16, P4, PT, R191, R196, RZ ;  /* 0x000000c4bf107210 */ /* 0x002fc80007f9e0ff */
[----:B------:R-:W-:Y:S01]  /*1b810*/  LEA.HI.X.SX32 R17, R220, R197, 0x1, P4 ;  /* 0x000000c5dc117211 */ /* 0x000fe200020f0eff */
[----:B0-----:R-:W-:Y:S02]  /*1b820*/  IMAD R220, R219, 0xc9, RZ ;  /* 0x000000c9dbdc7824 */ /* 0x001fe400078e02ff */
        /* <DEDUP_REMOVED lines=22> */
[----:B------:R-:W-:Y:S02]  /*1b990*/  LEA.HI.X.SX32 R17, R220, R197, 0x1, P4 ;  /* 0x000000c5dc117211 */ /* 0x000fe400020f0eff */
[----:B------:R-:W1:Y:S01]  /*1b9a0*/  LDC R220, c[0x0][0x3d8] ;  /* 0x0000f600ffdc7b82 */ /* 0x000e620000000800 */
[----:B0-----:R-:W-:-:S07]  /*1b9b0*/  IMAD R221, R219, 0xcf, RZ ;  /* 0x000000cfdbdd7824 */ /* 0x001fce00078e02ff */
[----:B------:R-:W0:Y:S01]  /*1b9c0*/  LDC R219, c[0x0][0x3d8] ;  /* 0x0000f600ffdb7b82 */ /* 0x000e220000000800 */
[-C--:B------:R-:W-:Y:S01]  /*1b9d0*/  IADD3 R18, P3, PT, R199, R196.reuse, RZ ;  /* 0x000000c4c7127210 */ /* 0x080fe20007f7e0ff */
[----:B------:R2:W-:Y:S03]  /*1b9e0*/  STL.64 [R1+0x8e0], R14 ;  /* 0x0008e00e01007387 */ /* 0x0005e60000100a00 */
[----:B------:R-:W-:Y:S02]  /*1b9f0*/  LEA.HI.X.SX32 R19, R98, R197, 0x1, P3 ;  /* 0x000000c562137211 */ /* 0x000fe400018f0eff */
[----:B--2---:R-:W-:-:S03]  /*1ba00*/  IADD3 R14, P5, PT, R210, R196, RZ ;  /* 0x000000c4d20e7210 */ /* 0x004fc60007fbe0ff */
[----:B------:R2:W-:Y:S01]  /*1ba10*/  STL.64 [R1+0x8d8], R18 ;  /* 0x0008d81201007387 */ /* 0x0005e20000100a00 */
[----:B------:R-:W-:-:S03]  /*1ba20*/  LEA.HI.X.SX32 R15, R99, R197, 0x1, P5 ;  /* 0x000000c5630f7211 */ /* 0x000fc600028f0eff */
[----:B------:R4:W-:Y:S01]  /*1ba30*/  STL.64 [R1+0x8d0], R16 ;  /* 0x0008d01001007387 */ /* 0x0009e20000100a00 */
[----:B-1----:R-:W-:-:S03]  /*1ba40*/  IMAD R220, R220, 0xd1, RZ ;  /* 0x000000d1dcdc7824 */ /* 0x002fc600078e02ff */
[----:B------:R1:W-:Y:S01]  /*1ba50*/  STL.64 [R1+0x8c8], R14 ;  /* 0x0008c80e01007387 */ /* 0x0003e20000100a00 */
[-C--:B--2---:R-:W-:Y:S02]  /*1ba60*/  IADD3 R18, P3, PT, R211, R196.reuse, RZ ;  /* 0x000000c4d3127210 */ /* 0x084fe40007f7e0ff */
[-C--:B----4-:R-:W-:Y:S02]  /*1ba70*/  IADD3 R16, P4, PT, R212, R196.reuse, RZ ;  /* 0x000000c4d4107210 */ /* 0x090fe40007f9e0ff */
[-C--:B------:R-:W-:Y:S02]  /*1ba80*/  LEA.HI.X.SX32 R19, R221, R197.reuse, 0x1, P3 ;  /* 0x000000c5dd137211 */ /* 0x080fe400018f0eff */
[-C--:B-1----:R-:W-:Y:S01]  /*1ba90*/  IADD3 R14, P5, PT, R213, R196.reuse, RZ ;  /* 0x000000c4d50e7210 */ /* 0x082fe20007fbe0ff */
[----:B0-----:R-:W-:Y:S01]  /*1baa0*/  IMAD R219, R219, 0x1b4, RZ ;  /* 0x000001b4dbdb7824 */ /* 0x001fe200078e02ff */
[-C--:B------:R-:W-:Y:S01]  /*1bab0*/  LEA.HI.X.SX32 R17, R100, R197.reuse, 0x1, P4 ;  /* 0x000000c564117211 */ /* 0x080fe200020f0eff */
[----:B------:R-:W0:Y:S01]  /*1bac0*/  LDC R221, c[0x0][0x3d8] ;  /* 0x0000f600ffdd7b82 */ /* 0x000e220000000800 */
[----:B------:R-:W-:Y:S01]  /*1bad0*/  LEA.HI.X.SX32 R15, R220, R197, 0x1, P5 ;  /* 0x000000c5dc0f7211 */ /* 0x000fe200028f0eff */
[----:B------:R-:W-:Y:S04]  /*1bae0*/  STL.64 [R1+0x8c0], R18 ;  /* 0x0008c01201007387 */ /* 0x000fe80000100a00 */
[----:B------:R-:W-:Y:S02]  /*1baf0*/  STL.64 [R1+0x8b8], R16 ;  /* 0x0008b81001007387 */ /* 0x000fe40000100a00 */
[----:B------:R-:W1:Y:S02]  /*1bb00*/  LDC R220, c[0x0][0x3d8] ;  /* 0x0000f600ffdc7b82 */ /* 0x000e640000000800 */
[----:B------:R2:W-:Y:S02]  /*1bb10*/  STL.64 [R1+0x8b0], R14 ;  /* 0x0008b00e01007387 */ /* 0x0005e40000100a00 */
[----:B--2---:R-:W-:-:S04]  /*1bb20*/  IADD3 R14, P5, PT, R219, R196, RZ ;  /* 0x000000c4db0e7210 */ /* 0x004fc80007fbe0ff */
[----:B------:R-:W2:Y:S01]  /*1bb30*/  LDC R219, c[0x0][0x3d8] ;  /* 0x0000f600ffdb7b82 */ /* 0x000ea20000000800 */
[----:B0-----:R-:W-:Y:S02]  /*1bb40*/  IMAD R223, R221, 0x1b6, RZ ;  /* 0x000001b6dddf7824 */ /* 0x001fe400078e02ff */
[----:B-1----:R-:W-:Y:S01]  /*1bb50*/  IMAD R221, R220, 0xd3, RZ ;  /* 0x000000d3dcdd7824 */ /* 0x002fe200078e02ff */
[----:B------:R-:W-:Y:S01]  /*1bb60*/  IADD3 R18, P3, PT, R214, R196, RZ ;  /* 0x000000c4d6127210 */ /* 0x000fe20007f7e0ff */
[----:B--2---:R-:W-:-:S03]  /*1bb70*/  IMAD R220, R219, 0x1b8, RZ ;  /* 0x000001b8dbdc7824 */ /* 0x004fc600078e02ff */
[----:B------:R-:W0:Y:S01]  /*1bb80*/  LDC R219, c[0x0][0x3d8] ;  /* 0x0000f600ffdb7b82 */ /* 0x000e220000000800 */
[----:B------:R-:W-:Y:S02]  /*1bb90*/  IADD3 R16, P4, PT, R215, R196, RZ ;  /* 0x000000c4d7107210 */ /* 0x000fe40007f9e0ff */
[-C--:B------:R-:W-:Y:S02]  /*1bba0*/  LEA.HI.X.SX32 R19, R101, R197.reuse, 0x1, P3 ;  /* 0x000000c565137211 */ /* 0x080fe400018f0eff */
[----:B------:R-:W-:-:S03]  /*1bbb0*/  LEA.HI.X.SX32 R17, R221, R197, 0x1, P4 ;  /* 0x000000c5dd117211 */ /* 0x000fc600020f0eff */
[----:B------:R-:W-:Y:S04]  /*1bbc0*/  STL.64 [R1+0x8a8], R18 ;  /* 0x0008a81201007387 */ /* 0x000fe80000100a00 */
[----:B------:R1:W-:Y:S02]  /*1bbd0*/  STL.64 [R1+0x8a0], R16 ;  /* 0x0008a01001007387 */ /* 0x0003e40000100a00 */
[----:B-1----:R-:W-:Y:S01]  /*1bbe0*/  IADD3 R16, P4, PT, R220, R196, RZ ;  /* 0x000000c4dc107210 */ /* 0x002fe20007f9e0ff */
[----:B0-----:R-:W-:Y:S01]  /*1bbf0*/  IMAD R221, R219, 0x1ba, RZ ;  /* 0x000001badbdd7824 */ /* 0x001fe200078e02ff */
[----:B------:R-:W0:Y:S08]  /*1bc00*/  LDC R220, c[0x0][0x3d8] ;  /* 0x0000f600ffdc7b82 */ /* 0x000e300000000800 */
[----:B------:R-:W1:Y:S01]  /*1bc10*/  LDC R219, c[0x0][0x3d8] ;  /* 0x0000f600ffdb7b82 */ /* 0x000e620000000800 */
[----:B------:R-:W-:-:S02]  /*1bc20*/  LEA.HI.X.SX32 R15, R102, R197, 0x1, P5 ;  /* 0x000000c5660f7211 */ /* 0x000fc400028f0eff */
[----:B------:R-:W-:-:S03]  /*1bc30*/  IADD3 R18, P3, PT, R223, R196, RZ ;  /* 0x000000c4df127210 */ /* 0x000fc60007f7e0ff */
[----:B------:R2:W-:Y:S01]  /*1bc40*/  STL.64 [R1+0x898], R14 ;  /* 0x0008980e01007387 */ /* 0x0005e20000100a00 */
[----:B0-----:R-:W-:Y:S01]  /*1bc50*/  IMAD R223, R220, 0xdb, RZ ;  /* 0x000000dbdcdf7824 */ /* 0x001fe200078e02ff */
[----:B--2---:R-:W-:Y:S01]  /*1bc60*/  IADD3 R14, P5, PT, R221, R196, RZ ;  /* 0x000000c4dd0e7210 */ /* 0x004fe20007fbe0ff */
[----:B------:R-:W0:Y:S01]  /*1bc70*/  LDC R220, c[0x0][0x3d8] ;  /* 0x0000f600ffdc7b82 */ /* 0x000e220000000800 */
[----:B-1----:R-:W-:-:S07]  /*1bc80*/  IMAD R221, R219, 0x1bc, RZ ;  /* 0x000001bcdbdd7824 */ /* 0x002fce00078e02ff */
[----:B------:R-:W1:Y:S01]  /*1bc90*/  LDC R219, c[0x0][0x3d8] ;  /* 0x0000f600ffdb7b82 */ /* 0x000e620000000800 */
[----:B------:R-:W-:-:S05]  /*1bca0*/  LEA.HI.X.SX32 R19, R223, R197, 0x1, P3 ;  /* 0x000000c5df137211 */ /* 0x000fca00018f0eff */
[----:B------:R2:W-:Y:S02]  /*1bcb0*/  STL.64 [R1+0x890], R18 ;  /* 0x0008901201007387 */ /* 0x0005e40000100a00 */
[----:B--2---:R-:W-:Y:S01]  /*1bcc0*/  IADD3 R18, P3, PT, R221, R196, RZ ;  /* 0x000000c4dd127210 */ /* 0x004fe20007f7e0ff */
[----:B0-----:R-:W-:Y:S02]  /*1bcd0*/  IMAD R221, R220, 0x1be, RZ ;  /* 0x000001bedcdd7824 */ /* 0x001fe400078e02ff */
[----:B-1----:R-:W-:Y:S02]  /*1bce0*/  IMAD R220, R219, 0xdd, RZ ;  /* 0x000000dddbdc7824 */ /* 0x002fe400078e02ff */
[----:B------:R-:W0:Y:S01]  /*1bcf0*/  LDC R219, c[0x0][0x3d8] ;  /* 0x0000f600ffdb7b82 */ /* 0x000e220000000800 */
[-C--:B------:R-:W-:Y:S02]  /*1bd00*/  LEA.HI.X.SX32 R17, R103, R197.reuse, 0x1, P4 ;  /* 0x000000c567117211 */ /* 0x080fe400020f0eff */
[----:B------:R-:W-:-:S03]  /*1bd10*/  LEA.HI.X.SX32 R15, R220, R197, 0x1, P5 ;  /* 0x000000c5dc0f7211 */ /* 0x000fc600028f0eff */
[----:B------:R1:W-:Y:S02]  /*1bd20*/  STL.64 [R1+0x888], R16 ;  /* 0x0008881001007387 */ /* 0x0003e40000100a00 */
[----:B------:R-:W2:Y:S01]  /*1bd30*/  LDC R220, c[0x0][0x3d8] ;  /* 0x0000f600ffdc7b82 */ /* 0x000ea20000000800 */
[----:B-1----:R-:W-:-:S07]  /*1bd40*/  IADD3 R16, P4, PT, R221, R196, RZ ;  /* 0x000000c4dd107210 */ /* 0x002fce0007f9e0ff */
[----:B------:R-:W1:Y:S01]  /*1bd50*/  LDC R221, c[0x0][0x3d8] ;  /* 0x0000f600ffdd7b82 */ /* 0x000e620000000800 */
[----:B0-----:R-:W-:-:S07]  /*1bd60*/  IMAD R223, R219, 0x1c0, RZ ;  /* 0x000001c0dbdf7824 */ /* 0x001fce00078e02ff */
[----:B------:R-:W0:Y:S01]  /*1bd70*/  LDC R219, c[0x0][0x3d8] ;  /* 0x0000f600ffdb7b82 */ /* 0x000e220000000800 */
[-C--:B------:R-:W-:Y:S01]  /*1bd80*/  LEA.HI.X.SX32 R19, R104, R197.reuse, 0x1, P3 ;  /* 0x000000c568137211 */ /* 0x080fe200018f0eff */
[----:B--2---:R-:W-:Y:S01]  /*1bd90*/  IMAD R220, R220, 0xdf, RZ ;  /* 0x000000dfdcdc7824 */ /* 0x004fe200078e02ff */
[----:B------:R-:W-:Y:S04]  /*1bda0*/  STL.64 [R1+0x880], R14 ;  /* 0x0008800e01007387 */ /* 0x000fe80000100a00 */
[----:B------:R-:W-:Y:S01]  /*1bdb0*/  LEA.HI.X.SX32 R17, R220, R197, 0x1, P4 ;  /* 0x000000c5dc117211 */ /* 0x000fe200020f0eff */
[----:B------:R2:W-:Y:S01]  /*1bdc0*/  STL.64 [R1+0x878], R18 ;  /* 0x0008781201007387 */ /* 0x0005e20000100a00 */
[----:B------:R-:W4:Y:S01]  /*1bdd0*/  LDC R220, c[0x0][0x3d8] ;  /* 0x0000f600ffdc7b82 */ /* 0x000f220000000800 */
[----:B-1----:R-:W-:-:S02]  /*1bde0*/  IMAD R221, R221, 0x1c2, RZ ;  /* 0x000001c2dddd7824 */ /* 0x002fc400078e02ff */
[----:B------:R1:W-:Y:S01]  /*1bdf0*/  STL.64 [R1+0x870], R16 ;  /* 0x0008701001007387 */ /* 0x0003e20000100a00 */
[----:B0-----:R-:W-:Y:S02]  /*1be00*/  IMAD R219, R219, 0x1c4, RZ ;  /* 0x000001c4dbdb7824 */ /* 0x001fe400078e02ff */
[-C--:B--2---:R-:W-:Y:S02]  /*1be10*/  IADD3 R18, P3, PT, R221, R196.reuse, RZ ;  /* 0x000000c4dd127210 */ /* 0x084fe40007f7e0ff */
[----:B------:R-:W0:Y:S01]  /*1be20*/  LDC R221, c[0x0][0x3d8] ;  /* 0x0000f600ffdd7b82 */ /* 0x000e220000000800 */
[----:B-1----:R-:W-:-:S07]  /*1be30*/  IADD3 R16, P4, PT, R219, R196, RZ ;  /* 0x000000c4db107210 */ /* 0x002fce0007f9e0ff */
[----:B------:R-:W1:Y:S01]  /*1be40*/  LDC R219, c[0x0][0x3d8] ;  /* 0x0000f600ffdb7b82 */ /* 0x000e620000000800 */
[----:B------:R-:W-:Y:S01]  /*1be50*/  IADD3 R14, P5, PT, R223, R196, RZ ;  /* 0x000000c4df0e7210 */ /* 0x000fe20007fbe0ff */
[----:B0-----:R-:W-:Y:S02]  /*1be60*/  IMAD R223, R221, 0x1c6, RZ ;  /* 0x000001c6dddf7824 */ /* 0x001fe400078e02ff */
[----:B----4-:R-:W-:Y:S02]  /*1be70*/  IMAD R221, R220, 0xe1, RZ ;  /* 0x000000e1dcdd7824 */ /* 0x010fe400078e02ff */
[----:B-1----:R-:W-:Y:S02]  /*1be80*/  IMAD R220, R219, 0x1c8, RZ ;  /* 0x000001c8dbdc7824 */ /* 0x002fe400078e02ff */
[----:B------:R-:W0:Y:S01]  /*1be90*/  LDC R219, c[0x0][0x3d8] ;  /* 0x0000f600ffdb7b82 */ /* 0x000e220000000800 */
        /* <DEDUP_REMOVED lines=148> */
[----:B-1----:R-:W-:Y:S02]  /*1c7e0*/  IADD3 R18, P3, PT, R220, R196, RZ ;  /* 0x000000c4dc127210 */ /* 0x002fe40007f7e0ff */
[----:B------:R-:W1:Y:S01]  /*1c7f0*/  LDC R220, c[0x0][0x3d8] ;  /* 0x0000f600ffdc7b82 */ /* 0x000e620000000800 */
[----:B0-----:R-:W-:-:S07]  /*1c800*/  IMAD R221, R219, 0x1fa, RZ ;  /* 0x000001fadbdd7824 */ /* 0x001fce00078e02ff */
[----:B------:R-:W0:Y:S01]  /*1c810*/  LDC R219, c[0x0][0x3d8] ;  /* 0x0000f600ffdb7b82 */ /* 0x000e220000000800 */
[----:B------:R-:W-:Y:S02]  /*1c820*/  IADD3 R14, P5, PT, R223, R196, RZ ;  /* 0x000000c4df0e7210 */ /* 0x000fe40007fbe0ff */
[----:B------:R-:W-:-:S05]  /*1c830*/  LEA.HI.X.SX32 R17, R118, R197, 0x1, P4 ;  /* 0x000000c576117211 */ /* 0x000fca00020f0eff */
[----:B------:R2:W-:Y:S01]  /*1c840*/  STL.64 [R1+0x798], R16 ;  /* 0x0007981001007387 */ /* 0x0005e20000100a00 */
[----:B-1----:R-:W-:Y:S02]  /*1c850*/  IMAD R223, R220, 0xfb, RZ ;  /* 0x000000fbdcdf7824 */ /* 0x002fe400078e02ff */
[----:B------:R-:W1:Y:S01]  /*1c860*/  LDC R220, c[0x0][0x3d8] ;  /* 0x0000f600ffdc7b82 */ /* 0x000e620000000800 */
[----:B--2---:R-:W-:Y:S01]  /*1c870*/  IADD3 R16, P4, PT, R221, R196, RZ ;  /* 0x000000c4dd107210 */ /* 0x004fe20007f9e0ff */
[----:B0-----:R-:W-:-:S06]  /*1c880*/  IMAD R221, R219, 0x1fc, RZ ;  /* 0x000001fcdbdd7824 */ /* 0x001fcc00078e02ff */
[----:B------:R-:W0:Y:S01]  /*1c890*/  LDC R219, c[0x0][0x3d8] ;  /* 0x0000f600ffdb7b82 */ /* 0x000e220000000800 */
[-C--:B------:R-:W-:Y:S02]  /*1c8a0*/  LEA.HI.X.SX32 R15, R223, R197.reuse, 0x1, P5 ;  /* 0x000000c5df0f7211 */ /* 0x080fe400028f0eff */
[----:B------:R-:W-:-:S03]  /*1c8b0*/  LEA.HI.X.SX32 R19, R119, R197, 0x1, P3 ;  /* 0x000000c577137211 */ /* 0x000fc600018f0eff */
[----:B------:R-:W-:Y:S04]  /*1c8c0*/  STL.64 [R1+0x790], R14 ;  /* 0x0007900e01007387 */ /* 0x000fe80000100a00 */
[----:B------:R2:W-:Y:S01]  /*1c8d0*/  STL.64 [R1+0x788], R18 ;  /* 0x0007881201007387 */ /* 0x0005e20000100a00 */
[----:B-1----:R-:W-:-:S05]  /*1c8e0*/  IMAD R220, R220, 0x1fe, RZ ;  /* 0x000001fedcdc7824 */ /* 0x002fca00078e02ff */
[----:B--2---:R-:W-:Y:S02]  /*1c8f0*/  IADD3 R18, P3, PT, R220, R196, RZ ;  /* 0x000000c4dc127210 */ /* 0x004fe40007f7e0ff */
[----:B------:R-:W1:Y:S01]  /*1c900*/  LDC R220, c[0x0][0x3d8] ;  /* 0x0000f600ffdc7b82 */ /* 0x000e620000000800 */
[----:B0-----:R-:W-:-:S05]  /*1c910*/  IMAD R219, R219, 0xfd, RZ ;  /* 0x000000fddbdb7824 */ /* 0x001fca00078e02ff */
[----:B------:R-:W-:Y:S02]  /*1c920*/  LEA.HI.X.SX32 R17, R219, R197, 0x1, P4 ;  /* 0x000000c5db117211 */ /* 0x000fe400020f0eff */
[----:B------:R-:W0:Y:S01]  /*1c930*/  LDC R219, c[0x0][0x3d8] ;  /* 0x0000f600ffdb7b82 */ /* 0x000e220000000800 */
[-C--:B------:R-:W-:Y:S02]  /*1c940*/  IADD3 R14, P5, PT, R221, R196.reuse, RZ ;  /* 0x000000c4dd0e7210 */ /* 0x080fe40007fbe0ff */
[----:B------:R1:W-:Y:S05]  /*1c950*/  STL.64 [R1+0x780], R16 ;  /* 0x0007801001007387 */ /* 0x0003ea0000100a00 */
[----:B------:R-:W2:Y:S01]  /*1c960*/  LDC R221, c[0x0][0x3d8] ;  /* 0x0000f600ffdd7b82 */ /* 0x000ea20000000800 */
[----:B-1----:R-:W-:-:S07]  /*1c970*/  LEA R16, P4, R220, R196, 0x9 ;  /* 0x000000c4dc107211 */ /* 0x002fce00078848ff */
[----:B------:R-:W1:Y:S01]  /*1c980*/  LDC R220, c[0x0][0x3d8] ;  /* 0x0000f600ffdc7b82 */ /* 0x000e620000000800 */
[----:B0-----:R-:W-:-:S05]  /*1c990*/  IMAD R219, R219, 0xff, RZ ;  /* 0x000000ffdbdb7824 */ /* 0x001fca00078e02ff */
[-C--:B------:R-:W-:Y:S02]  /*1c9a0*/  LEA.HI.X.SX32 R19, R219, R197.reuse, 0x1, P3 ;  /* 0x000000c5db137211 */ /* 0x080fe400018f0eff */
[----:B------:R-:W0:Y:S01]  /*1c9b0*/  LDC R219, c[0x0][0x3d8] ;  /* 0x0000f600ffdb7b82 */ /* 0x000e220000000800 */
[----:B------:R-:W-:Y:S01]  /*1c9c0*/  LEA.HI.X.SX32 R15, R120, R197, 0x1, P5 ;  /* 0x000000c5780f7211 */ /* 0x000fe200028f0eff */
[----:B--2---:R-:W-:-:S04]  /*1c9d0*/  IMAD R221, R221, 0x202, RZ ;  /* 0x00000202dddd7824 */ /* 0x004fc800078e02ff */
[----:B------:R2:W-:Y:S01]  /*1c9e0*/  STL.64 [R1+0x778], R14 ;  /* 0x0007780e01007387 */ /* 0x0005e20000100a00 */
[----:B-1----:R-:W-:-:S03]  /*1c9f0*/  IMAD R220, R220, 0x204, RZ ;  /* 0x00000204dcdc7824 */ /* 0x002fc600078e02ff */
[----:B------:R1:W-:Y:S01]  /*1ca00*/  STL.64 [R1+0x770], R18 ;  /* 0x0007701201007387 */ /* 0x0003e20000100a00 */
[-C--:B--2---:R-:W-:Y:S02]  /*1ca10*/  IADD3 R14, P5, PT, R221, R196.reuse, RZ ;  /* 0x000000c4dd0e7210 */ /* 0x084fe40007fbe0ff */
[----:B------:R-:W2:Y:S01]  /*1ca20*/  LDC R221, c[0x0][0x3d8] ;  /* 0x0000f600ffdd7b82 */ /* 0x000ea20000000800 */
[----:B-1----:R-:W-:-:S07]  /*1ca30*/  IADD3 R18, P3, PT, R220, R196, RZ ;  /* 0x000000c4dc127210 */ /* 0x002fce0007f7e0ff */
[----:B------:R-:W1:Y:S01]  /*1ca40*/  LDC R220, c[0x0][0x3d8] ;  /* 0x0000f600ffdc7b82 */ /* 0x000e620000000800 */
[----:B0-----:R-:W-:-:S07]  /*1ca50*/  IMAD.SHL.U32 R223, R219, 0x100, RZ ;  /* 0x00000100dbdf7824 */ /* 0x001fce00078e00ff */
[----:B------:R-:W0:Y:S01]  /*1ca60*/  LDC R219, c[0x0][0x3d8] ;  /* 0x0000f600ffdb7b82 */ /* 0x000e220000000800 */
[----:B------:R-:W-:Y:S01]  /*1ca70*/  LEA.HI.X.SX32 R17, R223, R197, 0x1, P4 ;  /* 0x000000c5df117211 */ /* 0x000fe200020f0eff */
[----:B--2---:R-:W-:-:S04]  /*1ca80*/  IMAD R221, R221, 0x206, RZ ;  /* 0x00000206dddd7824 */ /* 0x004fc800078e02ff */
[----:B------:R2:W-:Y:S01]  /*1ca90*/  STL.64 [R1+0x768], R16 ;  /* 0x0007681001007387 */ /* 0x0005e20000100a00 */
[----:B-1----:R-:W-:-:S05]  /*1caa0*/  IMAD R220, R220, 0x101, RZ ;  /* 0x00000101dcdc7824 */ /* 0x002fca00078e02ff */
[----:B------:R-:W-:Y:S02]  /*1cab0*/  LEA.HI.X.SX32 R15, R220, R197, 0x1, P5 ;  /* 0x000000c5dc0f7211 */ /* 0x000fe400028f0eff */
[-C--:B--2---:R-:W-:Y:S01]  /*1cac0*/  IADD3 R16, P4, PT, R221, R196.reuse, RZ ;  /* 0x000000c4dd107210 */ /* 0x084fe20007f9e0ff */
[----:B------:R-:W1:Y:S01]  /*1cad0*/  LDC R220, c[0x0][0x3d8] ;  /* 0x0000f600ffdc7b82 */ /* 0x000e620000000800 */
[----:B0-----:R-:W-:Y:S01]  /*1cae0*/  IMAD R219, R219, 0x208, RZ ;  /* 0x00000208dbdb7824 */ /* 0x001fe200078e02ff */
[----:B------:R0:W-:Y:S06]  /*1caf0*/  STL.64 [R1+0x760], R14 ;  /* 0x0007600e01007387 */ /* 0x0001ec0000100a00 */
[----:B------:R-:W2:Y:S01]  /*1cb00*/  LDC R221, c[0x0][0x3d8] ;  /* 0x0000f600ffdd7b82 */ /* 0x000ea20000000800 */
[----:B0-----:R-:W-:-:S07]  /*1cb10*/  IADD3 R14, P5, PT, R219, R196, RZ ;  /* 0x000000c4db0e7210 */ /* 0x001fce0007fbe0ff */
[----:B------:R-:W0:Y:S01]  /*1cb20*/  LDC R219, c[0x0][0x3d8] ;  /* 0x0000f600ffdb7b82 */ /* 0x000e220000000800 */
[----:B------:R-:W-:Y:S01]  /*1cb30*/  LEA.HI.X.SX32 R19, R121, R197, 0x1, P3 ;  /* 0x000000c579137211 */ /* 0x000fe200018f0eff */
[----:B-1----:R-:W-:-:S04]  /*1cb40*/  IMAD R220, R220, 0x20a, RZ ;  /* 0x0000020adcdc7824 */ /* 0x002fc800078e02ff */
[----:B------:R1:W-:Y:S01]  /*1cb50*/  STL.64 [R1+0x758], R18 ;  /* 0x0007581201007387 */ /* 0x0003e20000100a00 */
[----:B--2---:R-:W-:Y:S01]  /*1cb60*/  IMAD R221, R221, 0x103, RZ ;  /* 0x00000103dddd7824 */ /* 0x004fe200078e02ff */
[----:B-1----:R-:W-:Y:S02]  /*1cb70*/  IADD3 R18, P3, PT, R220, R196, RZ ;  /* 0x000000c4dc127210 */ /* 0x002fe40007f7e0ff */
[----:B------:R-:W1:Y:S02]  /*1cb80*/  LDC R220, c[0x0][0x3d8] ;  /* 0x0000f600ffdc7b82 */ /* 0x000e640000000800 */
[----:B------:R-:W-:Y:S01]  /*1cb90*/  LEA.HI.X.SX32 R17, R221, R197, 0x1, P4 ;  /* 0x000000c5dd117211 */ /* 0x000fe200020f0eff */
[----:B0-----:R-:W-:-:S04]  /*1cba0*/  IMAD R219, R219, 0x20c, RZ ;  /* 0x0000020cdbdb7824 */ /* 0x001fc800078e02ff */
[----:B------:R0:W-:Y:S02]  /*1cbb0*/  STL.64 [R1+0x750], R16 ;  /* 0x0007501001007387 */ /* 0x0001e40000100a00 */
[----:B0-----:R-:W-:Y:S02]  /*1cbc0*/  IADD3 R16, P4, PT, R219, R196, RZ ;  /* 0x000000c4db107210 */ /* 0x001fe40007f9e0ff */
[----:B------:R-:W0:Y:S01]  /*1cbd0*/  LDC R219, c[0x0][0x3d8] ;  /* 0x0000f600ffdb7b82 */ /* 0x000e220000000800 */
[----:B-1----:R-:W-:-:S07]  /*1cbe0*/  IMAD R221, R220, 0x20e, RZ ;  /* 0x0000020edcdd7824 */ /* 0x002fce00078e02ff */
[----:B------:R-:W1:Y:S01]  /*1cbf0*/  LDC R220, c[0x0][0x3d8] ;  /* 0x0000f600ffdc7b82 */ /* 0x000e620000000800 */
[----:B------:R-:W-:Y:S01]  /*1cc00*/  LEA.HI.X.SX32 R15, R122, R197, 0x1, P5 ;  /* 0x000000c57a0f7211 */ /* 0x000fe200028f0eff */
[----:B0-----:R-:W-:-:S05]  /*1cc10*/  IMAD R219, R219, 0x105, RZ ;  /* 0x00000105dbdb7824 */ /* 0x001fca00078e02ff */
[----:B------:R-:W-:Y:S02]  /*1cc20*/  LEA.HI.X.SX32 R19, R219, R197, 0x1, P3 ;  /* 0x000000c5db137211 */ /* 0x000fe400018f0eff */
[----:B------:R-:W0:Y:S01]  /*1cc30*/  LDC R219, c[0x0][0x3d8] ;  /* 0x0000f600ffdb7b82 */ /* 0x000e220000000800 */
[----:B------:R2:W-:Y:S02]  /*1cc40*/  STL.64 [R1+0x748], R14 ;  /* 0x0007480e01007387 */ /* 0x0005e40000100a00 */
[----:B--2---:R-:W-:Y:S01]  /*1cc50*/  IADD3 R14, P5, PT, R221, R196, RZ ;  /* 0x000000c4dd0e7210 */ /* 0x004fe20007fbe0ff */
[----:B-1----:R-:W-:-:S04]  /*1cc60*/  IMAD R221, R220, 0x210, RZ ;  /* 0x00000210dcdd7824 */ /* 0x002fc800078e02ff */
[----:B------:R-:W1:Y:S01]  /*1cc70*/  LDC R220, c[0x0][0x3d8] ;  /* 0x0000f600ffdc7b82 */ /* 0x000e620000000800 */
[----:B0-----:R-:W-:-:S05]  /*1cc80*/  IMAD R219, R219, 0x107, RZ ;  /* 0x00000107dbdb7824 */ /* 0x001fca00078e02ff */
[-C--:B------:R-:W-:Y:S02]  /*1cc90*/  LEA.HI.X.SX32 R15, R219, R197.reuse, 0x1, P5 ;  /* 0x000000c5db0f7211 */ /* 0x080fe400028f0eff */
[----:B------:R-:W0:Y:S01]  /*1cca0*/  LDC R219, c[0x0][0x3d8] ;  /* 0x0000f600ffdb7b82 */ /* 0x000e220000000800 */
[----:B------:R2:W-:Y:S01]  /*1ccb0*/  STL.64 [R1+0x740], R18 ;  /* 0x0007401201007387 */ /* 0x0005e20000100a00 */
[----:B------:R-:W-:Y:S02]  /*1ccc0*/  LEA.HI.X.SX32 R17, R123, R197, 0x1, P4 ;  /* 0x000000c57b117211 */ /* 0x000fe400020f0eff */
[----:B--2---:R-:W-:Y:S01]  /*1ccd0*/  IADD3 R18, P3, PT, R221, R196, RZ ;  /* 0x000000c4dd127210 */ /* 0x004fe20007f7e0ff */
[----:B-1----:R-:W-:-:S03]  /*1cce0*/  IMAD R221, R220, 0x212, RZ ;  /* 0x00000212dcdd7824 */ /* 0x002fc600078e02ff */
[----:B------:R-:W1:Y:S01]  /*1ccf0*/  LDC R220, c[0x0][0x3d8] ;  /* 0x0000f600ffdc7b82 */ /* 0x000e620000000800 */
[----:B------:R2:W-:Y:S01]  /*1cd00*/  STL.64 [R1+0x738], R16 ;  /* 0x0007381001007387 */ /* 0x0005e20000100a00 */
[----:B0-----:R-:W-:Y:S01]  /*1cd10*/  IMAD R219, R219, 0x109, RZ ;  /* 0x00000109dbdb7824 */ /* 0x001fe200078e02ff */
[----:B--2---:R-:W-:-:S05]  /*1cd20*/  IADD3 R16, P4, PT, R221, R196, RZ ;  /* 0x000000c4dd107210 */ /* 0x004fca0007f9e0ff */
[----:B------:R-:W0:Y:S01]  /*1cd30*/  LDC R221, c[0x0][0x3d8] ;  /* 0x0000f600ffdd7b82 */ /* 0x000e220000000800 */
[----:B------:R-:W-:-:S07]  /*1cd40*/  LEA.HI.X.SX32 R17, R219, R197, 0x1, P4 ;  /* 0x000000c5db117211 */ /* 0x000fce00020f0eff */
[----:B------:R-:W2:Y:S01]  /*1cd50*/  LDC R219, c[0x0][0x3d8] ;  /* 0x0000f600ffdb7b82 */ /* 0x000ea20000000800 */
[----:B-1----:R-:W-:Y:S01]  /*1cd60*/  IMAD R220, R220, 0x214, RZ ;  /* 0x00000214dcdc7824 */ /* 0x002fe200078e02ff */
[----:B------:R1:W-:Y:S01]  /*1cd70*/  STL.64 [R1+0x730], R14 ;  /* 0x0007300e01007387 */ /* 0x0003e20000100a00 */
[----:B------:R-:W-:-:S03]  /*1cd80*/  LEA.HI.X.SX32 R19, R124, R197, 0x1, P3 ;  /* 0x000000c57c137211 */ /* 0x000fc600018f0eff */
[-C--:B-1----:R-:W-:Y:S02]  /*1cd90*/  IADD3 R14, P5, PT, R220, R196.reuse, RZ ;  /* 0x000000c4dc0e7210 */ /* 0x082fe40007fbe0ff */
[----:B------:R-:W1:Y:S01]  /*1cda0*/  LDC R220, c[0x0][0x3d8] ;  /* 0x0000f600ffdc7b82 */ /* 0x000e620000000800 */
[----:B0-----:R-:W-:Y:S01]  /*1cdb0*/  IMAD R221, R221, 0x216, RZ ;  /* 0x00000216dddd7824 */ /* 0x001fe200078e02ff */
[----:B------:R0:W-:Y:S01]  /*1cdc0*/  STL.64 [R1+0x728], R18 ;  /* 0x0007281201007387 */ /* 0x0001e20000100a00 */
[----:B------:R-:W-:Y:S01]  /*1cdd0*/  LEA.HI.X.SX32 R15, R125, R197, 0x1, P5 ;  /* 0x000000c57d0f7211 */ /* 0x000fe200028f0eff */
[----:B--2---:R-:W-:Y:S02]  /*1cde0*/  IMAD R219, R219, 0x21a, RZ ;  /* 0x0000021adbdb7824 */ /* 0x004fe400078e02ff */
[----:B------:R-:W-:Y:S01]  /*1cdf0*/  STL.64 [R1+0x720], R16 ;  /* 0x0007201001007387 */ /* 0x000fe20000100a00 */
[-C--:B0-----:R-:W-:Y:S02]  /*1ce00*/  IADD3 R18, P3, PT, R221, R196.reuse, RZ ;  /* 0x000000c4dd127210 */ /* 0x081fe40007f7e0ff */
[----:B------:R-:W0:Y:S01]  /*1ce10*/  LDC R221, c[0x0][0x3d8] ;  /* 0x0000f600ffdd7b82 */ /* 0x000e220000000800 */
[----:B------:R2:W-:Y:S01]  /*1ce20*/  STL.64 [R1+0x718], R14 ;  /* 0x0007180e01007387 */ /* 0x0005e20000100a00 */
[----:B-1----:R-:W-:Y:S01]  /*1ce30*/  IMAD R220, R220, 0x218, RZ ;  /* 0x00000218dcdc7824 */ /* 0x002fe200078e02ff */
[----:B--2---:R-:W-:-:S05]  /*1ce40*/  IADD3 R14, P5, PT, R219, R196, RZ ;  /* 0x000000c4db0e7210 */ /* 0x004fca0007fbe0ff */
[----:B------:R-:W1:Y:S01]  /*1ce50*/  LDC R219, c[0x0][0x3d8] ;  /* 0x0000f600ffdb7b82 */ /* 0x000e620000000800 */
[----:B------:R-:W-:-:S07]  /*1ce60*/  IADD3 R16, P4, PT, R220, R196, RZ ;  /* 0x000000c4dc107210 */ /* 0x000fce0007f9e0ff */
[----:B------:R-:W2:Y:S01]  /*1ce70*/  LDC R220, c[0x0][0x3d8] ;  /* 0x0000f600ffdc7b82 */ /* 0x000ea20000000800 */
[----:B0-----:R-:W-:-:S05]  /*1ce80*/  IMAD R221, R221, 0x10b, RZ ;  /* 0x0000010bdddd7824 */ /* 0x001fca00078e02ff */
[-C--:B------:R-:W-:Y:S01]  /*1ce90*/  LEA.HI.X.SX32 R19, R221, R197.reuse, 0x1, P3 ;  /* 0x000000c5dd137211 */ /* 0x080fe200018f0eff */
[----:B-1----:R-:W-:Y:S02]  /*1cea0*/  IMAD R221, R219, 0x21e, RZ ;  /* 0x0000021edbdd7824 */ /* 0x002fe400078e02ff */
[----:B------:R-:W0:Y:S02]  /*1ceb0*/  LDC R219, c[0x0][0x3d8] ;  /* 0x0000f600ffdb7b82 */ /* 0x000e240000000800 */
[----:B------:R1:W-:Y:S01]  /*1cec0*/  STL.64 [R1+0x710], R18 ;  /* 0x0007101201007387 */ /* 0x0003e20000100a00 */
[----:B--2---:R-:W-:Y:S01]  /*1ced0*/  IMAD R220, R220, 0x21c, RZ ;  /* 0x0000021cdcdc7824 */ /* 0x004fe200078e02ff */
[----:B------:R-:W-:-:S04]  /*1cee0*/  LEA.HI.X.SX32 R17, R126, R197, 0x1, P4 ;  /* 0x000000c57e117211 */ /* 0x000fc800020f0eff */
[-C--:B-1----:R-:W-:Y:S02]  /*1cef0*/  IADD3 R18, P3, PT, R220, R196.reuse, RZ ;  /* 0x000000c4dc127210 */ /* 0x082fe40007f7e0ff */
[----:B------:R-:W1:Y:S01]  /*1cf00*/  LDC R220, c[0x0][0x3d8] ;  /* 0x0000f600ffdc7b82 */ /* 0x000e620000000800 */
[----:B------:R2:W-:Y:S02]  /*1cf10*/  STL.64 [R1+0x708], R16 ;  /* 0x0007081001007387 */ /* 0x0005e40000100a00 */
[----:B--2---:R-:W-:Y:S01]  /*1cf20*/  IADD3 R16, P4, PT, R221, R196, RZ ;  /* 0x000000c4dd107210 */ /* 0x004fe20007f9e0ff */
[----:B0-----:R-:W-:-:S04]  /*1cf30*/  IMAD R221, R219, 0x220, RZ ;  /* 0x00000220dbdd7824 */ /* 0x001fc800078e02ff */
[----:B------:R-:W0:Y:S01]  /*1cf40*/  LDC R219, c[0x0][0x3d8] ;  /* 0x0000f600ffdb7b82 */ /* 0x000e220000000800 */
[----:B-1----:R-:W-:-:S05]  /*1cf50*/  IMAD R220, R220, 0x10d, RZ ;  /* 0x0000010ddcdc7824 */ /* 0x002fca00078e02ff */
[-C--:B------:R-:W-:Y:S02]  /*1cf60*/  LEA.HI.X.SX32 R15, R220, R197.reuse, 0x1, P5 ;  /* 0x000000c5dc0f7211 */ /* 0x080fe400028f0eff */
[----:B------:R-:W1:Y:S03]  /*1cf70*/  LDC R220, c[0x0][0x3d8] ;  /* 0x0000f600ffdc7b82 */ /* 0x000e660000000800 */
[----:B------:R2:W-:Y:S02]  /*1cf80*/  STL.64 [R1+0x700], R14 ;  /* 0x0007000e01007387 */ /* 0x0005e40000100a00 */
[----:B--2---:R-:W-:Y:S01]  /*1cf90*/  IADD3 R14, P5, PT, R221, R196, RZ ;  /* 0x000000c4dd0e7210 */ /* 0x004fe20007fbe0ff */
[----:B0-----:R-:W-:Y:S02]  /*1cfa0*/  IMAD R221, R219, 0x222, RZ ;  /* 0x00000222dbdd7824 */ /* 0x001fe400078e02ff */
[----:B------:R-:W0:Y:S01]  /*1cfb0*/  LDC R219, c[0x0][0x3d8] ;  /* 0x0000f600ffdb7b82 */ /* 0x000e220000000800 */
[----:B------:R-:W-:Y:S01]  /*1cfc0*/  LEA.HI.X.SX32 R19, R127, R197, 0x1, P3 ;  /* 0x000000c57f137211 */ /* 0x000fe200018f0eff */
[----:B-1----:R-:W-:-:S04]  /*1cfd0*/  IMAD R220, R220, 0x10f, RZ ;  /* 0x0000010fdcdc7824 */ /* 0x002fc800078e02ff */
[----:B------:R1:W-:Y:S01]  /*1cfe0*/  STL.64 [R1+0x6f8], R18 ;  /* 0x0006f81201007387 */ /* 0x0003e20000100a00 */
[----:B------:R-:W-:Y:S02]  /*1cff0*/  LEA.HI.X.SX32 R17, R220, R197, 0x1, P4 ;  /* 0x000000c5dc117211 */ /* 0x000fe400020f0eff */
[----:B------:R-:W2:Y:S01]  /*1d000*/  LDC R220, c[0x0][0x3d8] ;  /* 0x0000f600ffdc7b82 */ /* 0x000ea20000000800 */
[----:B-1----:R-:W-:-:S07]  /*1d010*/  IADD3 R18, P3, PT, R221, R196, RZ ;  /* 0x000000c4dd127210 */ /* 0x002fce0007f7e0ff */
[----:B------:R-:W1:Y:S01]  /*1d020*/  LDC R221, c[0x0][0x3d8] ;  /* 0x0000f600ffdd7b82 */ /* 0x000e620000000800 */
[----:B0-----:R-:W-:Y:S01]  /*1d030*/  IMAD R219, R219, 0x224, RZ ;  /* 0x00000224dbdb7824 */ /* 0x001fe200078e02ff */
[----:B------:R0:W-:Y:S04]  /*1d040*/  STL.64 [R1+0x6f0], R16 ;  /* 0x0006f01001007387 */ /* 0x0001e80000100a00 */
[----:B0-----:R-:W-:Y:S02]  /*1d050*/  IADD3 R16, P4, PT, R219, R196, RZ ;  /* 0x000000c4db107210 */ /* 0x001fe40007f9e0ff */
[----:B------:R-:W0:Y:S01]  /*1d060*/  LDC R219, c[0x0][0x3d8] ;  /* 0x0000f600ffdb7b82 */ /* 0x000e220000000800 */
[----:B--2---:R-:W-:Y:S01]  /*1d070*/  IMAD R220, R220, 0x111, RZ ;  /* 0x00000111dcdc7824 */ /* 0x004fe200078e02ff */
[----:B------:R-:W-:Y:S01]  /*1d080*/  LEA.HI.X.SX32 R15, R128, R197, 0x1, P5 ;  /* 0x000000c5800f7211 */ /* 0x000fe200028f0eff */
[----:B-1----:R-:W-:-:S04]  /*1d090*/  IMAD R221, R221, 0x226, RZ ;  /* 0x00000226dddd7824 */ /* 0x002fc800078e02ff */
[----:B------:R1:W-:Y:S01]  /*1d0a0*/  STL.64 [R1+0x6e8], R14 ;  /* 0x0006e80e01007387 */ /* 0x0003e20000100a00 */
[----:B------:R-:W-:Y:S02]  /*1d0b0*/  LEA.HI.X.SX32 R19, R220, R197, 0x1, P3 ;  /* 0x000000c5dc137211 */ /* 0x000fe400018f0eff */
[----:B------:R-:W2:Y:S03]  /*1d0c0*/  LDC R220, c[0x0][0x3d8] ;  /* 0x0000f600ffdc7b82 */ /* 0x000ea60000000800 */
[----:B------:R4:W-:Y:S01]  /*1d0d0*/  STL.64 [R1+0x6e0], R18 ;  /* 0x0006e01201007387 */ /* 0x0009e20000100a00 */
[----:B-1----:R-:W-:-:S04]  /*1d0e0*/  IADD3 R14, P5, PT, R221, R196, RZ ;  /* 0x000000c4dd0e7210 */ /* 0x002fc80007fbe0ff */
[----:B------:R-:W1:Y:S01]  /*1d0f0*/  LDC R221, c[0x0][0x3d8] ;  /* 0x0000f600ffdd7b82 */ /* 0x000e620000000800 */
[----:B0-----:R-:W-:-:S05]  /*1d100*/  IMAD R219, R219, 0x228, RZ ;  /* 0x00000228dbdb7824 */ /* 0x001fca00078e02ff */
[----:B----4-:R-:W-:Y:S02]  /*1d110*/  IADD3 R18, P3, PT, R219, R196, RZ ;  /* 0x000000c4db127210 */ /* 0x010fe40007f7e0ff */
[----:B------:R-:W0:Y:S01]  /*1d120*/  LDC R219, c[0x0][0x3d8] ;  /* 0x0000f600ffdb7b82 */ /* 0x000e220000000800 */
[----:B------:R-:W-:Y:S01]  /*1d130*/  LEA.HI.X.SX32 R17, R129, R197, 0x1, P4 ;  /* 0x000000c581117211 */ /* 0x000fe200020f0eff */
[----:B--2---:R-:W-:-:S04]  /*1d140*/  IMAD R220, R220, 0x22a, RZ ;  /* 0x0000022adcdc7824 */ /* 0x004fc800078e02ff */
[----:B------:R2:W-:Y:S01]  /*1d150*/  STL.64 [R1+0x6d8], R16 ;  /* 0x0006d81001007387 */ /* 0x0005e20000100a00 */
[----:B-1----:R-:W-:Y:S01]  /*1d160*/  IMAD R221, R221, 0x113, RZ ;  /* 0x00000113dddd7824 */ /* 0x002fe200078e02ff */
[----:B--2---:R-:W-:Y:S02]  /*1d170*/  IADD3 R16, P4, PT, R220, R196, RZ ;  /* 0x000000c4dc107210 */ /* 0x004fe40007f9e0ff */
        /* <DEDUP_REMOVED lines=774> */
[-C--:B------:R-:W-:Y:S01]  /*201e0*/  LEA.HI.X.SX32 R15, R194, R197.reuse, 0x1, P5 ;  /* 0x000000c5c20f7211 */ /* 0x080fe200028f0eff */
[----:B------:R-:W-:Y:S02]  /*201f0*/  IMAD R221, R3, 0x195, RZ ;  /* 0x0000019503dd7824 */ /* 0x000fe400078e02ff */
[----:B-1----:R-:W-:Y:S02]  /*20200*/  IMAD R220, R220, 0x32e, RZ ;  /* 0x0000032edcdc7824 */ /* 0x002fe400078e02ff */
[----:B------:R1:W-:Y:S01]  /*20210*/  STL.64 [R1+0x250], R14 ;  /* 0x0002500e01007387 */ /* 0x0003e20000100a00 */
[----:B------:R-:W-:-:S05]  /*20220*/  LEA.HI.X.SX32 R19, R221, R197, 0x1, P3 ;  /* 0x000000c5dd137211 */ /* 0x000fca00018f0eff */
[----:B------:R2:W-:Y:S01]  /*20230*/  STL.64 [R1+0x248], R18 ;  /* 0x0002481201007387 */ /* 0x0005e20000100a00 */
[----:B-1----:R-:W-:Y:S02]  /*20240*/  IADD3 R14, P5, PT, R220, R196, RZ ;  /* 0x000000c4dc0e7210 */ /* 0x002fe40007fbe0ff */
[----:B------:R-:W1:Y:S01]  /*20250*/  LDC R220, c[0x0][0x3d8] ;  /* 0x0000f600ffdc7b82 */ /* 0x000e620000000800 */
[----:B0-----:R-:W-:-:S05]  /*20260*/  IMAD R219, R219, 0x330, RZ ;  /* 0x00000330dbdb7824 */ /* 0x001fca00078e02ff */
[----:B--2---:R-:W-:Y:S02]  /*20270*/  IADD3 R18, P3, PT, R219, R196, RZ ;  /* 0x000000c4db127210 */ /* 0x004fe40007f7e0ff */
[----:B------:R-:W0:Y:S01]  /*20280*/  LDC R219, c[0x0][0x3d8] ;  /* 0x0000f600ffdb7b82 */ /* 0x000e220000000800 */
[----:B------:R-:W-:Y:S01]  /*20290*/  LEA.HI.X.SX32 R17, R195, R197, 0x1, P4 ;  /* 0x000000c5c3117211 */ /* 0x000fe200020f0eff */
[----:B------:R-:W-:-:S04]  /*202a0*/  IMAD R221, R3, 0x197, RZ ;  /* 0x0000019703dd7824 */ /* 0x000fc800078e02ff */
[----:B------:R2:W-:Y:S01]  /*202b0*/  STL.64 [R1+0x240], R16 ;  /* 0x0002401001007387 */ /* 0x0005e20000100a00 */
[----:B------:R-:W-:Y:S01]  /*202c0*/  LEA.HI.X.SX32 R15, R221, R197, 0x1, P5 ;  /* 0x000000c5dd0f7211 */ /* 0x000fe200028f0eff */
[----:B-1----:R-:W-:-:S05]  /*202d0*/  IMAD R220, R220, 0x332, RZ ;  /* 0x00000332dcdc7824 */ /* 0x002fca00078e02ff */
[-C--:B--2---:R-:W-:Y:S02]  /*202e0*/  IADD3 R16, P4, PT, R220, R196.reuse, RZ ;  /* 0x000000c4dc107210 */ /* 0x084fe40007f9e0ff */
[----:B------:R-:W1:Y:S01]  /*202f0*/  LDC R220, c[0x0][0x3d8] ;  /* 0x0000f600ffdc7b82 */ /* 0x000e620000000800 */
[----:B0-----:R-:W-:Y:S01]  /*20300*/  IMAD R219, R219, 0x334, RZ ;  /* 0x00000334dbdb7824 */ /* 0x001fe200078e02ff */
[----:B------:R0:W-:Y:S04]  /*20310*/  STL.64 [R1+0x238], R14 ;  /* 0x0002380e01007387 */ /* 0x0001e80000100a00 */
[----:B0-----:R-:W-:Y:S02]  /*20320*/  IADD3 R14, P5, PT, R219, R196, RZ ;  /* 0x000000c4db0e7210 */ /* 0x001fe40007fbe0ff */
[----:B------:R-:W0:Y:S01]  /*20330*/  LDC R219, c[0x0][0x3d8] ;  /* 0x0000f600ffdb7b82 */ /* 0x000e220000000800 */
[----:B------:R-:W-:Y:S01]  /*20340*/  LEA.HI.X.SX32 R19, R199, R197, 0x1, P3 ;  /* 0x000000c5c7137211 */ /* 0x000fe200018f0eff */
[----:B------:R-:W-:-:S02]  /*20350*/  IMAD R221, R3, 0x199, RZ ;  /* 0x0000019903dd7824 */ /* 0x000fc400078e02ff */
        /* <DEDUP_REMOVED lines=20> */
[----:B-1----:R-:W-:-:S02]  /*204a0*/  IMAD R221, R220, 0x33e, RZ ;  /* 0x0000033edcdd7824 */ /* 0x002fc400078e02ff */
[----:B------:R-:W-:Y:S01]  /*204b0*/  IMAD R220, R3, 0x19d, RZ ;  /* 0x0000019d03dc7824 */ /* 0x000fe200078e02ff */
[----:B------:R-:W-:-:S04]  /*204c0*/  LEA.HI.X.SX32 R17, R210, R197, 0x1, P4 ;  /* 0x000000c5d2117211 */ /* 0x000fc800020f0eff */
[----:B------:R-:W-:Y:S01]  /*204d0*/  LEA.HI.X.SX32 R15, R220, R197, 0x1, P5 ;  /* 0x000000c5dc0f7211 */ /* 0x000fe200028f0eff */
[----:B------:R-:W-:Y:S01]  /*204e0*/  STL.64 [R1+0x210], R16 ;  /* 0x0002101001007387 */ /* 0x000fe20000100a00 */
[----:B------:R-:W1:Y:S03]  /*204f0*/  LDC R220, c[0x0][0x3d8] ;  /* 0x0000f600ffdc7b82 */ /* 0x000e660000000800 */
[----:B------:R2:W-:Y:S01]  /*20500*/  STL.64 [R1+0x208], R14 ;  /* 0x0002080e01007387 */ /* 0x0005e20000100a00 */
[----:B0-----:R-:W-:-:S05]  /*20510*/  IMAD R219, R219, 0x340, RZ ;  /* 0x00000340dbdb7824 */ /* 0x001fca00078e02ff */
[----:B--2---:R-:W-:Y:S02]  /*20520*/  IADD3 R14, P5, PT, R219, R196, RZ ;  /* 0x000000c4db0e7210 */ /* 0x004fe40007fbe0ff */
[----:B------:R-:W0:Y:S01]  /*20530*/  LDC R219, c[0x0][0x3d8] ;  /* 0x0000f600ffdb7b82 */ /* 0x000e220000000800 */
[----:B-1----:R-:W-:Y:S02]  /*20540*/  IMAD R223, R220, 0x342, RZ ;  /* 0x00000342dcdf7824 */ /* 0x002fe400078e02ff */
[----:B0-----:R-:W-:-:S05]  /*20550*/  IMAD R220, R219, 0x344, RZ ;  /* 0x00000344dbdc7824 */ /* 0x001fca00078e02ff */
[----:B------:R-:W0:Y:S01]  /*20560*/  LDC R219, c[0x0][0x3d8] ;  /* 0x0000f600ffdb7b82 */ /* 0x000e220000000800 */
[----:B------:R-:W-:Y:S01]  /*20570*/  IADD3 R16, P4, PT, R221, R196, RZ ;  /* 0x000000c4dd107210 */ /* 0x000fe20007f9e0ff */
[----:B------:R-:W-:-:S05]  /*20580*/  IMAD R221, R3, 0x19f, RZ ;  /* 0x0000019f03dd7824 */ /* 0x000fca00078e02ff */
[-C--:B------:R-:W-:Y:S01]  /*20590*/  LEA.HI.X.SX32 R17, R221, R197.reuse, 0x1, P4 ;  /* 0x000000c5dd117211 */ /* 0x080fe200020f0eff */
[----:B0-----:R-:W-:Y:S02]  /*205a0*/  IMAD R221, R219, 0x346, RZ ;  /* 0x00000346dbdd7824 */ /* 0x001fe400078e02ff */
[----:B------:R-:W0:Y:S01]  /*205b0*/  LDC R219, c[0x0][0x3d8] ;  /* 0x0000f600ffdb7b82 */ /* 0x000e220000000800 */
[-C--:B------:R-:W-:Y:S02]  /*205c0*/  LEA.HI.X.SX32 R19, R211, R197.reuse, 0x1, P3 ;  /* 0x000000c5d3137211 */ /* 0x080fe400018f0eff */
[----:B------:R-:W-:-:S03]  /*205d0*/  LEA.HI.X.SX32 R15, R212, R197, 0x1, P5 ;  /* 0x000000c5d40f7211 */ /* 0x000fc600028f0eff */
[----:B------:R-:W-:Y:S04]  /*205e0*/  STL.64 [R1+0x200], R18 ;  /* 0x0002001201007387 */ /* 0x000fe80000100a00 */
[----:B------:R-:W-:Y:S04]  /*205f0*/  STL.64 [R1+0x1f8], R16 ;  /* 0x0001f81001007387 */ /* 0x000fe80000100a00 */
[----:B------:R1:W-:Y:S02]  /*20600*/  STL.64 [R1+0x1f0], R14 ;  /* 0x0001f00e01007387 */ /* 0x0003e40000100a00 */
[----:B-1----:R-:W-:Y:S01]  /*20610*/  IADD3 R14, P5, PT, R221, R196, RZ ;  /* 0x000000c4dd0e7210 */ /* 0x002fe20007fbe0ff */
[----:B0-----:R-:W-:-:S02]  /*20620*/  IMAD R221, R219, 0x348, RZ ;  /* 0x00000348dbdd7824 */ /* 0x001fc400078e02ff */
[----:B------:R-:W0:Y:S01]  /*20630*/  LDC R219, c[0x0][0x3d8] ;  /* 0x0000f600ffdb7b82 */ /* 0x000e220000000800 */
[-C--:B------:R-:W-:Y:S01]  /*20640*/  IADD3 R16, P4, PT, R220, R196.reuse, RZ ;  /* 0x000000c4dc107210 */ /* 0x080fe20007f9e0ff */
[----:B------:R-:W-:Y:S01]  /*20650*/  IMAD R220, R3, 0x1a1, RZ ;  /* 0x000001a103dc7824 */ /* 0x000fe200078e02ff */
[----:B------:R-:W-:-:S04]  /*20660*/  IADD3 R18, P3, PT, R223, R196, RZ ;  /* 0x000000c4df127210 */ /* 0x000fc80007f7e0ff */
[-C--:B------:R-:W-:Y:S01]  /*20670*/  LEA.HI.X.SX32 R19, R220, R197.reuse, 0x1, P3 ;  /* 0x000000c5dc137211 */ /* 0x080fe200018f0eff */
[----:B------:R-:W-:Y:S01]  /*20680*/  IMAD R220, R3, 0x1a3, RZ ;  /* 0x000001a303dc7824 */ /* 0x000fe200078e02ff */
[-C--:B------:R-:W-:Y:S02]  /*20690*/  LEA.HI.X.SX32 R17, R213, R197.reuse, 0x1, P4 ;  /* 0x000000c5d5117211 */ /* 0x080fe400020f0eff */
[----:B------:R-:W-:Y:S02]  /*206a0*/  IADD3 R10, P3, PT, R216, R196, RZ ;  /* 0x000000c4d80a7210 */ /* 0x000fe40007f7e0ff */
[----:B------:R-:W-:Y:S01]  /*206b0*/  LEA.HI.X.SX32 R15, R220, R197, 0x1, P5 ;  /* 0x000000c5dc0f7211 */ /* 0x000fe200028f0eff */
[----:B------:R-:W-:Y:S01]  /*206c0*/  STL.64 [R1+0x1e8], R18 ;  /* 0x0001e81201007387 */ /* 0x000fe20000100a00 */
[----:B------:R-:W1:Y:S03]  /*206d0*/  LDC R220, c[0x0][0x3d8] ;  /* 0x0000f600ffdc7b82 */ /* 0x000e660000000800 */
[----:B------:R-:W-:Y:S01]  /*206e0*/  STL.64 [R1+0x1e0], R16 ;  /* 0x0001e01001007387 */ /* 0x000fe20000100a00 */
[----:B0-----:R-:W-:-:S03]  /*206f0*/  IMAD R219, R219, 0x34a, RZ ;  /* 0x0000034adbdb7824 */ /* 0x001fc600078e02ff */
[----:B------:R-:W-:Y:S04]  /*20700*/  STL [R1+0xd68], R10 ;  /* 0x000d680a01007387 */ /* 0x000fe80000100800 */
[----:B------:R0:W-:Y:S02]  /*20710*/  STL.64 [R1+0x1d8], R14 ;  /* 0x0001d80e01007387 */ /* 0x0001e40000100a00 */
[-C--:B0-----:R-:W-:Y:S02]  /*20720*/  IADD3 R14, P5, PT, R219, R196.reuse, RZ ;  /* 0x000000c4db0e7210 */ /* 0x081fe40007fbe0ff */
[----:B------:R-:W0:Y:S01]  /*20730*/  LDC R219, c[0x0][0x3d8] ;  /* 0x0000f600ffdb7b82 */ /* 0x000e220000000800 */
[----:B------:R-:W-:Y:S01]  /*20740*/  IADD3 R16, P4, PT, R221, R196, RZ ;  /* 0x000000c4dd107210 */ /* 0x000fe20007f9e0ff */
[----:B-1----:R-:W-:-:S02]  /*20750*/  IMAD R221, R220, 0x34c, RZ ;  /* 0x0000034cdcdd7824 */ /* 0x002fc400078e02ff */
[----:B------:R-:W-:Y:S01]  /*20760*/  IMAD R220, R3, 0x1a5, RZ ;  /* 0x000001a503dc7824 */ /* 0x000fe200078e02ff */
[-C--:B------:R-:W-:Y:S02]  /*20770*/  LEA.HI.X.SX32 R17, R214, R197.reuse, 0x1, P4 ;  /* 0x000000c5d6117211 */ /* 0x080fe400020f0eff */
[----:B------:R-:W-:Y:S02]  /*20780*/  IADD3 R12, P4, PT, R221, R196, RZ ;  /* 0x000000c4dd0c7210 */ /* 0x000fe40007f9e0ff */
[----:B------:R-:W-:Y:S01]  /*20790*/  LEA.HI.X.SX32 R15, R220, R197, 0x1, P5 ;  /* 0x000000c5dc0f7211 */ /* 0x000fe200028f0eff */
[----:B------:R3:W-:Y:S01]  /*207a0*/  STL.64 [R1+0x1d0], R16 ;  /* 0x0001d01001007387 */ /* 0x0007e20000100a00 */
[----:B0-----:R-:W-:-:S05]  /*207b0*/  IMAD R219, R219, 0x34e, RZ ;  /* 0x0000034edbdb7824 */ /* 0x001fca00078e02ff */
[----:B------:R-:W-:-:S05]  /*207c0*/  IADD3 R6, P5, PT, R219, R196, RZ ;  /* 0x000000c4db067210 */ /* 0x000fca0007fbe0ff */
[----:B------:R3:W-:Y:S04]  /*207d0*/  STL [R1+0x1b8], R6 ;  /* 0x0001b80601007387 */ /* 0x0007e80000100800 */
[----:B------:R3:W-:Y:S04]  /*207e0*/  STL [R1+0x1c0], R12 ;  /* 0x0001c00c01007387 */ /* 0x0007e80000100800 */
[----:B------:R3:W-:Y:S04]  /*207f0*/  STL.64 [R1+0x1c8], R14 ;  /* 0x0001c80e01007387 */ /* 0x0007e80000100a00 */
[----:B------:R-:W2:Y:S01]  /*20800*/  LDL R219, [R1+0x2134] ;  /* 0x0021340001db7983 */ /* 0x000ea20000100800 */
[----:B------:R-:W-:Y:S01]  /*20810*/  IMAD R220, R3, 0x1a7, RZ ;  /* 0x000001a703dc7824 */ /* 0x000fe200078e02ff */
[----:B------:R-:W-:-:S04]  /*20820*/  LEA.HI.X.SX32 R13, R215, R197, 0x1, P4 ;  /* 0x000000c5d70d7211 */ /* 0x000fc800020f0eff */
[----:B------:R-:W-:Y:S01]  /*20830*/  LEA.HI.X.SX32 R7, R220, R197, 0x1, P5 ;  /* 0x000000c5dc077211 */ /* 0x000fe200028f0eff */
[----:B------:R3:W-:Y:S04]  /*20840*/  STL [R1+0x1c4], R13 ;  /* 0x0001c40d01007387 */ /* 0x0007e80000100800 */
[----:B------:R3:W-:Y:S01]  /*20850*/  STL [R1+0x1bc], R7 ;  /* 0x0001bc0701007387 */ /* 0x0007e20000100800 */
[----:B------:R-:W-:Y:S01]  /*20860*/  IMAD.SHL.U32 R198, R198, 0x2, RZ ;  /* 0x00000002c6c67824 */ /* 0x000fe200078e00ff */
[----:B------:R-:W-:Y:S01]  /*20870*/  IADD3 R9, PT, PT, R0, 0x2, RZ ;  /* 0x0000000200097810 */ /* 0x000fe20007ffe0ff */
[----:B------:R-:W-:Y:S01]  /*20880*/  IMAD R218, R3, 0xd4, RZ ;  /* 0x000000d403da7824 */ /* 0x000fe200078e02ff */
[----:B--2---:R-:W-:Y:S01]  /*20890*/  IADD3 R210, PT, PT, R219, 0x20000, RZ ;  /* 0x00020000dbd27810 */ /* 0x004fe20007ffe0ff */
[----:B---3--:R-:W-:Y:S06]  /*208a0*/  @!P2 BRA `(.L_x_6) ;  /* 0x0000000800d8a947 */ /* 0x008fec0003800000 */
[----:B------:R-:W-:Y:S01]  /*208b0*/  VIADD R6, R219, 0x60000 ;  /* 0x00060000db067836 */ /* 0x000fe20000000000 */
[----:B------:R-:W-:Y:S02]  /*208c0*/  MOV R7, UR9 ;  /* 0x0000000900077c02 */ /* 0x000fe40008000f00 */
[----:B------:R-:W-:Y:S01]  /*208d0*/  ELECT P4, URZ, PT ;  /* 0x0000000000ff782f */ /* 0x000fe20003880000 */
[----:B------:R-:W-:Y:S01]  /*208e0*/  IMAD.MOV.U32 R211, RZ, RZ, RZ ;  /* 0x000000ffffd37224 */ /* 0x000fe200078e00ff */
[----:B------:R-:W-:Y:S01]  /*208f0*/  UMOV UR50, 0x0 ;  /* 0x0000000000327882 */ /* 0x000fe20000000000 */
[----:B------:R-:W-:Y:S01]  /*20900*/  SHF.R.U32.HI R6, RZ, 0x4, R6 ;  /* 0x00000004ff067819 */ /* 0x000fe20000011606 */
[----:B------:R-:W-:Y:S01]  /*20910*/  UMOV UR51, 0x4208010 ;  /* 0x0420801000337882 */ /* 0x000fe20000000000 */
[----:B------:R-:W-:Y:S01]  /*20920*/  SHF.R.U32.HI R7, RZ, 0x4, R7 ;  /* 0x00000004ff077819 */ /* 0x000fe20000011607 */
[----:B------:R-:W-:Y:S01]  /*20930*/  UMOV UR70, 0x0 ;  /* 0x0000000000467882 */ /* 0x000fe20000000000 */
[----:B------:R-:W-:Y:S01]  /*20940*/  SGXT.U32 R6, R6, 0xe ;  /* 0x0000000e0606781a */ /* 0x000fe20000000000 */
[----:B------:R-:W-:Y:S01]  /*20950*/  UMOV UR71, 0x4208010 ;  /* 0x0420801000477882 */ /* 0x000fe20000000000 */
[----:B------:R-:W-:Y:S01]  /*20960*/  SGXT.U32 R7, R7, 0xe ;  /* 0x0000000e0707781a */ /* 0x000fe20000000000 */
[----:B------:R-:W-:Y:S01]  /*20970*/  UMOV UR52, 0x0 ;  /* 0x0000000000347882 */ /* 0x000fe20000000000 */
[----:B------:R-:W-:Y:S01]  /*20980*/  R2UR UR4, R6 ;  /* 0x00000000060472ca */ /* 0x000fe200000e0000 */
[----:B------:R-:W-:Y:S01]  /*20990*/  UMOV UR53, 0x4208010 ;  /* 0x0420801000357882 */ /* 0x000fe20000000000 */
[----:B------:R-:W-:Y:S01]  /*209a0*/  R2UR UR12, R7 ;  /* 0x00000000070c72ca */ /* 0x000fe200000e0000 */
[----:B------:R-:W-:Y:S01]  /*209b0*/  UMOV UR44, 0x0 ;  /* 0x00000000002c7882 */ /* 0x000fe20000000000 */
[----:B------:R-:W-:Y:S01]  /*209c0*/  @P4 MOV R5, 0x40004040 ;  /* 0x4000404000054802 */ /* 0x000fe20000000f00 */
[----:B------:R-:W-:Y:S01]  /*209d0*/  UMOV UR45, 0x4208010 ;  /* 0x04208010002d7882 */ /* 0x000fe20000000000 */
[----:B------:R-:W-:Y:S01]  /*209e0*/  @P4 MOV R8, R210 ;  /* 0x000000d200084202 */ /* 0x000fe20000000f00 */
[----:B------:R-:W-:Y:S01]  /*209f0*/  UMOV UR64, 0x0 ;  /* 0x0000000000407882 */ /* 0x000fe20000000000 */
[C---:B------:R-:W-:Y:S01]  /*20a00*/  @P4 R2UR UR47, R5.reuse ;  /* 0x00000000052f42ca */ /* 0x040fe200000e0000 */
[----:B------:R-:W-:Y:S01]  /*20a10*/  UMOV UR65, 0x4208010 ;  /* 0x0420801000417882 */ /* 0x000fe20000000000 */
[----:B------:R-:W-:Y:S01]  /*20a20*/  @P4 R2UR UR63, R5 ;  /* 0x00000000053f42ca */ /* 0x000fe200000e0000 */
[----:B------:R-:W-:Y:S01]  /*20a30*/  UMOV UR48, 0x0 ;  /* 0x0000000000307882 */ /* 0x000fe20000000000 */
[----:B------:R-:W-:Y:S01]  /*20a40*/  UMOV UR49, 0x4208010 ;  /* 0x0420801000317882 */ /* 0x000fe20000000000 */
[----:B------:R-:W-:Y:S01]  /*20a50*/  IMAD.U32 R4, RZ, RZ, UR4 ;  /* 0x00000004ff047e24 */ /* 0x000fe2000f8e00ff */
[----:B------:R-:W-:Y:S01]  /*20a60*/  @P4 R2UR UR4, R8 ;  /* 0x00000000080442ca */ /* 0x000fe200000e0000 */
[----:B------:R-:W-:Y:S01]  /*20a70*/  UMOV UR58, 0x0 ;  /* 0x00000000003a7882 */ /* 0x000fe20000000000 */
[----:B------:R-:W-:Y:S01]  /*20a80*/  UMOV UR59, 0x4208010 ;  /* 0x04208010003b7882 */ /* 0x000fe20000000000 */
[----:B------:R-:W-:Y:S01]  /*20a90*/  UMOV UR68, 0x0 ;  /* 0x0000000000447882 */ /* 0x000fe20000000000 */
[----:B------:R-:W-:Y:S01]  /*20aa0*/  @P4 R2UR UR46, R4 ;  /* 0x00000000042e42ca */ /* 0x000fe200000e0000 */
[----:B------:R-:W-:Y:S01]  /*20ab0*/  UMOV UR69, 0x4208010 ;  /* 0x0420801000457882 */ /* 0x000fe20000000000 */
[----:B------:R-:W-:Y:S01]  /*20ac0*/  MOV R4, UR12 ;  /* 0x0000000c00047c02 */ /* 0x000fe20008000f00 */
[----:B------:R-:W-:Y:S01]  /*20ad0*/  UMOV UR66, 0x0 ;  /* 0x0000000000427882 */ /* 0x000fe20000000000 */
[----:B------:R-:W-:Y:S01]  /*20ae0*/  UMOV UR67, 0x4208010 ;  /* 0x0420801000437882 */ /* 0x000fe20000000000 */
[----:B------:R-:W-:Y:S01]  /*20af0*/  UMOV UR60, 0x0 ;  /* 0x00000000003c7882 */ /* 0x000fe20000000000 */
[----:B------:R-:W-:-:S02]  /*20b00*/  @P4 R2UR UR62, R4 ;  /* 0x00000000043e42ca */ /* 0x000fc400000e0000 */
[----:B------:R-:W-:Y:S02]  /*20b10*/  CS2R R4, SRZ ;  /* 0x0000000000047805 */ /* 0x000fe4000001ff00 */
[----:B------:R-:W-:Y:S01]  /*20b20*/  IADD3 R6, P4, PT, R6, 0x80, RZ ;  /* 0x0000008006067810 */ /* 0x000fe20007f9e0ff */
[----:B------:R-:W-:Y:S01]  /*20b30*/  UMOV UR61, 0x4208010 ;  /* 0x04208010003d7882 */ /* 0x000fe20000000000 */
[----:B------:R-:W-:Y:S01]  /*20b40*/  UMOV UR72, 0x0 ;  /* 0x0000000000487882 */ /* 0x000fe20000000000 */
[----:B------:R-:W-:Y:S01]  /*20b50*/  UMOV UR73, 0x4208010 ;  /* 0x0420801000497882 */ /* 0x000fe20000000000 */
[----:B------:R-:W-:Y:S01]  /*20b60*/  R2UR UR12, R6 ;  /* 0x00000000060c72ca */ /* 0x000fe200000e0000 */
[----:B------:R-:W-:Y:S01]  /*20b70*/  UMOV UR16, 0x0 ;  /* 0x0000000000107882 */ /* 0x000fe20000000000 */
[----:B------:R-:W-:Y:S01]  /*20b80*/  IADD3.X R5, PT, PT, R5, 0x40004040, RZ, P4, !PT ;  /* 0x4000404005057810 */ /* 0x000fe200027fe4ff */
[----:B------:R-:W-:Y:S01]  /*20b90*/  UMOV UR17, 0x4208010 ;  /* 0x0420801000117882 */ /* 0x000fe20000000000 */
[----:B------:R-:W-:Y:S01]  /*20ba0*/  IADD3 R7, P4, PT, R7, 0x2, RZ ;  /* 0x0000000207077810 */ /* 0x000fe20007f9e0ff */
[----:B------:R-:W-:Y:S01]  /*20bb0*/  UMOV UR18, 0x0 ;  /* 0x0000000000127882 */ /* 0x000fe20000000000 */
[----:B------:R-:W-:Y:S01]  /*20bc0*/  R2UR UR13, R5 ;  /* 0x00000000050d72ca */ /* 0x000fe200000e0000 */
[----:B------:R0:W-:Y:S01]  /*20bd0*/  UTCHMMA gdesc[UR46], gdesc[UR62], tmem[UR5], tmem[UR50], idesc[UR51], !UPT ;  /* 0x00ff323e2e0075ea */ /* 0x0001e2000f800005 */
[----:B------:R-:W-:Y:S01]  /*20be0*/  IADD3.X R4, PT, PT, R4, 0x40004040, RZ, P4, !PT ;  /* 0x4000404004047810 */ /* 0x000fe200027fe4ff */
[----:B------:R-:W-:Y:S01]  /*20bf0*/  UMOV UR19, 0x4208010 ;  /* 0x0420801000137882 */ /* 0x000fe20000000000 */
[----:B------:R-:W-:Y:S01]  /*20c00*/  R2UR UR14, R7 ;  /* 0x00000000070e72ca */ /* 0x000fe200000e0000 */
[----:B------:R-:W-:Y:S01]  /*20c10*/  UMOV UR20, 0x0 ;  /* 0x0000000000147882 */ /* 0x000fe20000000000 */
[----:B------:R-:W-:Y:S01]  /*20c20*/  R2UR UR15, R4 ;  /* 0x00000000040f72ca */ /* 0x000fe200000e0000 */
[----:B------:R-:W-:Y:S01]  /*20c30*/  UMOV UR21, 0x4208010 ;  /* 0x0420801000157882 */ /* 0x000fe20000000000 */
[----:B------:R-:W-:Y:S01]  /*20c40*/  UMOV UR22, 0x0 ;  /* 0x0000000000167882 */ /* 0x000fe20000000000 */
[----:B------:R-:W-:Y:S01]  /*20c50*/  UMOV UR23, 0x4208010 ;  /* 0x0420801000177882 */ /* 0x000fe20000000000 */
[----:B------:R-:W-:Y:S01]  /*20c60*/  UMOV UR24, 0x0 ;  /* 0x0000000000187882 */ /* 0x000fe20000000000 */
[----:B------:R-:W-:Y:S01]  /*20c70*/  UMOV UR25, 0x4208010 ;  /* 0x0420801000197882 */ /* 0x000fe20000000000 */
[----:B------:R-:W-:Y:S01]  /*20c80*/  UMOV UR26, 0x0 ;  /* 0x00000000001a7882 */ /* 0x000fe20000000000 */
[----:B------:R-:W-:-:S02]  /*20c90*/  UIADD3.64 UR42, UPT, UPT, UR12, 0x80, URZ ;  /* 0x000000800c2a7897 */ /* 0x000fc4000fffe0ff */
[----:B0-----:R-:W-:Y:S02]  /*20ca0*/  UIADD3.64 UR46, UPT, UPT, UR12, 0x100, URZ ;  /* 0x000001000c2e7897 */ /* 0x001fe4000fffe0ff */
[----:B------:R-:W-:Y:S02]  /*20cb0*/  UIADD3.64 UR74, UPT, UPT, UR12, 0x180, URZ ;  /* 0x000001800c4a7897 */ /* 0x000fe4000fffe0ff */
[----:B------:R-:W-:Y:S02]  /*20cc0*/  UIADD3.64 UR54, UPT, UPT, UR14, 0x2, URZ ;  /* 0x000000020e367897 */ /* 0x000fe4000fffe0ff */
[----:B------:R0:W-:Y:S01]  /*20cd0*/  UTCHMMA gdesc[UR12], gdesc[UR14], tmem[UR5], tmem[UR70], idesc[UR71], UPT ;  /* 0x00ff460e0c0075ea */ /* 0x0001e2000b800005 */
[----:B------:R-:W-:Y:S02]  /*20ce0*/  UIADD3.64 UR50, UPT, UPT, UR14, 0x4, URZ ;  /* 0x000000040e327897 */ /* 0x000fe4000fffe0ff */
[----:B------:R-:W-:Y:S02]  /*20cf0*/  UIADD3.64 UR76, UPT, UPT, UR14, 0x3fe, URZ ;  /* 0x000003fe0e4c7897 */ /* 0x000fe4000fffe0ff */
[----:B------:R-:W-:-:S02]  /*20d00*/  UIADD3.64 UR56, UPT, UPT, UR14, 0x400, URZ ;  /* 0x000004000e387897 */ /* 0x000fc4000fffe0ff */
[----:B------:R-:W-:Y:S01]  /*20d10*/  UIADD3.64 UR62, UPT, UPT, UR14, 0x402, URZ ;  /* 0x000004020e3e7897 */ /* 0x000fe2000fffe0ff */
[----:B------:R1:W-:Y:S01]  /*20d20*/  UTCHMMA gdesc[UR42], gdesc[UR54], tmem[UR5], tmem[UR52], idesc[UR53], UPT ;  /* 0x00ff34362a0075ea */ /* 0x0003e2000b800005 */
[----:B------:R-:W-:Y:S01]  /*20d30*/  UMOV UR27, 0x4208010 ;  /* 0x04208010001b7882 */ /* 0x000fe20000000000 */
[----:B------:R2:W-:Y:S01]  /*20d40*/  UTCHMMA gdesc[UR46], gdesc[UR50], tmem[UR5], tmem[UR44], idesc[UR45], UPT ;  /* 0x00ff2c322e0075ea */ /* 0x0005e2000b800005 */
[----:B0-----:R-:W-:Y:S01]  /*20d50*/  UIADD3.64 UR70, UPT, UPT, UR12, 0x300, URZ ;  /* 0x000003000c467897 */ /* 0x001fe2000fffe0ff */
[----:B------:R0:W-:Y:S01]  /*20d60*/  UTCHMMA gdesc[UR74], gdesc[UR76], tmem[UR5], tmem[UR64], idesc[UR65], UPT ;  /* 0x00ff404c4a0075ea */ /* 0x0001e2000b800005 */
[----:B------:R-:W-:Y:S01]  /*20d70*/  UMOV UR28, 0x0 ;  /* 0x00000000001c7882 */ /* 0x000fe20000000000 */
[----:B------:R-:W-:Y:S01]  /*20d80*/  UMOV UR29, 0x4208010 ;  /* 0x04208010001d7882 */ /* 0x000fe20000000000 */
[----:B------:R-:W-:Y:S01]  /*20d90*/  UMOV UR30, 0x0 ;  /* 0x00000000001e7882 */ /* 0x000fe20000000000 */
[----:B------:R-:W-:Y:S01]  /*20da0*/  UMOV UR31, 0x4208010 ;  /* 0x04208010001f7882 */ /* 0x000fe20000000000 */
[----:B------:R-:W-:Y:S01]  /*20db0*/  UMOV UR32, 0x0 ;  /* 0x0000000000207882 */ /* 0x000fe20000000000 */
[----:B-1----:R-:W-:-:S02]  /*20dc0*/  UIADD3.64 UR54, UPT, UPT, UR12, 0x200, URZ ;  /* 0x000002000c367897 */ /* 0x002fc4000fffe0ff */
[----:B--2---:R-:W-:Y:S02]  /*20dd0*/  UIADD3.64 UR50, UPT, UPT, UR12, 0x280, URZ ;  /* 0x000002800c327897 */ /* 0x004fe4000fffe0ff */
[----:B------:R-:W-:Y:S02]  /*20de0*/  UIADD3.64 UR52, UPT, UPT, UR14, 0x404, URZ ;  /* 0x000004040e347897 */ /* 0x000fe4000fffe0ff */
[----:B0-----:R-:W-:Y:S02]  /*20df0*/  UIADD3.64 UR64, UPT, UPT, UR14, 0x800, URZ ;  /* 0x000008000e407897 */ /* 0x001fe4000fffe0ff */
[----:B------:R-:W-:Y:S01]  /*20e00*/  UIADD3.64 UR74, UPT, UPT, UR12, 0x480, URZ ;  /* 0x000004800c4a7897 */ /* 0x000fe2000fffe0ff */
[----:B------:R0:W-:Y:S01]  /*20e10*/  UTCHMMA gdesc[UR54], gdesc[UR56], tmem[UR5], tmem[UR48], idesc[UR49], UPT ;  /* 0x00ff3038360075ea */ /* 0x0001e2000b800005 */
[----:B------:R-:W-:Y:S01]  /*20e20*/  UIADD3.64 UR76, UPT, UPT, UR14, 0x802, URZ ;  /* 0x000008020e4c7897 */ /* 0x000fe2000fffe0ff */
[----:B------:R1:W-:Y:S01]  /*20e30*/  UTCHMMA gdesc[UR50], gdesc[UR62], tmem[UR5], tmem[UR58], idesc[UR59], UPT ;  /* 0x00ff3a3e320075ea */ /* 0x0003e2000b800005 */
[----:B------:R-:W-:Y:S01]  /*20e40*/  UMOV UR33, 0x4208010 ;  /* 0x0420801000217882 */ /* 0x000fe20000000000 */
[----:B------:R2:W-:Y:S01]  /*20e50*/  UTCHMMA gdesc[UR70], gdesc[UR52], tmem[UR5], tmem[UR68], idesc[UR69], UPT ;  /* 0x00ff4434460075ea */ /* 0x0005e2000b800005 */
[----:B------:R-:W-:Y:S01]  /*20e60*/  UMOV UR34, 0x0 ;  /* 0x0000000000227882 */ /* 0x000fe20000000000 */
[----:B------:R-:W-:Y:S01]  /*20e70*/  UMOV UR35, 0x4208010 ;  /* 0x0420801000237882 */ /* 0x000fe20000000000 */
[----:B------:R-:W-:Y:S01]  /*20e80*/  UMOV UR36, 0x0 ;  /* 0x0000000000247882 */ /* 0x000fe20000000000 */
[----:B------:R-:W-:Y:S01]  /*20e90*/  UMOV UR37, 0x4208010 ;  /* 0x0420801000257882 */ /* 0x000fe20000000000 */
[----:B------:R-:W-:Y:S01]  /*20ea0*/  UMOV UR38, 0x0 ;  /* 0x0000000000267882 */ /* 0x000fe20000000000 */
[----:B0-----:R-:W-:-:S02]  /*20eb0*/  UIADD3.64 UR54, UPT, UPT, UR12, 0x380, URZ ;  /* 0x000003800c367897 */ /* 0x001fc4000fffe0ff */
[----:B------:R-:W-:Y:S02]  /*20ec0*/  UIADD3.64 UR56, UPT, UPT, UR14, 0x7fe, URZ ;  /* 0x000007fe0e387897 */ /* 0x000fe4000fffe0ff */
[----:B-1----:R-:W-:Y:S02]  /*20ed0*/  UIADD3.64 UR62, UPT, UPT, UR12, 0x400, URZ ;  /* 0x000004000c3e7897 */ /* 0x002fe4000fffe0ff */
[----:B--2---:R-:W-:Y:S02]  /*20ee0*/  UIADD3.64 UR52, UPT, UPT, UR12, 0x500, URZ ;  /* 0x000005000c347897 */ /* 0x004fe4000fffe0ff */
[----:B------:R-:W-:Y:S02]  /*20ef0*/  UIADD3.64 UR58, UPT, UPT, UR14, 0xbfe, URZ ;  /* 0x00000bfe0e3a7897 */ /* 0x000fe4000fffe0ff */
[----:B------:R-:W-:Y:S01]  /*20f00*/  UIADD3.64 UR70, UPT, UPT, UR14, 0xc02, URZ ;  /* 0x00000c020e467897 */ /* 0x000fe2000fffe0ff */
[----:B------:R0:W-:Y:S01]  /*20f10*/  UTCHMMA gdesc[UR54], gdesc[UR56], tmem[UR5], tmem[UR66], idesc[UR67], UPT ;  /* 0x00ff4238360075ea */ /* 0x0001e2000b800005 */
[----:B------:R-:W-:Y:S01]  /*20f20*/  UIADD3.64 UR68, UPT, UPT, UR12, 0x700, URZ ;  /* 0x000007000c447897 */ /* 0x000fe2000fffe0ff */
[----:B------:R1:W-:Y:S01]  /*20f30*/  UTCHMMA gdesc[UR62], gdesc[UR64], tmem[UR5], tmem[UR60], idesc[UR61], UPT ;  /* 0x00ff3c403e0075ea */ /* 0x0003e2000b800005 */
[----:B------:R2:W-:Y:S01]  /*20f40*/  UTCHMMA gdesc[UR74], gdesc[UR76], tmem[UR5], tmem[UR72], idesc[UR73], UPT ;  /* 0x00ff484c4a0075ea */ /* 0x0005e2000b800005 */
[----:B------:R-:W-:Y:S01]  /*20f50*/  UMOV UR39, 0x4208010 ;  /* 0x0420801000277882 */ /* 0x000fe20000000000 */
        /* <DEDUP_REMOVED lines=8> */
[----:B------:R-:W-:Y:S02]  /*20fe0*/  UIADD3.64 UR62, UPT, UPT, UR14, 0xc00, URZ ;  /* 0x00000c000e3e7897 */ /* 0x000fe4000fffe0ff */
[----:B------:R-:W-:Y:S01]  /*20ff0*/  UIADD3.64 UR64, UPT, UPT, UR12, 0x680, URZ ;  /* 0x000006800c407897 */ /* 0x000fe2000fffe0ff */
[----:B------:R0:W-:Y:S01]  /*21000*/  UTCHMMA gdesc[UR52], gdesc[UR54], tmem[UR5], tmem[UR16], idesc[UR17], UPT ;  /* 0x00ff1036340075ea */ /* 0x0001e2000b800005 */
[----:B------:R-:W-:Y:S01]  /*21010*/  UIADD3.64 UR66, UPT, UPT, UR14, 0xc04, URZ ;  /* 0x00000c040e427897 */ /* 0x000fe2000fffe0ff */
[----:B------:R1:W-:Y:S01]  /*21020*/  UTCHMMA gdesc[UR56], gdesc[UR58], tmem[UR5], tmem[UR18], idesc[UR19], UPT ;  /* 0x00ff123a380075ea */ /* 0x0003e2000b800005 */
[----:B--2---:R-:W-:-:S02]  /*21030*/  UIADD3.64 UR72, UPT, UPT, UR14, 0x1002, URZ ;  /* 0x000010020e487897 */ /* 0x004fc4000fffe0ff */
[----:B------:R-:W-:Y:S01]  /*21040*/  UIADD3.64 UR76, UPT, UPT, UR14, 0x1004, URZ ;  /* 0x000010040e4c7897 */ /* 0x000fe2000fffe0ff */
[----:B------:R2:W-:Y:S01]  /*21050*/  UTCHMMA gdesc[UR60], gdesc[UR62], tmem[UR5], tmem[UR20], idesc[UR21], UPT ;  /* 0x00ff143e3c0075ea */ /* 0x0005e2000b800005 */
[----:B------:R-:W-:Y:S01]  /*21060*/  UIADD3.64 UR74, UPT, UPT, UR12, 0x980, URZ ;  /* 0x000009800c4a7897 */ /* 0x000fe2000fffe0ff */
[----:B------:R3:W-:Y:S01]  /*21070*/  UTCHMMA gdesc[UR64], gdesc[UR70], tmem[UR5], tmem[UR22], idesc[UR23], UPT ;  /* 0x00ff1646400075ea */ /* 0x0007e2000b800005 */
[----:B------:R-:W-:Y:S01]  /*21080*/  UMOV UR47, 0x4208010 ;  /* 0x04208010002f7882 */ /* 0x000fe20000000000 */
[----:B0-----:R-:W-:Y:S01]  /*21090*/  UIADD3.64 UR52, UPT, UPT, UR12, 0x780, URZ ;  /* 0x000007800c347897 */ /* 0x001fe2000fffe0ff */
[----:B------:R0:W-:Y:S01]  /*210a0*/  UTCHMMA gdesc[UR68], gdesc[UR66], tmem[UR5], tmem[UR24], idesc[UR25], UPT ;  /* 0x00ff1842440075ea */ /* 0x0001e2000b800005 */
[----:B------:R-:W-:Y:S02]  /*210b0*/  UIADD3.64 UR54, UPT, UPT, UR14, 0xffe, URZ ;  /* 0x00000ffe0e367897 */ /* 0x000fe4000fffe0ff */
[----:B------:R-:W-:Y:S02]  /*210c0*/  UIADD3.64 UR16, UPT, UPT, UR12, 0x800, URZ ;  /* 0x000008000c107897 */ /* 0x000fe4000fffe0ff */
[----:B-1----:R-:W-:-:S02]  /*210d0*/  UIADD3.64 UR56, UPT, UPT, UR14, 0x1000, URZ ;  /* 0x000010000e387897 */ /* 0x002fc4000fffe0ff */
[----:B------:R-:W-:Y:S02]  /*210e0*/  UIADD3.64 UR18, UPT, UPT, UR12, 0x880, URZ ;  /* 0x000008800c127897 */ /* 0x000fe4000fffe0ff */
[----:B--2---:R-:W-:Y:S01]  /*210f0*/  UIADD3.64 UR20, UPT, UPT, UR12, 0x900, URZ ;  /* 0x000009000c147897 */ /* 0x004fe2000fffe0ff */
[----:B------:R1:W-:Y:S01]  /*21100*/  UTCHMMA gdesc[UR52], gdesc[UR54], tmem[UR5], tmem[UR26], idesc[UR27], UPT ;  /* 0x00ff1a36340075ea */ /* 0x0003e2000b800005 */
[----:B------:R-:W-:Y:S02]  /*21110*/  UIADD3.64 UR60, UPT, UPT, UR14, 0x13fe, URZ ;  /* 0x000013fe0e3c7897 */ /* 0x000fe4000fffe0ff */
[----:B---3--:R-:W-:Y:S01]  /*21120*/  UIADD3.64 UR22, UPT, UPT, UR12, 0xa00, URZ ;  /* 0x00000a000c167897 */ /* 0x008fe2000fffe0ff */
[----:B------:R2:W-:Y:S01]  /*21130*/  UTCHMMA gdesc[UR16], gdesc[UR56], tmem[UR5], tmem[UR28], idesc[UR29], UPT ;  /* 0x00ff1c38100075ea */ /* 0x0005e2000b800005 */
[----:B------:R-:W-:Y:S01]  /*21140*/  UIADD3.64 UR58, UPT, UPT, UR14, 0x1400, URZ ;  /* 0x000014000e3a7897 */ /* 0x000fe2000fffe0ff */
[----:B------:R3:W-:Y:S01]  /*21150*/  UTCHMMA gdesc[UR18], gdesc[UR72], tmem[UR5], tmem[UR30], idesc[UR31], UPT ;  /* 0x00ff1e48120075ea */ /* 0x0007e2000b800005 */
[----:B0-----:R-:W-:Y:S01]  /*21160*/  UIADD3.64 UR24, UPT, UPT, UR12, 0xa80, URZ ;  /* 0x00000a800c187897 */ /* 0x001fe2000fffe0ff */
[----:B------:R0:W-:Y:S01]  /*21170*/  UTCHMMA gdesc[UR20], gdesc[UR76], tmem[UR5], tmem[UR32], idesc[UR33], UPT ;  /* 0x00ff204c140075ea */ /* 0x0001e2000b800005 */
[----:B------:R-:W-:Y:S01]  /*21180*/  UIADD3.64 UR64, UPT, UPT, UR14, 0x1402, URZ ;  /* 0x000014020e407897 */ /* 0x000fe2000fffe0ff */
[----:B------:R4:W-:Y:S01]  /*21190*/  UTCHMMA gdesc[UR74], gdesc[UR60], tmem[UR5], tmem[UR34], idesc[UR35], UPT ;  /* 0x00ff223c4a0075ea */ /* 0x0009e2000b800005 */
[----:B------:R-:W-:-:S02]  /*211a0*/  UIADD3.64 UR62, UPT, UPT, UR12, 0xb00, URZ ;  /* 0x00000b000c3e7897 */ /* 0x000fc4000fffe0ff */
[----:B-1----:R-:W-:Y:S02]  /*211b0*/  UIADD3.64 UR52, UPT, UPT, UR14, 0x1404, URZ ;  /* 0x000014040e347897 */ /* 0x002fe4000fffe0ff */
[----:B------:R-:W-:Y:S02]  /*211c0*/  UIADD3.64 UR26, UPT, UPT, UR12, 0xb80, URZ ;  /* 0x00000b800c1a7897 */ /* 0x000fe4000fffe0ff */
[----:B------:R-:W-:Y:S02]  /*211d0*/  UIADD3.64 UR70, UPT, UPT, UR14, 0x17fe, URZ ;  /* 0x000017fe0e467897 */ /* 0x000fe4000fffe0ff */
[----:B--2---:R-:W-:Y:S02]  /*211e0*/  UIADD3.64 UR16, UPT, UPT, UR12, 0xc00, URZ ;  /* 0x00000c000c107897 */ /* 0x004fe4000fffe0ff */
[----:B------:R-:W-:Y:S02]  /*211f0*/  UIADD3.64 UR28, UPT, UPT, UR14, 0x1800, URZ ;  /* 0x000018000e1c7897 */ /* 0x000fe4000fffe0ff */
[----:B------:R-:W-:-:S02]  /*21200*/  UIADD3.64 UR66, UPT, UPT, UR12, 0xc80, URZ ;  /* 0x00000c800c427897 */ /* 0x000fc4000fffe0ff */
[----:B---3--:R-:W-:Y:S02]  /*21210*/  UIADD3.64 UR18, UPT, UPT, UR14, 0x1802, URZ ;  /* 0x000018020e127897 */ /* 0x008fe4000fffe0ff */
[----:B------:R-:W-:Y:S02]  /*21220*/  UIADD3.64 UR68, UPT, UPT, UR12, 0xd00, URZ ;  /* 0x00000d000c447897 */ /* 0x000fe4000fffe0ff */
[----:B------:R-:W-:Y:S02]  /*21230*/  UIADD3.64 UR54, UPT, UPT, UR14, 0x1804, URZ ;  /* 0x000018040e367897 */ /* 0x000fe4000fffe0ff */
[----:B0-----:R-:W-:Y:S02]  /*21240*/  UIADD3.64 UR20, UPT, UPT, UR12, 0xd80, URZ ;  /* 0x00000d800c147897 */ /* 0x001fe4000fffe0ff */
[----:B------:R-:W-:Y:S01]  /*21250*/  UIADD3.64 UR30, UPT, UPT, UR14, 0x1bfe, URZ ;  /* 0x00001bfe0e1e7897 */ /* 0x000fe2000fffe0ff */
[----:B----4-:R-:W-:Y:S01]  /*21260*/  UMOV UR74, 0x0 ;  /* 0x00000000004a7882 */ /* 0x010fe20000000000 */
[----:B------:R-:W-:Y:S01]  /*21270*/  UMOV UR75, 0x4208010 ;  /* 0x04208010004b7882 */ /* 0x000fe20000000000 */
[----:B------:R-:W-:Y:S01]  /*21280*/  UIADD3.64 UR56, UPT, UPT, UR12, 0xe00, URZ ;  /* 0x00000e000c387897 */ /* 0x000fe2000fffe0ff */
[----:B------:R0:W-:Y:S01]  /*21290*/  UTCHMMA gdesc[UR22], gdesc[UR58], tmem[UR5], tmem[UR74], idesc[UR75], UPT ;  /* 0x00ff4a3a160075ea */ /* 0x0001e2000b800005 */
[----:B------:R-:W-:Y:S01]  /*212a0*/  UIADD3.64 UR34, UPT, UPT, UR14, 0x1c00, URZ ;  /* 0x00001c000e227897 */ /* 0x000fe2000fffe0ff */
[----:B------:R-:W-:Y:S01]  /*212b0*/  UMOV UR60, 0x0 ;  /* 0x00000000003c7882 */ /* 0x000fe20000000000 */
        /* <DEDUP_REMOVED lines=9> */
[----:B------:R0:W-:Y:S01]  /*21350*/  UTCHMMA gdesc[UR26], gdesc[UR70], tmem[UR5], tmem[UR36], idesc[UR37], UPT ;  /* 0x00ff24461a0075ea */ /* 0x0001e2000b800005 */
[----:B------:R0:W-:Y:S01]  /*21360*/  UTCHMMA gdesc[UR16], gdesc[UR28], tmem[UR5], tmem[UR38], idesc[UR39], UPT ;  /* 0x00ff261c100075ea */ /* 0x0001e2000b800005 */
[----:B------:R0:W-:Y:S01]  /*21370*/  UTCHMMA gdesc[UR66], gdesc[UR18], tmem[UR5], tmem[UR40], idesc[UR41], UPT ;  /* 0x00ff2812420075ea */ /* 0x0001e2000b800005 */
[----:B------:R0:W-:Y:S01]  /*21380*/  UTCHMMA gdesc[UR68], gdesc[UR54], tmem[UR5], tmem[UR42], idesc[UR43], UPT ;  /* 0x00ff2a36440075ea */ /* 0x0001e2000b800005 */
[----:B------:R0:W-:Y:S01]  /*21390*/  UTCHMMA gdesc[UR20], gdesc[UR30], tmem[UR5], tmem[UR44], idesc[UR45], UPT ;  /* 0x00ff2c1e140075ea */ /* 0x0001e2000b800005 */
[----:B------:R-:W-:Y:S01]  /*213a0*/  UMOV UR50, 0x0 ;  /* 0x0000000000327882 */ /* 0x000fe20000000000 */
[----:B------:R-:W-:Y:S01]  /*213b0*/  UMOV UR51, 0x4208010 ;  /* 0x0420801000337882 */ /* 0x000fe20000000000 */
[----:B------:R0:W-:Y:S01]  /*213c0*/  UTCHMMA gdesc[UR56], gdesc[UR34], tmem[UR5], tmem[UR46], idesc[UR47], UPT ;  /* 0x00ff2e22380075ea */ /* 0x0001e2000b800005 */
[----:B------:R0:W-:Y:S01]  /*213d0*/  UTCHMMA gdesc[UR32], gdesc[UR72], tmem[UR5], tmem[UR48], idesc[UR49], UPT ;  /* 0x00ff3048200075ea */ /* 0x0001e2000b800005 */
[----:B------:R0:W-:Y:S01]  /*213e0*/  UTCHMMA gdesc[UR12], gdesc[UR14], tmem[UR5], tmem[UR50], idesc[UR51], UPT ;  /* 0x00ff320e0c0075ea */ /* 0x0001e2000b800005 */
[----:B------:R0:W-:Y:S01]  /*213f0*/  UTCBAR [UR4], URZ ;  /* 0x000000ff040073e9 */ /* 0x0001e200080000ff */
[----:B------:R-:W-:Y:S01]  /*21400*/  NOP ;  /* 0x0000000000007918 */ /* 0x000fe20000000000 */
.L_x_6:
[----:B------:R-:W1:Y:S01]  /*21410*/  LDC R4, c[0x0][0x3d8] ;  /* 0x0000f600ff047b82 */ /* 0x000e620000000800 */
[----:B------:R-:W-:Y:S01]  /*21420*/  IMAD.MOV.U32 R6, RZ, RZ, R10 ;  /* 0x000000ffff067224 */ /* 0x000fe200078e000a */
[----:B------:R-:W-:Y:S01]  /*21430*/  MOV R7, R11 ;  /* 0x0000000b00077202 */ /* 0x000fe20000000f00 */
[C---:B------:R-:W-:Y:S01]  /*21440*/  IMAD R5, R3.reuse, 0xd8, RZ ;  /* 0x000000d803057824 */ /* 0x040fe200078e02ff */
[----:B------:R-:W-:Y:S01]  /*21450*/  ISETP.GE.AND P4, PT, R208, R9, PT ;  /* 0x00000009d000720c */ /* 0x000fe20003f86270 */
[C---:B------:R-:W-:Y:S02]  /*21460*/  IMAD R68, R3.reuse, 0x1a8, RZ ;  /* 0x000001a803447824 */ /* 0x040fe400078e02ff */
[C---:B------:R-:W-:Y:S01]  /*21470*/  IMAD R70, R3.reuse, 0x1ac, RZ ;  /* 0x000001ac03467824 */ /* 0x040fe200078e02ff */
[----:B------:R-:W2:Y:S01]  /*21480*/  LDC R6, c[0x0][0x3d8] ;  /* 0x0000f600ff067b82 */ /* 0x000ea20000000800 */
[C---:B------:R-:W-:Y:S02]  /*21490*/  IMAD R72, R3.reuse, 0x1b0, RZ ;  /* 0x000001b003487824 */ /* 0x040fe400078e02ff */
[----:B------:R-:W-:-:S02]  /*214a0*/  IMAD R69, R3, 0x1aa, RZ ;  /* 0x000001aa03457824 */ /* 0x000fc400078e02ff */
[C---:B------:R-:W-:Y:S02]  /*214b0*/  IMAD R71, R3.reuse, 0x1ae, RZ ;  /* 0x000001ae03477824 */ /* 0x040fe400078e02ff */
[C---:B------:R-:W-:Y:S01]  /*214c0*/  IMAD R73, R3.reuse, 0x1b2, RZ ;  /* 0x000001b203497824 */ /* 0x040fe200078e02ff */
[----:B------:R-:W3:Y:S01]  /*214d0*/  LDC R8, c[0x0][0x3d8] ;  /* 0x0000f600ff087b82 */ /* 0x000ee20000000800 */
[C---:B------:R-:W-:Y:S02]  /*214e0*/  IMAD R78, R3.reuse, 0x1a9, RZ ;  /* 0x000001a9034e7824 */ /* 0x040fe400078e02ff */
[C---:B------:R-:W-:Y:S02]  /*214f0*/  IMAD R81, R3.reuse, 0x1ab, RZ ;  /* 0x000001ab03517824 */ /* 0x040fe400078e02ff */
[C---:B------:R-:W-:Y:S02]  /*21500*/  IMAD R82, R3.reuse, 0x1ad, RZ ;  /* 0x000001ad03527824 */ /* 0x040fe400078e02ff */
[----:B------:R-:W-:Y:S01]  /*21510*/  IMAD R83, R3, 0x1af, RZ ;  /* 0x000001af03537824 */ /* 0x000fe200078e02ff */
[----:B------:R-:W4:Y:S01]  /*21520*/  LDC R9, c[0x0][0x3d8] ;  /* 0x0000f600ff097b82 */ /* 0x000f220000000800 */
[----:B-1----:R-:W-:-:S02]  /*21530*/  IMAD R4, R4, 0x35, RZ ;  /* 0x0000003504047824 */ /* 0x002fc400078e02ff */
[----:B------:R-:W-:-:S03]  /*21540*/  IMAD R84, R3, 0x1b1, RZ ;  /* 0x000001b103547824 */ /* 0x000fc600078e02ff */
[-C--:B------:R-:W-:Y:S01]  /*21550*/  LEA.HI.X.SX32 R7, R4, R197.reuse, 0x1, P3 ;  /* 0x000000c504077211 */ /* 0x080fe200018f0eff */
[----:B------:R-:W-:Y:S01]  /*21560*/  IMAD R4, R3, 0xd6, RZ ;  /* 0x000000d603047824 */ /* 0x000fe200078e02ff */
[-C--:B------:R-:W-:Y:S01]  /*21570*/  IADD3 R10, P3, PT, R218, R196.reuse, RZ ;  /* 0x000000c4da0a7210 */ /* 0x080fe20007f7e0ff */
[----:B--2---:R-:W-:Y:S01]  /*21580*/  IMAD R6, R6, 0x6b, RZ ;  /* 0x0000006b06067824 */ /* 0x004fe200078e02ff */
[----:B------:R-:W1:Y:S01]  /*21590*/  LDC R74, c[0x0][0x3d8] ;  /* 0x0000f600ff4a7b82 */ /* 0x000e620000000800 */
[----:B------:R2:W-:Y:S01]  /*215a0*/  STL [R1+0xd6c], R7 ;  /* 0x000d6c0701007387 */ /* 0x0005e20000100800 */
[----:B------:R-:W-:Y:S02]  /*215b0*/  LEA.HI.X.SX32 R11, R216, R197, 0x1, P3 ;  /* 0x000000c5d80b7211 */ /* 0x000fe400018f0eff */
[----:B------:R-:W-:-:S03]  /*215c0*/  IADD3 R12, P3, PT, R5, R196, RZ ;  /* 0x000000c4050c7210 */ /* 0x000fc60007f7e0ff */
[----:B------:R-:W-:Y:S01]  /*215d0*/  STL.64 [R1+0x578], R10 ;  /* 0x0005780a01007387 */ /* 0x000fe20000100a00 */
[----:B------:R-:W-:Y:S01]  /*215e0*/  LEA.HI.X.SX32 R13, R217, R197, 0x1, P3 ;  /* 0x000000c5d90d7211 */ /* 0x000fe200018f0eff */
[----:B------:R-:W0:Y:S04]  /*215f0*/  LDC R75, c[0x0][0x3d8] ;  /* 0x0000f600ff4b7b82 */ /* 0x000e280000000800 */
[----:B------:R1:W-:Y:S04]  /*21600*/  STL.64 [R1+0x568], R12 ;  /* 0x0005680c01007387 */ /* 0x0003e80000100a00 */
[----:B--2---:R-:W2:Y:S01]  /*21610*/  LDC R7, c[0x0][0x3d8] ;  /* 0x0000f600ff077b82 */ /* 0x004ea20000000800 */
[----:B-1----:R-:W-:Y:S01]  /*21620*/  IMAD R74, R74, 0x354, RZ ;  /* 0x000003544a4a7824 */ /* 0x002fe200078e02ff */
[----:B------:R-:W-:-:S06]  /*21630*/  IADD3 R12, P3, PT, R68, R196, RZ ;  /* 0x000000c4440c7210 */ /* 0x000fcc0007f7e0ff */
[----:B------:R-:W1:Y:S01]  /*21640*/  LDC R10, c[0x0][0x3d8] ;  /* 0x0000f600ff0a7b82 */ /* 0x000e620000000800 */
[-C--:B------:R-:W-:Y:S02]  /*21650*/  LEA.HI.X.SX32 R13, R218, R197.reuse, 0x1, P3 ;  /* 0x000000c5da0d7211 */ /* 0x080fe400018f0eff */
[-C--:B------:R-:W-:Y:S01]  /*21660*/  IADD3 R14, P3, PT, R4, R196.reuse, RZ ;  /* 0x000000c4040e7210 */ /* 0x080fe20007f7e0ff */
[----:B0-----:R-:W-:Y:S02]  /*21670*/  IMAD R75, R75, 0x356, RZ ;  /* 0x000003564b4b7824 */ /* 0x001fe400078e02ff */
[----:B------:R0:W-:Y:S01]  /*21680*/  STL.64 [R1+0x558], R12 ;  /* 0x0005580c01007387 */ /* 0x0001e20000100a00 */
[----:B------:R-:W-:Y:S01]  /*21690*/  LEA.HI.X.SX32 R15, R6, R197, 0x1, P3 ;  /* 0x000000c5060f7211 */ /* 0x000fe200018f0eff */
[----:B------:R-:W1:Y:S01]  /*216a0*/  LDC R11, c[0x0][0x3d8] ;  /* 0x0000f600ff0b7b82 */ /* 0x000e620000000800 */
[----:B------:R-:W-:-:S03]  /*216b0*/  IADD3 R16, P3, PT, R70, R196, RZ ;  /* 0x000000c446107210 */ /* 0x000fc60007f7e0ff */
[----:B------:R-:W-:Y:S01]  /*216c0*/  STL.64 [R1+0x570], R14 ;  /* 0x0005700e01007387 */ /* 0x000fe20000100a00 */
[-C--:B------:R-:W-:Y:S01]  /*216d0*/  LEA.HI.X.SX32 R17, R4, R197.reuse, 0x1, P3 ;  /* 0x000000c504117211 */ /* 0x080fe200018f0eff */
[----:B--2---:R-:W-:Y:S01]  /*216e0*/  IMAD.SHL.U32 R4, R7, 0x4, RZ ;  /* 0x0000000407047824 */ /* 0x004fe200078e00ff */
[----:B------:R-:W-:Y:S01]  /*216f0*/  IADD3 R18, P3, PT, R72, R196, RZ ;  /* 0x000000c448127210 */ /* 0x000fe20007f7e0ff */
[----:B------:R-:W2:Y:S02]  /*21700*/  LDC R6, c[0x0][0x3d8] ;  /* 0x0000f600ff067b82 */ /* 0x000ea40000000800 */
[----:B------:R-:W-:Y:S01]  /*21710*/  STL.64 [R1+0x548], R16 ;  /* 0x0005481001007387 */ /* 0x000fe20000100a00 */
[----:B------:R-:W-:Y:S02]  /*21720*/  LEA.HI.X.SX32 R19, R5, R197, 0x1, P3 ;  /* 0x000000c505137211 */ /* 0x000fe400018f0eff */
[----:B---3--:R-:W-:-:S03]  /*21730*/  SHF.L.U32 R5, R8, 0x3, RZ ;  /* 0x0000000308057819 */ /* 0x008fc600000006ff */
[----:B------:R3:W-:Y:S01]  /*21740*/  STL.64 [R1+0x538], R18 ;  /* 0x0005381201007387 */ /* 0x0007e20000100a00 */
[----:B0-----:R-:W0:Y:S08]  /*21750*/  LDC R12, c[0x0][0x3d8] ;  /* 0x0000f600ff0c7b82 */ /* 0x001e300000000800 */
[----:B------:R-:W0:Y:S01]  /*21760*/  LDC R13, c[0x0][0x3d8] ;  /* 0x0000f600ff0d7b82 */ /* 0x000e220000000800 */
[----:B---3--:R-:W-:-:S04]  /*21770*/  LEA R18, P3, R3, R196, 0x3 ;  /* 0x000000c403127211 */ /* 0x008fc800078618ff */
[----:B------:R-:W-:Y:S01]  /*21780*/  LEA.HI.X.SX32 R19, R4, R197, 0x1, P3 ;  /* 0x000000c504137211 */ /* 0x000fe200018f0eff */
[----:B----4-:R-:W-:Y:S02]  /*21790*/  IMAD.SHL.U32 R4, R9, 0x10, RZ ;  /* 0x0000001009047824 */ /* 0x010fe400078e00ff */
[----:B------:R-:W3:Y:S02]  /*217a0*/  LDC R14, c[0x0][0x3d8] ;  /* 0x0000f600ff0e7b82 */ /* 0x000ee40000000800 */
[----:B------:R4:W-:Y:S06]  /*217b0*/  STL.64 [R1+0x5a0], R18 ;  /* 0x0005a01201007387 */ /* 0x0009ec0000100a00 */
[----:B------:R-:W2:Y:S01]  /*217c0*/  LDC R15, c[0x0][0x3d8] ;  /* 0x0000f600ff0f7b82 */ /* 0x000ea20000000800 */
[----:B----4-:R-:W-:-:S07]  /*217d0*/  LEA R18, P3, R3, R196, 0x4 ;  /* 0x000000c403127211 */ /* 0x010fce00078620ff */
[----:B------:R-:W4:Y:S01]  /*217e0*/  LDC R16, c[0x0][0x3d8] ;  /* 0x0000f600ff107b82 */ /* 0x000f220000000800 */
[-C--:B------:R-:W-:Y:S02]  /*217f0*/  LEA.HI.X.SX32 R19, R5, R197.reuse, 0x1, P3 ;  /* 0x000000c505137211 */ /* 0x080fe400018f0eff */
[-C--:B------:R-:W-:Y:S02]  /*21800*/  LEA R8, P3, R3, R196.reuse, 0x5 ;  /* 0x000000c403087211 */ /* 0x080fe400078628ff */
[----:B-1----:R-:W-:Y:S01]  /*21810*/  SHF.L.U32 R5, R10, 0x5, RZ ;  /* 0x000000050a057819 */ /* 0x002fe200000006ff */
[----:B------:R-:W-:Y:S01]  /*21820*/  STL.64 [R1+0x598], R18 ;  /* 0x0005981201007387 */ /* 0x000fe20000100a00 */
[----:B------:R-:W-:Y:S01]  /*21830*/  LEA.HI.X.SX32 R9, R4, R197, 0x1, P3 ;  /* 0x000000c504097211 */ /* 0x000fe200018f0eff */
[----:B------:R-:W-:Y:S01]  /*21840*/  IMAD.SHL.U32 R4, R11, 0x40, RZ ;  /* 0x000000400b047824 */ /* 0x000fe200078e00ff */
[----:B------:R-:W1:Y:S03]  /*21850*/  LDC R76, c[0x0][0x3d8] ;  /* 0x0000f600ff4c7b82 */ /* 0x000e660000000800 */
[----:B------:R0:W-:Y:S05]  /*21860*/  STL.64 [R1+0x590], R8 ;  /* 0x0005900801007387 */ /* 0x0001ea0000100a00 */
[----:B------:R-:W2:Y:S01]  /*21870*/  LDC R77, c[0x0][0x3d8] ;  /* 0x0000f600ff4d7b82 */ /* 0x000ea20000000800 */
[----:B0-----:R-:W-:-:S07]  /*21880*/  LEA R8, P3, R3, R196, 0x6 ;  /* 0x000000c403087211 */ /* 0x001fce00078630ff */
[----:B------:R-:W0:Y:S01]  /*21890*/  LDC R79, c[0x0][0x3d8] ;  /* 0x0000f600ff4f7b82 */ /* 0x000e220000000800 */
[----:B------:R-:W-:Y:S02]  /*218a0*/  LEA.HI.X.SX32 R9, R5, R197, 0x1, P3 ;  /* 0x000000c505097211 */ /* 0x000fe400018f0eff */
[----:B------:R-:W-:-:S03]  /*218b0*/  SHF.L.U32 R5, R12, 0x7, RZ ;  /* 0x000000070c057819 */ /* 0x000fc600000006ff */
[----:B------:R1:W-:Y:S02]  /*218c0*/  STL.64 [R1+0x588], R8 ;  /* 0x0005880801007387 */ /* 0x0003e40000100a00 */
[----:B------:R-:W3:Y:S01]  /*218d0*/  LDC R80, c[0x0][0x3d8] ;  /* 0x0000f600ff507b82 */ /* 0x000ee20000000800 */
[----:B-1----:R-:W-:Y:S02]  /*218e0*/  IMAD R76, R76, 0x358, RZ ;  /* 0x000003584c4c7824 */ /* 0x002fe400078e02ff */
[----:B--2---:R-:W-:-:S05]  /*218f0*/  IMAD R77, R77, 0x35a, RZ ;  /* 0x0000035a4d4d7824 */ /* 0x004fca00078e02ff */
[----:B------:R-:W1:Y:S01]  /*21900*/  LDC R85, c[0x0][0x3d8] ;  /* 0x0000f600ff557b82 */ /* 0x000e620000000800 */
[----:B------:R-:W-:-:S04]  /*21910*/  LEA R8, P3, R3, R196, 0x7 ;  /* 0x000000c403087211 */ /* 0x000fc800078638ff */
[----:B------:R-:W-:Y:S01]  /*21920*/  LEA.HI.X.SX32 R9, R4, R197, 0x1, P3 ;  /* 0x000000c504097211 */ /* 0x000fe200018f0eff */
[----:B------:R-:W-:Y:S02]  /*21930*/  IMAD R4, R13, 0xd5, RZ ;  /* 0x000000d50d047824 */ /* 0x000fe400078e02ff */
[----:B------:R-:W2:Y:S01]  /*21940*/  LDC R86, c[0x0][0x3d8] ;  /* 0x0000f600ff567b82 */ /* 0x000ea20000000800 */
[----:B0-----:R-:W-:Y:S01]  /*21950*/  IMAD R79, R79, 0x35c, RZ ;  /* 0x0000035c4f4f7824 */ /* 0x001fe200078e02ff */
[----:B------:R0:W-:Y:S01]  /*21960*/  STL.64 [R1+0x580], R8 ;  /* 0x0005800801007387 */ /* 0x0001e20000100a00 */
[----:B---3--:R-:W-:-:S05]  /*21970*/  IMAD R80, R80, 0x35e, RZ ;  /* 0x0000035e50507824 */ /* 0x008fca00078e02ff */
[----:B------:R-:W3:Y:S01]  /*21980*/  LDC R87, c[0x0][0x3d8] ;  /* 0x0000f600ff577b82 */ /* 0x000ee20000000800 */
[----:B0-----:R-:W-:-:S07]  /*21990*/  LEA R8, P3, R3, R196, 0x8 ;  /* 0x000000c403087211 */ /* 0x001fce00078640ff */
[----:B------:R-:W0:Y:S01]  /*219a0*/  LDC R233, c[0x0][0x3a8] ;  /* 0x0000ea00ffe97b82 */ /* 0x000e220000000800 */
[----:B----4-:R-:W-:Y:S01]  /*219b0*/  IMAD R3, R16, 0x352, RZ ;  /* 0x0000035210037824 */ /* 0x010fe200078e02ff */
[----:B------:R-:W-:Y:S01]  /*219c0*/  LEA.HI.X.SX32 R9, R5, R197, 0x1, P3 ;  /* 0x000000c505097211 */ /* 0x000fe200018f0eff */
[----:B------:R-:W-:Y:S02]  /*219d0*/  IMAD R5, R6, 0xd7, RZ ;  /* 0x000000d706057824 */ /* 0x000fe400078e02ff */
[----:B------:R-:W-:Y:S02]  /*219e0*/  IMAD R6, R14, 0xd9, RZ ;  /* 0x000000d90e067824 */ /* 0x000fe400078e02ff */
[----:B------:R4:W-:Y:S02]  /*219f0*/  STL.64 [R1+0x560], R8 ;  /* 0x0005600801007387 */ /* 0x0009e40000100a00 */
[----:B----4-:R-:W-:-:S04]  /*21a00*/  IADD3 R8, P3, PT, R69, R196, RZ ;  /* 0x000000c445087210 */ /* 0x010fc80007f7e0ff */
[----:B------:R-:W-:Y:S01]  /*21a10*/  LEA.HI.X.SX32 R9, R4, R197, 0x1, P3 ;  /* 0x000000c504097211 */ /* 0x000fe200018f0eff */
[----:B------:R-:W-:-:S04]  /*21a20*/  IMAD R4, R15, 0x350, RZ ;  /* 0x000003500f047824 */ /* 0x000fc800078e02ff */
[----:B------:R4:W-:Y:S01]  /*21a30*/  STL.64 [R1+0x550], R8 ;  /* 0x0005500801007387 */ /* 0x0009e20000100a00 */
[-C--:B------:R-:W-:Y:S02]  /*21a40*/  IADD3 R4, P5, PT, R4, R196.reuse, RZ ;  /* 0x000000c404047210 */ /* 0x080fe40007fbe0ff */
[----:B----4-:R-:W-:-:S04]  /*21a50*/  IADD3 R8, P3, PT, R71, R196, RZ ;  /* 0x000000c447087210 */ /* 0x010fc80007f7e0ff */
[----:B------:R-:W-:-:S05]  /*21a60*/  LEA.HI.X.SX32 R9, R5, R197, 0x1, P3 ;  /* 0x000000c505097211 */ /* 0x000fca00018f0eff */
[----:B------:R4:W-:Y:S02]  /*21a70*/  STL.64 [R1+0x540], R8 ;  /* 0x0005400801007387 */ /* 0x0009e40000100a00 */
[----:B----4-:R-:W-:-:S04]  /*21a80*/  IADD3 R8, P3, PT, R73, R196, RZ ;  /* 0x000000c449087210 */ /* 0x010fc80007f7e0ff */
[----:B------:R-:W-:-:S05]  /*21a90*/  LEA.HI.X.SX32 R9, R6, R197, 0x1, P3 ;  /* 0x000000c506097211 */ /* 0x000fca00018f0eff */
[----:B------:R4:W-:Y:S04]  /*21aa0*/  STL.64 [R1+0x530], R8 ;  /* 0x0005300801007387 */ /* 0x0009e80000100a00 */
[----:B------:R4:W-:Y:S01]  /*21ab0*/  STL [R1+0x1b0], R4 ;  /* 0x0001b00401007387 */ /* 0x0009e20000100800 */
[----:B0123--:R-:W-:Y:S05]  /*21ac0*/  @!P1 BRA `(.L_x_7) ;  /* 0x0000000000089947 */ /* 0x00ffea0003800000 */
[----:B------:R-:W0:Y:S02]  /*21ad0*/  SYNCS.PHASECHK.TRANS64.TRYWAIT P3, [UR9+0x20000], RZ ;  /* 0x020000ffff0075a7 */ /* 0x000e240008061109 */
[----:B0-----:R-:W-:Y:S05]  /*21ae0*/  @!P3 BRA `(.L_x_8) ;  /* 0x000003040040b947 */ /* 0x001fea0003800000 */
.L_x_7:
[----:B------:R-:W2:Y:S04]  /*21af0*/  LDL.64 R234, [R1+0x1b0] ;  /* 0x0001b00001ea7983 */ /* 0x000ea80000100a00 */
[----:B------:R0:W-:Y:S01]  /*21b00*/  STL [R1+0x2308], R245 ;  /* 0x002308f501007387 */ /* 0x0001e20000100800 */
[----:B------:R-:W-:Y:S06]  /*21b10*/  BAR.SYNC.DEFER_BLOCKING 0x0 ;  /* 0x0000000000007b1d */ /* 0x000fec0000010000 */
[----:B0-----:R-:W3:Y:S04]  /*21b20*/  LDL.64 R244, [R1+0x1b0] ;  /* 0x0001b00001f47983 */ /* 0x001ee80000100a00 */
[----:B------:R-:W-:Y:S04]  /*21b30*/  STL.64 [R1+0x2300], R236 ;  /* 0x002300ec01007387 */ /* 0x000fe80000100a00 */
[----:B------:R-:W-:Y:S04]  /*21b40*/  STL [R1+0x2280], R252 ;  /* 0x002280fc01007387 */ /* 0x000fe80000100800 */
[----:B------:R-:W-:Y:S01]  /*21b50*/  STL.64 [R1+0x2258], R238 ;  /* 0x002258ee01007387 */ /* 0x000fe20000100a00 */
[----:B----4-:R-:W-:Y:S01]  /*21b60*/  LDTM.16dp32bit_t0_t15.x64 R4, tmem[UR7+0x100] ;  /* 0x00010007000479ee */ /* 0x010fe20008b00000 */
[----:B------:R-:W0:Y:S02]  /*21b70*/  LDTM.16dp32bit_t16_t31.x64 R4, tmem[UR7+0x140] ;  /* 0x00014007000479ee */ /* 0x000e240008b20000 */
[----:B------:R1:W-:Y:S01]  /*21b80*/  STL.64 [R1+0x2250], R242 ;  /* 0x002250f201007387 */ /* 0x0003e20000100a00 */
[----:B------:R-:W4:Y:S01]  /*21b90*/  @!P0 SYNCS.CCTL.IV [UR9+0x20000] ;  /* 0x02000000ff0089b1 */ /* 0x000f220008000009 */
[----:B------:R-:W-:-:S02]  /*21ba0*/  NOP ;  /* 0x0000000000007918 */ /* 0x000fc40000000000 */
[----:B------:R-:W-:Y:S04]  /*21bb0*/  STL.64 [R1+0x2248], R240 ;  /* 0x002248f001007387 */ /* 0x000fe80000100a00 */
[----:B------:R-:W-:Y:S04]  /*21bc0*/  STL [R1+0x230c], R240 ;  /* 0x00230cf001007387 */ /* 0x000fe80000100800 */
[----:B------:R-:W-:Y:S01]  /*21bd0*/  STL.64 [R1+0x2240], R246 ;  /* 0x002240f601007387 */ /* 0x000fe20000100a00 */
[----:B-1----:R-:W-:Y:S01]  /*21be0*/  IADD3 R242, P3, PT, R3, R196, RZ ;  /* 0x000000c403f27210 */ /* 0x002fe20007f7e0ff */
[----:B------:R-:W-:-:S02]  /*21bf0*/  IMAD R3, R86, 0x362, RZ ;  /* 0x0000036256037824 */ /* 0x000fc400078e02ff */
[----:B------:R-:W-:Y:S01]  /*21c00*/  STL.64 [R1+0x2230], R248 ;  /* 0x002230f801007387 */ /* 0x000fe20000100a00 */
[----:B------:R-:W-:-:S03]  /*21c10*/  LEA.HI.X.SX32 R243, R78, R197, 0x1, P3 ;  /* 0x000000c54ef37211 */ /* 0x000fc600018f0eff */
[----:B------:R1:W-:Y:S01]  /*21c20*/  STL.64 [R1+0x2228], R250 ;  /* 0x002228fa01007387 */ /* 0x0003e20000100a00 */
[----:B0-----:R-:W-:-:S03]  /*21c30*/  FMUL R4, R4, R233 ;  /* 0x000000e904047220 */ /* 0x001fc60000400000 */
[----:B------:R-:W-:Y:S01]  /*21c40*/  STL [R1+0x2164], R211 ;  /* 0x002164d301007387 */ /* 0x000fe20000100800 */
[-C--:B------:R-:W-:Y:S01]  /*21c50*/  FMUL R5, R5, R233.reuse ;  /* 0x000000e905057220 */ /* 0x080fe20000400000 */
[-C--:B------:R-:W-:Y:S01]  /*21c60*/  FMUL R6, R6, R233.reuse ;  /* 0x000000e906067220 */ /* 0x080fe20000400000 */
[-C--:B------:R-:W-:Y:S01]  /*21c70*/  FMUL R7, R7, R233.reuse ;  /* 0x000000e907077220 */ /* 0x080fe20000400000 */
[----:B------:R-:W-:Y:S01]  /*21c80*/  STL [R1+0x2160], R210 ;  /* 0x002160d201007387 */ /* 0x000fe20000100800 */
[-C--:B------:R-:W-:Y:S01]  /*21c90*/  FMUL R8, R8, R233.reuse ;  /* 0x000000e908087220 */ /* 0x080fe20000400000 */
[-C--:B------:R-:W-:Y:S01]  /*21ca0*/  FMUL R9, R9, R233.reuse ;  /* 0x000000e909097220 */ /* 0x080fe20000400000 */
[-C--:B------:R-:W-:Y:S01]  /*21cb0*/  FMUL R10, R10, R233.reuse ;  /* 0x000000e90a0a7220 */ /* 0x080fe20000400000 */
[----:B------:R0:W-:Y:S01]  /*21cc0*/  STL.64 [R1+0x21e0], R210 ;  /* 0x0021e0d201007387 */ /* 0x0001e20000100a00 */
[-C--:B-1----:R-:W-:Y:S01]  /*21cd0*/  IADD3 R250, P3, PT, R75, R196.reuse, RZ ;  /* 0x000000c44bfa7210 */ /* 0x082fe20007f7e0ff */
[-C--:B------:R-:W-:Y:S01]  /*21ce0*/  FMUL R11, R11, R233.reuse ;  /* 0x000000e90b0b7220 */ /* 0x080fe20000400000 */
[----:B------:R-:W-:Y:S01]  /*21cf0*/  FMUL R12, R12, R233 ;  /* 0x000000e90c0c7220 */ /* 0x000fe20000400000 */
[----:B-----5:R-:W-:Y:S01]  /*21d00*/  STL [R1+0x215c], R207 ;  /* 0x00215ccf01007387 */ /* 0x020fe20000100800 */
[----:B------:R-:W-:Y:S01]  /*21d10*/  LEA.HI.X.SX32 R251, R81, R197, 0x1, P3 ;  /* 0x000000c551fb7211 */ /* 0x000fe200018f0eff */
[-C--:B------:R-:W-:Y:S01]  /*21d20*/  FMUL R13, R13, R233.reuse ;  /* 0x000000e90d0d7220 */ /* 0x080fe20000400000 */
[-C--:B------:R-:W-:Y:S01]  /*21d30*/  FMUL R14, R14, R233.reuse ;  /* 0x000000e90e0e7220 */ /* 0x080fe20000400000 */
[----:B------:R-:W-:Y:S01]  /*21d40*/  STL [R1+0x2158], R206 ;  /* 0x002158ce01007387 */ /* 0x000fe20000100800 */
[-C--:B------:R-:W-:Y:S01]  /*21d50*/  FMUL R15, R15, R233.reuse ;  /* 0x000000e90f0f7220 */ /* 0x080fe20000400000 */
[-C--:B------:R-:W-:Y:S01]  /*21d60*/  FMUL R16, R16, R233.reuse ;  /* 0x000000e910107220 */ /* 0x080fe20000400000 */
[-C--:B------:R-:W-:Y:S01]  /*21d70*/  FMUL R17, R17, R233.reuse ;  /* 0x000000e911117220 */ /* 0x080fe20000400000 */
[----:B------:R1:W-:Y:S01]  /*21d80*/  STL [R1+0x2310], R206 ;  /* 0x002310ce01007387 */ /* 0x0003e20000100800 */
[----:B0-----:R-:W-:Y:S01]  /*21d90*/  IADD3 R210, P3, PT, R77, R196, RZ ;  /* 0x000000c44dd27210 */ /* 0x001fe20007f7e0ff */
[-C--:B------:R-:W-:Y:S01]  /*21da0*/  FMUL R18, R18, R233.reuse ;  /* 0x000000e912127220 */ /* 0x080fe20000400000 */
[----:B------:R-:W-:Y:S01]  /*21db0*/  FMUL R19, R19, R233 ;  /* 0x000000e913137220 */ /* 0x000fe20000400000 */
[----:B------:R-:W-:Y:S01]  /*21dc0*/  STL [R1+0x2154], R205 ;  /* 0x002154cd01007387 */ /* 0x000fe20000100800 */
[----:B------:R-:W-:Y:S01]  /*21dd0*/  LEA.HI.X.SX32 R211, R82, R197, 0x1, P3 ;  /* 0x000000c552d37211 */ /* 0x000fe200018f0eff */
[-C--:B------:R-:W-:Y:S01]  /*21de0*/  FMUL R20, R20, R233.reuse ;  /* 0x000000e914147220 */ /* 0x080fe20000400000 */
[-C--:B------:R-:W-:Y:S01]  /*21df0*/  FMUL R21, R21, R233.reuse ;  /* 0x000000e915157220 */ /* 0x080fe20000400000 */
        /* <DEDUP_REMOVED lines=20> */
[----:B------:R-:W-:Y:S01]  /*21f40*/  STL.64 [R1+0x2318], R202 ;  /* 0x002318ca01007387 */ /* 0x000fe20000100a00 */
        /* <DEDUP_REMOVED lines=17> */
[----:B------:R-:W-:-:S02]  /*22060*/  FMUL R50, R50, R233 ;  /* 0x000000e932327220 */ /* 0x000fc40000400000 */
[----:B------:R0:W-:Y:S04]  /*22070*/  STL.64 [R1+0x2350], R56 ;  /* 0x0023503801007387 */ /* 0x0001e80000100a00 */
[----:B------:R0:W-:Y:S04]  /*22080*/  STL.64 [R1+0x2348], R58 ;  /* 0x0023483a01007387 */ /* 0x0001e80000100a00 */
[----:B------:R-:W-:Y:S04]  /*22090*/  STL.64 [R1+0x2340], R60 ;  /* 0x0023403c01007387 */ /* 0x000fe80000100a00 */
[----:B------:R-:W-:Y:S04]  /*220a0*/  STL.64 [R1+0x2338], R62 ;  /* 0x0023383e01007387 */ /* 0x000fe80000100a00 */
[----:B------:R-:W-:Y:S04]  /*220b0*/  STL.64 [R1+0x2330], R64 ;  /* 0x0023304001007387 */ /* 0x000fe80000100a00 */
[----:B------:R-:W-:Y:S01]  /*220c0*/  STL.64 [R1+0x2328], R66 ;  /* 0x0023284201007387 */ /* 0x000fe20000100a00 */
[----:B---3--:R-:W-:Y:S01]  /*220d0*/  LEA.HI.X.SX32 R245, R68, R197, 0x1, P5 ;  /* 0x000000c544f57211 */ /* 0x008fe200028f0eff */
[----:B------:R-:W-:Y:S01]  /*220e0*/  IMAD R68, R85, 0x360, RZ ;  /* 0x0000036055447824 */ /* 0x000fe200078e02ff */
[----:B-1----:R-:W-:Y:S01]  /*220f0*/  IADD3 R206, P5, PT, R74, R196, RZ ;  /* 0x000000c44ace7210 */ /* 0x002fe20007fbe0ff */
[----:B--2---:R-:W-:-:S02]  /*22100*/  IMAD.MOV.U32 R244, RZ, RZ, R234 ;  /* 0x000000fffff47224 */ /* 0x004fc400078e00ea */
[----:B------:R-:W-:Y:S01]  /*22110*/  STL [R1+0x1b4], R245 ;  /* 0x0001b4f501007387 */ /* 0x000fe20000100800 */
[-C--:B------:R-:W-:Y:S01]  /*22120*/  LEA.HI.X.SX32 R207, R69, R197.reuse, 0x1, P5 ;  /* 0x000000c545cf7211 */ /* 0x080fe200028f0eff */
[----:B------:R-:W-:Y:S01]  /*22130*/  IMAD R69, R87, 0x364, RZ ;  /* 0x0000036457457824 */ /* 0x000fe200078e02ff */
[-C--:B0-----:R-:W-:Y:S01]  /*22140*/  IADD3 R56, P5, PT, R76, R196.reuse, RZ ;  /* 0x000000c44c387210 */ /* 0x081fe20007fbe0ff */
[----:B------:R-:W-:Y:S03]  /*22150*/  STL.64 [R1+0x1a8], R242 ;  /* 0x0001a8f201007387 */ /* 0x000fe60000100a00 */
[----:B------:R-:W-:Y:S01]  /*22160*/  LEA.HI.X.SX32 R57, R70, R197, 0x1, P5 ;  /* 0x000000c546397211 */ /* 0x000fe200028f0eff */
[----:B------:R-:W-:Y:S01]  /*22170*/  STL.64 [R1+0x1a0], R206 ;  /* 0x0001a0ce01007387 */ /* 0x000fe20000100a00 */
[----:B------:R-:W-:-:S03]  /*22180*/  IADD3 R58, P5, PT, R79, R196, RZ ;  /* 0x000000c44f3a7210 */ /* 0x000fc60007fbe0ff */
[----:B------:R-:W-:Y:S01]  /*22190*/  STL.64 [R1+0x198], R250 ;  /* 0x000198fa01007387 */ /* 0x000fe20000100a00 */
[-C--:B------:R-:W-:Y:S02]  /*221a0*/  LEA.HI.X.SX32 R59, R71, R197.reuse, 0x1, P5 ;  /* 0x000000c5473b7211 */ /* 0x080fe400028f0eff */
[-C--:B------:R-:W-:Y:S01]  /*221b0*/  IADD3 R204, P5, PT, R68, R196.reuse, RZ ;  /* 0x000000c444cc7210 */ /* 0x080fe20007fbe0ff */
[----:B------:R-:W-:Y:S03]  /*221c0*/  STL.64 [R1+0x2260], R250 ;  /* 0x002260fa01007387 */ /* 0x000fe60000100a00 */
[----:B------:R-:W-:Y:S01]  /*221d0*/  LEA.HI.X.SX32 R205, R72, R197, 0x1, P5 ;  /* 0x000000c548cd7211 */ /* 0x000fe200028f0eff */
[----:B------:R0:W-:Y:S01]  /*221e0*/  STL.64 [R1+0x190], R56 ;  /* 0x0001903801007387 */ /* 0x0001e20000100a00 */
[----:B------:R-:W-:-:S03]  /*221f0*/  IADD3 R240, P5, PT, R69, R196, RZ ;  /* 0x000000c445f07210 */ /* 0x000fc60007fbe0ff */
[----:B------:R-:W-:Y:S01]  /*22200*/  STL.64 [R1+0x188], R210 ;  /* 0x000188d201007387 */ /* 0x000fe20000100a00 */
[----:B------:R-:W-:-:S03]  /*22210*/  LEA.HI.X.SX32 R241, R73, R197, 0x1, P5 ;  /* 0x000000c549f17211 */ /* 0x000fc600028f0eff */
[----:B------:R-:W-:Y:S01]  /*22220*/  STL.64 [R1+0x2210], R210 ;  /* 0x002210d201007387 */ /* 0x000fe20000100a00 */
[----:B0-----:R-:W-:-:S03]  /*22230*/  IADD3 R56, P3, PT, R80, R196, RZ ;  /* 0x000000c450387210 */ /* 0x001fc60007f7e0ff */
[----:B------:R-:W-:Y:S01]  /*22240*/  STL.64 [R1+0x2268], R210 ;  /* 0x002268d201007387 */ /* 0x000fe20000100a00 */
[----:B------:R-:W-:Y:S02]  /*22250*/  PRMT R89, RZ, 0x7610, R89 ;  /* 0x00007610ff597816 */ /* 0x000fe40000000059 */
[-C--:B------:R-:W-:Y:S01]  /*22260*/  LEA.HI.X.SX32 R57, R83, R197.reuse, 0x1, P3 ;  /* 0x000000c553397211 */ /* 0x080fe200018f0eff */
[----:B------:R-:W-:Y:S01]  /*22270*/  STL.64 [R1+0x180], R58 ;  /* 0x0001803a01007387 */ /* 0x000fe20000100a00 */
[----:B------:R-:W-:Y:S02]  /*22280*/  IADD3 R246, P3, PT, R3, R196, RZ ;  /* 0x000000c403f67210 */ /* 0x000fe40007f7e0ff */
[----:B------:R-:W-:Y:S01]  /*22290*/  IADD3 R3, PT, PT, R0, 0x3, RZ ;  /* 0x0000000300037810 */ /* 0x000fe20007ffe0ff */
[----:B------:R-:W-:Y:S01]  /*222a0*/  STL.64 [R1+0x178], R56 ;  /* 0x0001783801007387 */ /* 0x000fe20000100a00 */
[----:B------:R-:W-:Y:S02]  /*222b0*/  LEA.HI.X.SX32 R247, R84, R197, 0x1, P3 ;  /* 0x000000c554f77211 */ /* 0x000fe400018f0eff */
[CC--:B------:R-:W-:Y:S01]  /*222c0*/  ISETP.GE.AND P3, PT, R208.reuse, R0.reuse, PT ;  /* 0x00000000d000720c */ /* 0x0c0fe20003f66270 */
[----:B------:R-:W-:Y:S01]  /*222d0*/  STL.64 [R1+0x170], R204 ;  /* 0x000170cc01007387 */ /* 0x000fe20000100a00 */
[----:B------:R-:W-:Y:S01]  /*222e0*/  ISETP.GE.AND P5, PT, R208, R3, PT ;  /* 0x00000003d000720c */ /* 0x000fe20003fa6270 */
[----:B------:R-:W-:Y:S01]  /*222f0*/  VIADD R3, R0, 0x4 ;  /* 0x0000000400037836 */ /* 0x000fe20000000000 */
[----:B------:R-:W-:Y:S01]  /*22300*/  FSEL R2, R4, -INF , P3 ;  /* 0xff80000004027808 */ /* 0x000fe20001800000 */
[----:B------:R-:W-:Y:S01]  /*22310*/  STL.64 [R1+0x168], R246 ;  /* 0x000168f601007387 */ /* 0x000fe20000100a00 */
[----:B------:R-:W-:-:S02]  /*22320*/  ISETP.GT.AND P3, PT, R208, R0, PT ;  /* 0x00000000d000720c */ /* 0x000fc40003f64270 */
[----:B------:R-:W-:Y:S01]  /*22330*/  IADD3 R4, PT, PT, R0, 0x5, RZ ;  /* 0x0000000500047810 */ /* 0x000fe20007ffe0ff */
[----:B------:R-:W-:Y:S01]  /*22340*/  STL.64 [R1+0x160], R240 ;  /* 0x000160f001007387 */ /* 0x000fe20000100a00 */
[----:B------:R-:W-:Y:S02]  /*22350*/  PRMT R87, RZ, 0x7610, R87 ;  /* 0x00007610ff577816 */ /* 0x000fe40000000057 */
[----:B------:R-:W-:Y:S01]  /*22360*/  PRMT R82, RZ, 0x7610, R82 ;  /* 0x00007610ff527816 */ /* 0x000fe20000000052 */
[----:B------:R0:W-:Y:S01]  /*22370*/  STL [R1+0x11cc], R2 ;  /* 0x0011cc0201007387 */ /* 0x0001e20000100800 */
[----:B------:R-:W-:Y:S02]  /*22380*/  PRMT R173, RZ, 0x7610, R173 ;  /* 0x00007610ffad7816 */ /* 0x000fe400000000ad */
[----:B------:R-:W-:Y:S02]  /*22390*/  PRMT R172, RZ, 0x7610, R172 ;  /* 0x00007610ffac7816 */ /* 0x000fe400000000ac */
[----:B------:R-:W-:-:S02]  /*223a0*/  PRMT R166, RZ, 0x7610, R166 ;  /* 0x00007610ffa67816 */ /* 0x000fc400000000a6 */
[----:B------:R-:W-:Y:S02]  /*223b0*/  PRMT R85, RZ, 0x7610, R85 ;  /* 0x00007610ff557816 */ /* 0x000fe40000000055 */
[----:B------:R-:W-:Y:S02]  /*223c0*/  PRMT R86, RZ, 0x7610, R86 ;  /* 0x00007610ff567816 */ /* 0x000fe40000000056 */
[----:B0-----:R-:W-:Y:S02]  /*223d0*/  FSEL R2, R5, -INF , P3 ;  /* 0xff80000005027808 */ /* 0x001fe40001800000 */
[----:B------:R-:W-:Y:S01]  /*223e0*/  ISETP.GE.AND P3, PT, R208, R3, PT ;  /* 0x00000003d000720c */ /* 0x000fe20003f66270 */
[----:B------:R-:W-:Y:S01]  /*223f0*/  VIADD R3, R0, 0x6 ;  /* 0x0000000600037836 */ /* 0x000fe20000000000 */
[----:B------:R-:W-:Y:S01]  /*22400*/  PRMT R74, RZ, 0x7610, R74 ;  /* 0x00007610ff4a7816 */ /* 0x000fe2000000004a */
[----:B------:R0:W-:Y:S01]  /*22410*/  STL [R1+0x148], R2 ;  /* 0x0001480201007387 */ /* 0x0001e20000100800 */
[----:B------:R-:W-:-:S02]  /*22420*/  PRMT R73, RZ, 0x7610, R73 ;  /* 0x00007610ff497816 */ /* 0x000fc40000000049 */
[----:B------:R-:W-:Y:S02]  /*22430*/  PRMT R227, RZ, 0x7610, R227 ;  /* 0x00007610ffe37816 */ /* 0x000fe400000000e3 */
[----:B------:R-:W-:Y:S02]  /*22440*/  PRMT R230, RZ, 0x7610, R230 ;  /* 0x00007610ffe67816 */ /* 0x000fe400000000e6 */
[----:B------:R-:W-:Y:S02]  /*22450*/  PRMT R170, RZ, 0x7610, R170 ;  /* 0x00007610ffaa7816 */ /* 0x000fe400000000aa */
[----:B------:R-:W-:Y:S02]  /*22460*/  PRMT R69, RZ, 0x7610, R69 ;  /* 0x00007610ff457816 */ /* 0x000fe40000000045 */
[----:B0-----:R-:W-:Y:S02]  /*22470*/  FSEL R2, R6, -INF , P4 ;  /* 0xff80000006027808 */ /* 0x001fe40002000000 */
[----:B------:R-:W-:-:S02]  /*22480*/  ISETP.GE.AND P4, PT, R208, R4, PT ;  /* 0x00000004d000720c */ /* 0x000fc40003f86270 */
[----:B------:R-:W-:Y:S01]  /*22490*/  IADD3 R4, PT, PT, R0, 0x7, RZ ;  /* 0x0000000700047810 */ /* 0x000fe20007ffe0ff */
[----:B------:R0:W-:Y:S01]  /*224a0*/  STL [R1+0x144], R2 ;  /* 0x0001440201007387 */ /* 0x0001e20000100800 */
[----:B------:R-:W-:Y:S02]  /*224b0*/  PRMT R71, RZ, 0x7610, R71 ;  /* 0x00007610ff477816 */ /* 0x000fe40000000047 */
[----:B------:R-:W-:Y:S02]  /*224c0*/  PRMT R167, RZ, 0x7610, R167 ;  /* 0x00007610ffa77816 */ /* 0x000fe400000000a7 */
[----:B------:R-:W-:Y:S02]  /*224d0*/  PRMT R88, RZ, 0x7610, R88 ;  /* 0x00007610ff587816 */ /* 0x000fe40000000058 */
[----:B------:R-:W-:Y:S02]  /*224e0*/  PRMT R216, RZ, 0x7610, R216 ;  /* 0x00007610ffd87816 */ /* 0x000fe400000000d8 */
[----:B------:R-:W-:-:S02]  /*224f0*/  PRMT R214, RZ, 0x7610, R214 ;  /* 0x00007610ffd67816 */ /* 0x000fc400000000d6 */
[----:B0-----:R-:W-:Y:S02]  /*22500*/  FSEL R2, R7, -INF , P5 ;  /* 0xff80000007027808 */ /* 0x001fe40002800000 */
[----:B------:R-:W-:Y:S01]  /*22510*/  ISETP.GE.AND P5, PT, R208, R3, PT ;  /* 0x00000003d000720c */ /* 0x000fe20003fa6270 */
[----:B------:R-:W-:Y:S01]  /*22520*/  VIADD R3, R0, 0x8 ;  /* 0x0000000800037836 */ /* 0x000fe20000000000 */
        /* <DEDUP_REMOVED lines=8> */
[----:B------:R-:W-:Y:S02]  /*225b0*/  ISETP.GE.AND P3, PT, R208, R4, PT ;  /* 0x00000004d000720c */ /* 0x000fe40003f66270 */
[----:B------:R-:W-:Y:S01]  /*225c0*/  IADD3 R4, PT, PT, R0, 0x9, RZ ;  /* 0x0000000900047810 */ /* 0x000fe20007ffe0ff */
[----:B------:R0:W-:Y:S01]  /*225d0*/  STL [R1+0x138], R2 ;  /* 0x0001380201007387 */ /* 0x0001e20000100800 */
[----:B------:R-:W-:-:S02]  /*225e0*/  PRMT R194, RZ, 0x7610, R194 ;  /* 0x00007610ffc27816 */ /* 0x000fc400000000c2 */
[----:B------:R-:W-:Y:S02]  /*225f0*/  PRMT R199, RZ, 0x7610, R199 ;  /* 0x00007610ffc77816 */ /* 0x000fe400000000c7 */
[----:B------:R-:W-:Y:S02]  /*22600*/  PRMT R209, RZ, 0x7610, R209 ;  /* 0x00007610ffd17816 */ /* 0x000fe400000000d1 */
        /* <DEDUP_REMOVED lines=162> */
[----:B------:R-:W-:Y:S01]  /*23030*/  PRMT R84, RZ, 0x7610, R84 ;  /* 0x00007610ff547816 */ /* 0x000fe20000000054 */
[----:B------:R-:W2:Y:S01]  /*23040*/  @P1 LDG.E.U16 R91, desc[UR10][R242.64] ;  /* 0x0000000af25b1981 */ /* 0x000ea2000c1e1500 */
        /* <DEDUP_REMOVED lines=38> */
[----:B------:R-:W-:Y:S01]  /*232b0*/  FMUL R234, R51, R233 ;  /* 0x000000e933ea7220 */ /* 0x000fe20000400000 */
[----:B------:R-:W-:Y:S02]  /*232c0*/  PRMT R223, RZ, 0x7610, R223 ;  /* 0x00007610ffdf7816 */ /* 0x000fe400000000df */
[----:B0-----:R-:W-:Y:S02]  /*232d0*/  FSEL R2, R30, -INF , P4 ;  /* 0xff8000001e027808 */ /* 0x001fe40002000000 */
[----:B------:R-:W-:Y:S01]  /*232e0*/  ISETP.GE.AND P4, PT, R208, R4, PT ;  /* 0x00000004d000720c */ /* 0x000fe20003f86270 */
[----:B------:R-:W3:Y:S01]  /*232f0*/  @P1 LDG.E.U16 R90, desc[UR10][R206.64] ;  /* 0x0000000ace5a1981 */ /* 0x000ee2000c1e1500 */
[----:B------:R-:W-:-:S02]  /*23300*/  IADD3 R4, PT, PT, R0, 0x1f, RZ ;  /* 0x0000001f00047810 */ /* 0x000fc40007ffe0ff */
[----:B------:R-:W-:Y:S01]  /*23310*/  PRMT R80, RZ, 0x7610, R80 ;  /* 0x00007610ff507816 */ /* 0x000fe20000000050 */
[----:B------:R0:W-:Y:S01]  /*23320*/  STL [R1+0x1174], R2 ;  /* 0x0011740201007387 */ /* 0x0001e20000100800 */
[----:B------:R-:W-:Y:S02]  /*23330*/  PRMT R5, RZ, 0x7610, R5 ;  /* 0x00007610ff057816 */ /* 0x000fe40000000005 */
[----:B------:R-:W-:Y:S02]  /*23340*/  PRMT R83, RZ, 0x7610, R83 ;  /* 0x00007610ff537816 */ /* 0x000fe40000000053 */
[----:B------:R-:W-:Y:S01]  /*23350*/  PRMT R26, RZ, 0x7610, R26 ;  /* 0x00007610ff1a7816 */ /* 0x000fe2000000001a */
[----:B------:R-:W4:Y:S01]  /*23360*/  @P1 LDG.E.U16 R80, desc[UR10][R196.64] ;  /* 0x0000000ac4501981 */ /* 0x000f22000c1e1500 */
[----:B0-----:R-:W-:Y:S02]  /*23370*/  FSEL R2, R31, -INF , P5 ;  /* 0xff8000001f027808 */ /* 0x001fe40002800000 */
[----:B------:R-:W-:Y:S01]  /*23380*/  ISETP.GE.AND P5, PT, R208, R3, PT ;  /* 0x00000003d000720c */ /* 0x000fe20003fa6270 */
[----:B------:R-:W-:-:S02]  /*23390*/  VIADD R3, R0, 0x20 ;  /* 0x0000002000037836 */ /* 0x000fc40000000000 */
[----:B------:R0:W-:Y:S02]  /*233a0*/  STL [R1+0x1170], R2 ;  /* 0x0011700201007387 */ /* 0x0001e40000100800 */
[----:B0-----:R-:W-:Y:S02]  /*233b0*/  FSEL R2, R32, -INF , P3 ;  /* 0xff80000020027808 */ /* 0x001fe40001800000 */
[----:B------:R-:W-:Y:S02]  /*233c0*/  ISETP.GE.AND P3, PT, R208, R4, PT ;  /* 0x00000004d000720c */ /* 0x000fe40003f66270 */
[----:B------:R-:W-:Y:S01]  /*233d0*/  IADD3 R4, PT, PT, R0, 0x21, RZ ;  /* 0x0000002100047810 */ /* 0x000fe20007ffe0ff */
[----:B------:R0:W-:Y:S02]  /*233e0*/  STL [R1+0x116c], R2 ;  /* 0x00116c0201007387 */ /* 0x0001e40000100800 */
        /* <DEDUP_REMOVED lines=65> */
[----:B------:R-:W-:-:S02]  /*23800*/  PRMT R46, RZ, 0x7610, R46 ;  /* 0x00007610ff2e7816 */ /* 0x000fc4000000002e */
[----:B------:R-:W-:Y:S01]  /*23810*/  ISETP.GE.AND P5, PT, R208, R3, PT ;  /* 0x00000003d000720c */ /* 0x000fe20003fa6270 */
[----:B------:R0:W-:Y:S04]  /*23820*/  STL [R1+0x11d0], R2 ;  /* 0x0011d00201007387 */ /* 0x0001e80000100800 */
[----:B------:R-:W2:Y:S04]  /*23830*/  LDL.64 R58, [R1+0x1128] ;  /* 0x00112800013a7983 */ /* 0x000ea80000100a00 */
[----:B------:R-:W3:Y:S01]  /*23840*/  LDL.64 R64, [R1+0x10e8] ;  /* 0x0010e80001407983 */ /* 0x000ee20000100a00 */
[----:B0-----:R-:W-:-:S05]  /*23850*/  FSEL R2, R50, -INF , P3 ;  /* 0xff80000032027808 */ /* 0x001fca0001800000 */
[----:B------:R0:W-:Y:S04]  /*23860*/  STL [R1+0x1224], R2 ;  /* 0x0012240201007387 */ /* 0x0001e80000100800 */
[----:B------:R-:W4:Y:S04]  /*23870*/  LDL.64 R248, [R1+0x10a8] ;  /* 0x0010a80001f87983 */ /* 0x000f280000100a00 */
[----:B------:R-:W4:Y:S04]  /*23880*/  LDL.64 R62, [R1+0x1068] ;  /* 0x00106800013e7983 */ /* 0x000f280000100a00 */
[----:B------:R-:W4:Y:S04]  /*23890*/  LDL.64 R202, [R1+0x1028] ;  /* 0x0010280001ca7983 */ /* 0x000f280000100a00 */
[----:B------:R-:W4:Y:S04]  /*238a0*/  LDL.64 R66, [R1+0xfe8] ;  /* 0x000fe80001427983 */ /* 0x000f280000100a00 */
[----:B------:R-:W4:Y:S04]  /*238b0*/  LDL.64 R238, [R1+0xfa8] ;  /* 0x000fa80001ee7983 */ /* 0x000f280000100a00 */
[----:B------:R-:W4:Y:S04]  /*238c0*/  LDL.64 R60, [R1+0xf68] ;  /* 0x000f6800013c7983 */ /* 0x000f280000100a00 */
[----:B------:R-:W4:Y:S04]  /*238d0*/  LDL.64 R236, [R1+0xf28] ;  /* 0x000f280001ec7983 */ /* 0x000f280000100a00 */
[----:B------:R-:W4:Y:S04]  /*238e0*/  LDL.64 R56, [R1+0x1120] ;  /* 0x0011200001387983 */ /* 0x000f280000100a00 */
[----:B------:R-:W-:Y:S04]  /*238f0*/  STL [R1+0x216c], R196 ;  /* 0x00216cc401007387 */ /* 0x000fe80000100800 */
[----:B------:R-:W-:Y:S04]  /*23900*/  STL [R1+0x2168], R197 ;  /* 0x002168c501007387 */ /* 0x000fe80000100800 */
[----:B--2---:R-:W2:Y:S01]  /*23910*/  @P1 LDG.E.U16 R7, desc[UR10][R58.64] ;  /* 0x0000000a3a071981 */ /* 0x004ea2000c1e1500 */
[----:B------:R-:W-:-:S03]  /*23920*/  ISETP.GE.AND P3, PT, R208, R4, PT ;  /* 0x00000004d000720c */ /* 0x000fc60003f66270 */
[----:B---3--:R-:W3:Y:S04]  /*23930*/  @P1 LDG.E.U16 R6, desc[UR10][R64.64] ;  /* 0x0000000a40061981 */ /* 0x008ee8000c1e1500 */
[----:B------:R-:W2:Y:S04]  /*23940*/  LDL.64 R200, [R1+0x10e0] ;  /* 0x0010e00001c87983 */ /* 0x000ea80000100a00 */
[----:B------:R-:W3:Y:S01]  /*23950*/  LDL.64 R58, [R1+0x10a0] ;  /* 0x0010a000013a7983 */ /* 0x000ee20000100a00 */
[----:B------:R-:W-:-:S03]  /*23960*/  PRMT R4, RZ, 0x7610, R4 ;  /* 0x00007610ff047816 */ /* 0x000fc60000000004 */
[----:B------:R-:W3:Y:S04]  /*23970*/  LDL.64 R64, [R1+0x1060] ;  /* 0x0010600001407983 */ /* 0x000ee80000100a00 */
[----:B----4-:R-:W4:Y:S01]  /*23980*/  @P1 LDG.E.U16 R4, desc[UR10][R62.64] ;  /* 0x0000000a3e041981 */ /* 0x010f22000c1e1500 */
[----:B------:R-:W-:Y:S02]  /*23990*/  PRMT R49, RZ, 0x7610, R49 ;  /* 0x00007610ff317816 */ /* 0x000fe40000000031 */
[----:B------:R-:W-:Y:S01]  /*239a0*/  PRMT R50, RZ, 0x7610, R50 ;  /* 0x00007610ff327816 */ /* 0x000fe20000000032 */
[----:B------:R-:W4:Y:S04]  /*239b0*/  @P1 LDG.E.U16 R5, desc[UR10][R248.64] ;  /* 0x0000000af8051981 */ /* 0x000f28000c1e1500 */
[----:B------:R-:W4:Y:S04]  /*239c0*/  @P1 LDG.E.U16 R84, desc[UR10][R66.64] ;  /* 0x0000000a42541981 */ /* 0x000f28000c1e1500 */
[----:B------:R-:W4:Y:S04]  /*239d0*/  LDL.64 R62, [R1+0x1020] ;  /* 0x00102000013e7983 */ /* 0x000f280000100a00 */
[----:B------:R-:W4:Y:S04]  /*239e0*/  @P1 LDG.E.U16 R82, desc[UR10][R60.64] ;  /* 0x0000000a3c521981 */ /* 0x000f28000c1e1500 */
[----:B------:R-:W4:Y:S04]  /*239f0*/  LDL.64 R66, [R1+0xfa0] ;  /* 0x000fa00001427983 */ /* 0x000f280000100a00 */
[----:B------:R-:W4:Y:S04]  /*23a00*/  @P1 LDG.E.U16 R89, desc[UR10][R56.64] ;  /* 0x0000000a38591981 */ /* 0x000f28000c1e1500 */
[----:B------:R-:W4:Y:S01]  /*23a10*/  LDL.64 R60, [R1+0xf60] ;  /* 0x000f6000013c7983 */ /* 0x000f220000100a00 */
[----:B------:R-:W-:-:S02]  /*23a20*/  PRMT R3, RZ, 0x7610, R3 ;  /* 0x00007610ff037816 */ /* 0x000fc40000000003 */
[----:B------:R-:W-:Y:S01]  /*23a30*/  PRMT R37, RZ, 0x7610, R37 ;  /* 0x00007610ff257816 */ /* 0x000fe20000000025 */
[----:B------:R-:W4:Y:S04]  /*23a40*/  @P1 LDG.E.U16 R81, desc[UR10][R236.64] ;  /* 0x0000000aec511981 */ /* 0x000f28000c1e1500 */
[----:B------:R-:W4:Y:S04]  /*23a50*/  LDL.64 R56, [R1+0x1118] ;  /* 0x0011180001387983 */ /* 0x000f280000100a00 */
[----:B------:R-:W4:Y:S01]  /*23a60*/  @P1 LDG.E.U16 R3, desc[UR10][R202.64] ;  /* 0x0000000aca031981 */ /* 0x000f22000c1e1500 */
[----:B------:R-:W-:-:S02]  /*23a70*/  PRMT R44, RZ, 0x7610, R44 ;  /* 0x00007610ff2c7816 */ /* 0x000fc4000000002c */
[----:B------:R-:W-:Y:S01]  /*23a80*/  PRMT R45, RZ, 0x7610, R45 ;  /* 0x00007610ff2d7816 */ /* 0x000fe2000000002d */
[----:B------:R-:W4:Y:S01]  /*23a90*/  LDL.64 R236, [R1+0xf20] ;  /* 0x000f200001ec7983 */ /* 0x000f220000100a00 */
[----:B------:R-:W-:-:S03]  /*23aa0*/  PRMT R47, RZ, 0x7610, R47 ;  /* 0x00007610ff2f7816 */ /* 0x000fc6000000002f */
[----:B------:R-:W4:Y:S04]  /*23ab0*/  LDL.64 R248, [R1+0x1098] ;  /* 0x0010980001f87983 */ /* 0x000f280000100a00 */
[----:B------:R-:W4:Y:S04]  /*23ac0*/  LDL.64 R202, [R1+0xfe0] ;  /* 0x000fe00001ca7983 */ /* 0x000f280000100a00 */
[----:B------:R-:W4:Y:S04]  /*23ad0*/  @P1 LDG.E.U16 R83, desc[UR10][R238.64] ;  /* 0x0000000aee531981 */ /* 0x000f28000c1e1500 */
[----:B------:R-:W4:Y:S04]  /*23ae0*/  LDL.64 R238, [R1+0xf98] ;  /* 0x000f980001ee7983 */ /* 0x000f280000100a00 */
[----:B--2---:R-:W2:Y:S04]  /*23af0*/  @P1 LDG.E.U16 R88, desc[UR10][R200.64] ;  /* 0x0000000ac8581981 */ /* 0x004ea8000c1e1500 */
[----:B---3--:R-:W3:Y:S04]  /*23b00*/  @P1 LDG.E.U16 R87, desc[UR10][R58.64] ;  /* 0x0000000a3a571981 */ /* 0x008ee8000c1e1500 */
[----:B------:R-:W2:Y:S04]  /*23b10*/  @P1 LDG.E.U16 R86, desc[UR10][R64.64] ;  /* 0x0000000a40561981 */ /* 0x000ea8000c1e1500 */
[----:B------:R-:W2:Y:S04]  /*23b20*/  LDL.64 R200, [R1+0x1018] ;  /* 0x0010180001c87983 */ /* 0x000ea80000100a00 */
[----:B------:R-:W3:Y:S04]  /*23b30*/  LDL.64 R58, [R1+0x10d8] ;  /* 0x0010d800013a7983 */ /* 0x000ee80000100a00 */
[----:B------:R-:W3:Y:S04]  /*23b40*/  LDL.64 R64, [R1+0x1058] ;  /* 0x0010580001407983 */ /* 0x000ee80000100a00 */
[----:B----4-:R-:W4:Y:S04]  /*23b50*/  @P1 LDG.E.U16 R85, desc[UR10][R62.64] ;  /* 0x0000000a3e551981 */ /* 0x010f28000c1e1500 */
[----:B------:R-:W4:Y:S04]  /*23b60*/  @P1 LDG.E.U16 R167, desc[UR10][R66.64] ;  /* 0x0000000a42a71981 */ /* 0x000f28000c1e1500 */
[----:B------:R-:W4:Y:S04]  /*23b70*/  LDL.64 R62, [R1+0xfd8] ;  /* 0x000fd800013e7983 */ /* 0x000f280000100a00 */
[----:B------:R-:W4:Y:S04]  /*23b80*/  @P1 LDG.E.U16 R166, desc[UR10][R60.64] ;  /* 0x0000000a3ca61981 */ /* 0x000f28000c1e1500 */
[----:B------:R-:W4:Y:S04]  /*23b90*/  LDL.64 R66, [R1+0xf58] ;  /* 0x000f580001427983 */ /* 0x000f280000100a00 */
        /* <DEDUP_REMOVED lines=9> */
[----:B------:R-:W4:Y:S01]  /*23c30*/  LDL.64 R202, [R1+0xdd0] ;  /* 0x000dd00001ca7983 */ /* 0x000f220000100a00 */
[----:B------:R-:W-:Y:S02]  /*23c40*/  PRMT R39, RZ, 0x7610, R39 ;  /* 0x00007610ff277816 */ /* 0x000fe40000000027 */
[----:B------:R-:W-:Y:S01]  /*23c50*/  PRMT R41, RZ, 0x7610, R41 ;  /* 0x00007610ff297816 */ /* 0x000fe20000000029 */
[----:B------:R-:W4:Y:S04]  /*23c60*/  @P1 LDG.E.U16 R229, desc[UR10][R238.64] ;  /* 0x0000000aeee51981 */ /* 0x000f28000c1e1500 */
[----:B------:R-:W4:Y:S04]  /*23c70*/  LDL.64 R248, [R1+0xb70] ;  /* 0x000b700001f87983 */ /* 0x000f280000100a00 */
        /* <DEDUP_REMOVED lines=64> */
[----:B------:R-:W4:Y:S01]  /*24080*/  LDL.64 R202, [R1+0xea8] ;  /* 0x000ea80001ca7983 */ /* 0x000f220000100a00 */
[----:B------:R-:W-:-:S06]  /*24090*/  PRMT R36, RZ, 0x7610, R36 ;  /* 0x00007610ff247816 */ /* 0x000fcc0000000024 */
        /* <DEDUP_REMOVED lines=15> */
[----:B------:R-:W4:Y:S01]  /*24190*/  LDL.64 R56, [R1+0xe38] ;  /* 0x000e380001387983 */ /* 0x000f220000100a00 */
[----:B------:R-:W-:-:S02]  /*241a0*/  PRMT R48, RZ, 0x7610, R48 ;  /* 0x00007610ff307816 */ /* 0x000fc40000000030 */
[----:B------:R-:W-:Y:S01]  /*241b0*/  PRMT R24, RZ, 0x7610, R24 ;  /* 0x00007610ff187816 */ /* 0x000fe20000000018 */
[----:B------:R-:W4:Y:S01]  /*241c0*/  @P1 LDG.E.U16 R231, desc[UR10][R202.64] ;  /* 0x0000000acae71981 */ /* 0x000f22000c1e1500 */
[----:B------:R-:W-:Y:S02]  /*241d0*/  PRMT R28, RZ, 0x7610, R28 ;  /* 0x00007610ff1c7816 */ /* 0x000fe4000000001c */
[----:B------:R-:W-:Y:S01]  /*241e0*/  PRMT R32, RZ, 0x7610, R32 ;  /* 0x00007610ff207816 */ /* 0x000fe20000000020 */
[----:B------:R-:W4:Y:S01]  /*241f0*/  @P1 LDG.E.U16 R48, desc[UR10][R248.64] ;  /* 0x0000000af8301981 */ /* 0x000f22000c1e1500 */
[----:B------:R-:W-:Y:S02]  /*24200*/  PRMT R33, RZ, 0x7610, R33 ;  /* 0x00007610ff217816 */ /* 0x000fe40000000021 */
[----:B------:R-:W-:Y:S02]  /*24210*/  PRMT R43, RZ, 0x7610, R43 ;  /* 0x00007610ff2b7816 */ /* 0x000fe4000000002b */
[----:B------:R-:W-:Y:S01]  /*24220*/  PRMT R40, RZ, 0x7610, R40 ;  /* 0x00007610ff287816 */ /* 0x000fe20000000028 */
[----:B------:R-:W4:Y:S04]  /*24230*/  LDL.64 R202, [R1+0xe40] ;  /* 0x000e400001ca7983 */ /* 0x000f280000100a00 */
[----:B------:R-:W4:Y:S04]  /*24240*/  LDL.64 R248, [R1+0x578] ;  /* 0x0005780001f87983 */ /* 0x000f280000100a00 */
[----:B------:R-:W4:Y:S04]  /*24250*/  @P1 LDG.E.U16 R43, desc[UR10][R238.64] ;  /* 0x0000000aee2b1981 */ /* 0x000f28000c1e1500 */
        /* <DEDUP_REMOVED lines=48> */
[----:B------:R-:W-:Y:S02]  /*24560*/  PRMT R15, RZ, 0x7610, R15 ;  /* 0x00007610ff0f7816 */ /* 0x000fe4000000000f */
[----:B------:R-:W-:Y:S01]  /*24570*/  PRMT R29, RZ, 0x7610, R29 ;  /* 0x00007610ff1d7816 */ /* 0x000fe2000000001d */
[----:B------:R-:W4:Y:S01]  /*24580*/  @P1 LDG.E.U16 R225, desc[UR10][R248.64] ;  /* 0x0000000af8e11981 */ /* 0x000f22000c1e1500 */
[----:B------:R-:W-:Y:S02]  /*24590*/  PRMT R20, RZ, 0x7610, R20 ;  /* 0x00007610ff147816 */ /* 0x000fe40000000014 */
[----:B------:R-:W-:-:S06]  /*245a0*/  PRMT R23, RZ, 0x7610, R23 ;  /* 0x00007610ff177816 */ /* 0x000fcc0000000017 */
[----:B------:R-:W4:Y:S04]  /*245b0*/  @P1 LDG.E.U16 R23, desc[UR10][R202.64] ;  /* 0x0000000aca171981 */ /* 0x000f28000c1e1500 */
[----:B------:R-:W4:Y:S04]  /*245c0*/  LDL.64 R248, [R1+0x768] ;  /* 0x0007680001f87983 */ /* 0x000f280000100a00 */
[----:B------:R-:W4:Y:S04]  /*245d0*/  @P1 LDG.E.U16 R162, desc[UR10][R238.64] ;  /* 0x0000000aeea21981 */ /* 0x000f28000c1e1500 */
[----:B------:R-:W4:Y:S04]  /*245e0*/  LDL.64 R202, [R1+0xe08] ;  /* 0x000e080001ca7983 */ /* 0x000f280000100a00 */
        /* <DEDUP_REMOVED lines=20> */
[----:B------:R-:W-:Y:S02]  /*24730*/  PRMT R27, RZ, 0x7610, R27 ;  /* 0x00007610ff1b7816 */ /* 0x000fe4000000001b */
[----:B------:R-:W4:Y:S04]  /*24740*/  @P1 LDG.E.U16 R31, desc[UR10][R248.64] ;  /* 0x0000000af81f1981 */ /* 0x000f28000c1e1500 */
        /* <DEDUP_REMOVED lines=25> */
[----:B------:R-:W4:Y:S01]  /*248e0*/  @P1 LDG.E.U16 R14, desc[UR10][R248.64] ;  /* 0x0000000af80e1981 */ /* 0x000f22000c1e1500 */
[----:B------:R-:W-:-:S03]  /*248f0*/  PRMT R10, RZ, 0x7610, R10 ;  /* 0x00007610ff0a7816 */ /* 0x000fc6000000000a */
[----:B------:R-:W4:Y:S04]  /*24900*/  @P1 LDG.E.U16 R9, desc[UR10][R204.64] ;  /* 0x0000000acc091981 */ /* 0x000f28000c1e1500 */
[----:B------:R-:W4:Y:S04]  /*24910*/  @P1 LDG.E.U16 R143, desc[UR10][R202.64] ;  /* 0x0000000aca8f1981 */ /* 0x000f28000c1e1500 */
[----:B------:R-:W4:Y:S04]  /*24920*/  LDL.64 R248, [R1+0xb68] ;  /* 0x000b680001f87983 */ /* 0x000f280000100a00 */
[----:B------:R-:W4:Y:S04]  /*24930*/  @P1 LDG.E.U16 R12, desc[UR10][R238.64] ;  /* 0x0000000aee0c1981 */ /* 0x000f28000c1e1500 */
[----:B------:R-:W4:Y:S04]  /*24940*/  LDL.64 R204, [R1+0xa30] ;  /* 0x000a300001cc7983 */ /* 0x000f280000100a00 */
[----:B------:R-:W4:Y:S04]  /*24950*/  @P1 LDG.E.U16 R10, desc[UR10][R244.64] ;  /* 0x0000000af40a1981 */ /* 0x000f28000c1e1500 */
[----:B------:R-:W4:Y:S04]  /*24960*/  LDL.64 R238, [R1+0xab0] ;  /* 0x000ab00001ee7983 */ /* 0x000f280000100a00 */
        /* <DEDUP_REMOVED lines=72> */
[----:B------:R-:W4:Y:S04]  /*24df0*/  @P1 LDG.E.U16 R105, desc[UR10][R238.64] ;  /* 0x0000000aee691981 */ /* 0x000f28000c1e1500 */
[----:B------:R-:W4:Y:S04]  /*24e00*/  @P1 LDG.E.U16 R99, desc[UR10][R202.64] ;  /* 0x0000000aca631981 */ /* 0x000f28000c1e1500 */
[----:B------:R-:W4:Y:S04]  /*24e10*/  @P1 LDG.E.U16 R97, desc[UR10][R244.64] ;  /* 0x0000000af4611981 */ /* 0x000f28000c1e1500 */
[----:B------:R-:W4:Y:S04]  /*24e20*/  @P1 LDG.E.U16 R95, desc[UR10][R236.64] ;  /* 0x0000000aec5f1981 */ /* 0x000f28000c1e1500 */
[----:B--2---:R-:W2:Y:S04]  /*24e30*/  @P1 LDG.E.U16 R103, desc[UR10][R200.64] ;  /* 0x0000000ac8671981 */ /* 0x004ea8000c1e1500 */
[----:B---3--:R-:W3:Y:S04]  /*24e40*/  @P1 LDG.E.U16 R140, desc[UR10][R58.64] ;  /* 0x0000000a3a8c1981 */ /* 0x008ee8000c1e1500 */
[----:B------:R-:W2:Y:S04]  /*24e50*/  @P1 LDG.E.U16 R182, desc[UR10][R64.64] ;  /* 0x0000000a40b61981 */ /* 0x000ea8000c1e1500 */
[----:B------:R-:W2:Y:S04]  /*24e60*/  LDL.64 R58, [R1+0x860] ;  /* 0x00086000013a7983 */ /* 0x000ea80000100a00 */
[----:B------:R-:W3:Y:S04]  /*24e70*/  LDL.64 R64, [R1+0x760] ;  /* 0x0007600001407983 */ /* 0x000ee80000100a00 */
[----:B----4-:R-:W4:Y:S04]  /*24e80*/  @P1 LDG.E.U16 R139, desc[UR10][R62.64] ;  /* 0x0000000a3e8b1981 */ /* 0x010f28000c1e1500 */
[----:B------:R-:W4:Y:S04]  /*24e90*/  @P1 LDG.E.U16 R107, desc[UR10][R66.64] ;  /* 0x0000000a426b1981 */ /* 0x000f28000c1e1500 */
[----:B------:R-:W4:Y:S04]  /*24ea0*/  LDL.64 R62, [R1+0x758] ;  /* 0x00075800013e7983 */ /* 0x000f280000100a00 */
[----:B------:R-:W4:Y:S04]  /*24eb0*/  @P1 LDG.E.U16 R138, desc[UR10][R60.64] ;  /* 0x0000000a3c8a1981 */ /* 0x000f28000c1e1500 */
[----:B------:R-:W4:Y:S04]  /*24ec0*/  @P1 LDG.E.U16 R137, desc[UR10][R56.64] ;  /* 0x0000000a38891981 */ /* 0x000f28000c1e1500 */
[----:B------:R-:W4:Y:S04]  /*24ed0*/  LDL.64 R60, [R1+0x720] ;  /* 0x00072000013c7983 */ /* 0x000f280000100a00 */
[----:B------:R-:W4:Y:S04]  /*24ee0*/  LDL.64 R56, [R1+0x6e0] ;  /* 0x0006e00001387983 */ /* 0x000f280000100a00 */
[----:B--2---:R-:W2:Y:S04]  /*24ef0*/  @P1 LDG.E.U16 R136, desc[UR10][R58.64] ;  /* 0x0000000a3a881981 */ /* 0x004ea8000c1e1500 */
[----:B---3--:R-:W3:Y:S04]  /*24f00*/  @P1 LDG.E.U16 R132, desc[UR10][R64.64] ;  /* 0x0000000a40841981 */ /* 0x008ee8000c1e1500 */
[----:B------:R-:W2:Y:S04]  /*24f10*/  LDL.64 R58, [R1+0x6a0] ;  /* 0x0006a000013a7983 */ /* 0x000ea80000100a00 */
[----:B------:R-:W3:Y:S04]  /*24f20*/  LDL.64 R64, [R1+0x3e8] ;  /* 0x0003e80001407983 */ /* 0x000ee80000100a00 */
[----:B----4-:R-:W4:Y:S04]  /*24f30*/  @P1 LDG.E.U16 R174, desc[UR10][R62.64] ;  /* 0x0000000a3eae1981 */ /* 0x010f28000c1e1500 */
        /* <DEDUP_REMOVED lines=8> */
[----:B----4-:R-:W4:Y:S04]  /*24fc0*/  @P1 LDG.E.U16 R111, desc[UR10][R62.64] ;  /* 0x0000000a3e6f1981 */ /* 0x010f28000c1e1500 */
[----:B------:R-:W3:Y:S04]  /*24fd0*/  @P1 LDG.E.U16 R113, desc[UR10][R60.64] ;  /* 0x0000000a3c711981 */ /* 0x000ee8000c1e1500 */
[----:B------:R1:W3:Y:S04]  /*24fe0*/  @P1 LDG.E.U16 R119, desc[UR10][R56.64] ;  /* 0x0000000a38771981 */ /* 0x0002e8000c1e1500 */
[----:B------:R-:W1:Y:S04]  /*24ff0*/  LDL.LU.64 R56, [R1+0x2350] ;  /* 0x0023500001387983 */ /* 0x000e680000300a00 */
[----:B------:R-:W3:Y:S04]  /*25000*/  LDL.64 R248, [R1+0x1e8] ;  /* 0x0001e80001f87983 */ /* 0x000ee80000100a00 */
[----:B--2---:R2:W2:Y:S04]  /*25010*/  @P1 LDG.E.U16 R115, desc[UR10][R58.64] ;  /* 0x0000000a3a731981 */ /* 0x0044a8000c1e1500 */
[----:B------:R-:W2:Y:S04]  /*25020*/  LDL.LU.64 R58, [R1+0x2348] ;  /* 0x00234800013a7983 */ /* 0x000ea80000300a00 */
[----:B------:R-:W2:Y:S04]  /*25030*/  LDL.LU.64 R60, [R1+0x2340] ;  /* 0x00234000013c7983 */ /* 0x000ea80000300a00 */
[----:B------:R-:W2:Y:S04]  /*25040*/  LDL.LU.64 R62, [R1+0x2338] ;  /* 0x00233800013e7983 */ /* 0x000ea80000300a00 */
[----:B------:R-:W2:Y:S04]  /*25050*/  LDL.LU.64 R64, [R1+0x2330] ;  /* 0x0023300001407983 */ /* 0x000ea80000300a00 */
[----:B------:R-:W2:Y:S04]  /*25060*/  LDL.LU.64 R66, [R1+0x2328] ;  /* 0x0023280001427983 */ /* 0x000ea80000300a00 */
[----:B------:R-:W2:Y:S04]  /*25070*/  LDL.64 R238, [R1+0x718] ;  /* 0x0007180001ee7983 */ /* 0x000ea80000100a00 */
[----:B------:R-:W4:Y:S04]  /*25080*/  LDL.LU R201, [R1+0x2320] ;  /* 0x0023200001c97983 */ /* 0x000f280000300800 */
[----:B------:R-:W4:Y:S04]  /*25090*/  LDL.64 R204, [R1+0x6d8] ;  /* 0x0006d80001cc7983 */ /* 0x000f280000100a00 */
[----:B------:R-:W4:Y:S04]  /*250a0*/  LDL.LU.64 R202, [R1+0x2318] ;  /* 0x0023180001ca7983 */ /* 0x000f280000300a00 */
[----:B------:R-:W4:Y:S04]  /*250b0*/  LDL.64 R244, [R1+0x698] ;  /* 0x0006980001f47983 */ /* 0x000f280000100a00 */
[----:B------:R-:W4:Y:S04]  /*250c0*/  LDL.64 R236, [R1+0x658] ;  /* 0x0006580001ec7983 */ /* 0x000f280000100a00 */
[----:B------:R-:W4:Y:S01]  /*250d0*/  LDL.64 R242, [R1+0x618] ;  /* 0x0006180001f27983 */ /* 0x000f220000100a00 */
[----:B------:R-:W-:-:S03]  /*250e0*/  PRMT R8, RZ, 0x7610, R8 ;  /* 0x00007610ff087816 */ /* 0x000fc60000000008 */
[----:B---3--:R-:W3:Y:S04]  /*250f0*/  @P1 LDG.E.U16 R93, desc[UR10][R248.64] ;  /* 0x0000000af85d1981 */ /* 0x008ee8000c1e1500 */
[----:B------:R-:W3:Y:S04]  /*25100*/  @P1 LDG.E.U16 R8, desc[UR10][R246.64] ;  /* 0x0000000af6081981 */ /* 0x000ee8000c1e1500 */
[----:B------:R-:W3:Y:S04]  /*25110*/  LDL.64 R248, [R1+0x3e0] ;  /* 0x0003e00001f87983 */ /* 0x000ee80000100a00 */
[----:B------:R-:W3:Y:S04]  /*25120*/  LDL.64 R246, [R1+0x5d8] ;  /* 0x0005d80001f67983 */ /* 0x000ee80000100a00 */
[----:B--2---:R-:W2:Y:S04]  /*25130*/  @P1 LDG.E.U16 R130, desc[UR10][R238.64] ;  /* 0x0000000aee821981 */ /* 0x004ea8000c1e1500 */
[----:B----4-:R-:W4:Y:S04]  /*25140*/  @P1 LDG.E.U16 R128, desc[UR10][R204.64] ;  /* 0x0000000acc801981 */ /* 0x010f28000c1e1500 */
[----:B------:R-:W2:Y:S04]  /*25150*/  LDL.64 R238, [R1+0x520] ;  /* 0x0005200001ee7983 */ /* 0x000ea80000100a00 */
[----:B------:R-:W4:Y:S04]  /*25160*/  @P1 LDG.E.U16 R126, desc[UR10][R244.64] ;  /* 0x0000000af47e1981 */ /* 0x000f28000c1e1500 */
[----:B------:R-:W4:Y:S04]  /*25170*/  LDL.64 R204, [R1+0x4e0] ;  /* 0x0004e00001cc7983 */ /* 0x000f280000100a00 */
[----:B------:R-:W4:Y:S04]  /*25180*/  @P1 LDG.E.U16 R124, desc[UR10][R236.64] ;  /* 0x0000000aec7c1981 */ /* 0x000f28000c1e1500 */
[----:B------:R-:W4:Y:S04]  /*25190*/  LDL.64 R244, [R1+0x4a0] ;  /* 0x0004a00001f47983 */ /* 0x000f280000100a00 */
[----:B------:R-:W4:Y:S04]  /*251a0*/  @P1 LDG.E.U16 R122, desc[UR10][R242.64] ;  /* 0x0000000af27a1981 */ /* 0x000f28000c1e1500 */
[----:B------:R-:W4:Y:S01]  /*251b0*/  LDL.64 R236, [R1+0x460] ;  /* 0x0004600001ec7983 */ /* 0x000f220000100a00 */
[----:B------:R-:W-:-:S03]  /*251c0*/  PRMT R51, RZ, 0x7610, R51 ;  /* 0x00007610ff337816 */ /* 0x000fc60000000033 */
[----:B---3--:R-:W3:Y:S04]  /*251d0*/  @P1 LDG.E.U16 R108, desc[UR10][R248.64] ;  /* 0x0000000af86c1981 */ /* 0x008ee8000c1e1500 */
[----:B------:R-:W3:Y:S04]  /*251e0*/  LDL.64 R242, [R1+0x420] ;  /* 0x0004200001f27983 */ /* 0x000ee80000100a00 */
[----:B------:R-:W3:Y:S04]  /*251f0*/  @P1 LDG.E.U16 R120, desc[UR10][R246.64] ;  /* 0x0000000af6781981 */ /* 0x000ee8000c1e1500 */
[----:B------:R-:W3:Y:S04]  /*25200*/  LDL.64 R248, [R1+0xdf8] ;  /* 0x000df80001f87983 */ /* 0x000ee80000100a00 */
[----:B------:R-:W3:Y:S04]  /*25210*/  @P1 LDG.E.U16 R51, desc[UR10][R240.64] ;  /* 0x0000000af0331981 */ /* 0x000ee8000c1e1500 */
        /* <DEDUP_REMOVED lines=8> */
[----:B---3--:R-:W3:Y:S04]  /*252a0*/  @P1 LDG.E.U16 R110, desc[UR10][R242.64] ;  /* 0x0000000af26e1981 */ /* 0x008ee8000c1e1500 */
[----:B------:R-:W3:Y:S04]  /*252b0*/  LDL.64 R236, [R1+0x2a0] ;  /* 0x0002a00001ec7983 */ /* 0x000ee80000100a00 */
        /* <DEDUP_REMOVED lines=8> */
[----:B---3--:R-:W3:Y:S04]  /*25340*/  @P1 LDG.E.U16 R98, desc[UR10][R236.64] ;  /* 0x0000000aec621981 */ /* 0x008ee8000c1e1500 */
[----:B------:R-:W3:Y:S04]  /*25350*/  LDL.64 R244, [R1+0xe70] ;  /* 0x000e700001f47983 */ /* 0x000ee80000100a00 */
[----:B------:R-:W3:Y:S04]  /*25360*/  @P1 LDG.E.U16 R96, desc[UR10][R242.64] ;  /* 0x0000000af2601981 */ /* 0x000ee8000c1e1500 */
[----:B------:R-:W3:Y:S04]  /*25370*/  LDL.64 R236, [R1+0xe30] ;  /* 0x000e300001ec7983 */ /* 0x000ee80000100a00 */
[----:B------:R-:W3:Y:S01]  /*25380*/  LDL.64 R242, [R1+0xd78] ;  /* 0x000d780001f27983 */ /* 0x000ee20000100a00 */
[----:B------:R-:W-:Y:S01]  /*25390*/  PRMT R221, RZ, 0x7610, R221 ;  /* 0x00007610ffdd7816 */ /* 0x000fe200000000dd */
[-C--:B------:R-:W-:Y:S01]  /*253a0*/  FMUL R52, R52, R233.reuse ;  /* 0x000000e934347220 */ /* 0x080fe20000400000 */
[----:B0-----:R-:W-:Y:S01]  /*253b0*/  FSEL R2, R234, -INF , P4 ;  /* 0xff800000ea027808 */ /* 0x001fe20002000000 */
[C---:B------:R-:W-:Y:S01]  /*253c0*/  VIADD R235, R0.reuse, 0x32 ;  /* 0x0000003200eb7836 */ /* 0x040fe20000000000 */
[----:B------:R-:W-:Y:S01]  /*253d0*/  IADD3 R234, PT, PT, R0, 0x33, RZ ;  /* 0x0000003300ea7810 */ /* 0x000fe20007ffe0ff */
[-C--:B------:R-:W-:Y:S01]  /*253e0*/  FMUL R53, R53, R233.reuse ;  /* 0x000000e935357220 */ /* 0x080fe20000400000 */
[----:B------:R-:W-:-:S02]  /*253f0*/  FMUL R54, R54, R233 ;  /* 0x000000e936367220 */ /* 0x000fc40000400000 */
[----:B------:R-:W-:Y:S01]  /*25400*/  ISETP.GE.AND P4, PT, R208, R235, PT ;  /* 0x000000ebd000720c */ /* 0x000fe20003f86270 */
[-C--:B------:R-:W-:Y:S01]  /*25410*/  FMUL R55, R55, R233.reuse ;  /* 0x000000e937377220 */ /* 0x080fe20000400000 */
[-C--:B-1----:R-:W-:Y:S01]  /*25420*/  FMUL R56, R56, R233.reuse ;  /* 0x000000e938387220 */ /* 0x082fe20000400000 */
[-C--:B------:R-:W-:Y:S01]  /*25430*/  FMUL R57, R57, R233.reuse ;  /* 0x000000e939397220 */ /* 0x080fe20000400000 */
[----:B------:R-:W-:Y:S01]  /*25440*/  FMUL R58, R58, R233 ;  /* 0x000000e93a3a7220 */ /* 0x000fe20000400000 */
[----:B--2---:R-:W2:Y:S04]  /*25450*/  @P1 LDG.E.U16 R94, desc[UR10][R238.64] ;  /* 0x0000000aee5e1981 */ /* 0x004ea8000c1e1500 */
[----:B----4-:R0:W4:Y:S04]  /*25460*/  @P1 LDG.E.U16 R92, desc[UR10][R204.64] ;  /* 0x0000000acc5c1981 */ /* 0x010128000c1e1500 */
[----:B------:R-:W2:Y:S04]  /*25470*/  LDL.64 R238, [R1+0xd38] ;  /* 0x000d380001ee7983 */ /* 0x000ea80000100a00 */
[----:B---3--:R1:W3:Y:S04]  /*25480*/  @P1 LDG.E.U16 R223, desc[UR10][R244.64] ;  /* 0x0000000af4df1981 */ /* 0x0082e8000c1e1500 */
[----:B------:R-:W3:Y:S04]  /*25490*/  LDL.LU R205, [R1+0x2314] ;  /* 0x0023140001cd7983 */ /* 0x000ee80000300800 */
[----:B------:R-:W3:Y:S04]  /*254a0*/  LDL.LU R206, [R1+0x2310] ;  /* 0x0023100001ce7983 */ /* 0x000ee80000300800 */
[----:B------:R-:W4:Y:S04]  /*254b0*/  LDL.LU R240, [R1+0x230c] ;  /* 0x00230c0001f07983 */ /* 0x000f280000300800 */
[----:B------:R-:W4:Y:S04]  /*254c0*/  LDL.LU R245, [R1+0x2308] ;  /* 0x0023080001f57983 */ /* 0x000f280000300800 */
[----:B------:R-:W4:Y:S04]  /*254d0*/  @P1 LDG.E.U16 R221, desc[UR10][R236.64] ;  /* 0x0000000aecdd1981 */ /* 0x000f28000c1e1500 */
[----:B------:R-:W4:Y:S04]  /*254e0*/  LDL.LU.64 R236, [R1+0x2300] ;  /* 0x0023000001ec7983 */ /* 0x000f280000300a00 */
[----:B------:R0:W-:Y:S04]  /*254f0*/  STL [R1+0x1220], R2 ;  /* 0x0012200201007387 */ /* 0x0001e80000100800 */
[----:B------:R-:W-:Y:S01]  /*25500*/  STL.64 [R1+0x2270], R234 ;  /* 0x002270ea01007387 */ /* 0x000fe20000100a00 */
[----:B0-----:R-:W-:-:S05]  /*25510*/  FSEL R2, R52, -INF , P5 ;  /* 0xff80000034027808 */ /* 0x001fca0002800000 */
[----:B------:R0:W-:Y:S01]  /*25520*/  STL [R1+0x121c], R2 ;  /* 0x00121c0201007387 */ /* 0x0001e20000100800 */
[----:B------:R-:W-:Y:S02]  /*25530*/  ISETP.GE.AND P5, PT, R208, R234, PT ;  /* 0x000000ead000720c */ /* 0x000fe40003fa6270 */
[----:B0-----:R-:W-:Y:S01]  /*25540*/  FSEL R2, R53, -INF , P3 ;  /* 0xff80000035027808 */ /* 0x001fe20001800000 */
[----:B------:R-:W-:-:S04]  /*25550*/  VIADD R52, R0, 0x34 ;  /* 0x0000003400347836 */ /* 0x000fc80000000000 */
[----:B------:R0:W-:Y:S01]  /*25560*/  STL [R1+0x1218], R2 ;  /* 0x0012180201007387 */ /* 0x0001e20000100800 */
[----:B------:R-:W-:Y:S02]  /*25570*/  ISETP.GE.AND P3, PT, R208, R52, PT ;  /* 0x00000034d000720c */ /* 0x000fe40003f66270 */
[----:B0-----:R-:W-:-:S05]  /*25580*/  FSEL R2, R54, -INF , P4 ;  /* 0xff80000036027808 */ /* 0x001fca0002000000 */
[----:B------:R0:W-:Y:S01]  /*25590*/  STL [R1+0x1214], R2 ;  /* 0x0012140201007387 */ /* 0x0001e20000100800 */
[----:B------:R-:W-:Y:S02]  /*255a0*/  IADD3 R52, PT, PT, R0, 0x35, RZ ;  /* 0x0000003500347810 */ /* 0x000fe40007ffe0ff */
[----:B0-----:R-:W-:Y:S02]  /*255b0*/  FSEL R2, R55, -INF , P5 ;  /* 0xff80000037027808 */ /* 0x001fe40002800000 */
[----:B------:R-:W-:-:S03]  /*255c0*/  ISETP.GE.AND P4, PT, R208, R52, PT ;  /* 0x00000034d000720c */ /* 0x000fc60003f86270 */
[----:B------:R0:W-:Y:S01]  /*255d0*/  STL [R1+0x1210], R2 ;  /* 0x0012100201007387 */ /* 0x0001e20000100800 */
[----:B------:R-:W-:Y:S01]  /*255e0*/  VIADD R52, R0, 0x36 ;  /* 0x0000003600347836 */ /* 0x000fe20000000000 */
[----:B0-----:R-:W-:-:S04]  /*255f0*/  FSEL R2, R56, -INF , P3 ;  /* 0xff80000038027808 */ /* 0x001fc80001800000 */
[----:B------:R-:W-:Y:S01]  /*25600*/  ISETP.GE.AND P5, PT, R208, R52, PT ;  /* 0x00000034d000720c */ /* 0x000fe20003fa6270 */
[----:B------:R0:W-:Y:S01]  /*25610*/  STL [R1+0x120c], R2 ;  /* 0x00120c0201007387 */ /* 0x0001e20000100800 */
[----:B------:R-:W-:Y:S01]  /*25620*/  IADD3 R52, PT, PT, R0, 0x37, RZ ;  /* 0x0000003700347810 */ /* 0x000fe20007ffe0ff */
[----:B------:R-:W-:Y:S01]  /*25630*/  FMUL R59, R59, R233 ;  /* 0x000000e93b3b7220 */ /* 0x000fe20000400000 */
[----:B0-----:R-:W-:Y:S02]  /*25640*/  FSEL R2, R57, -INF , P4 ;  /* 0xff80000039027808 */ /* 0x001fe40002000000 */
[----:B------:R-:W-:-:S03]  /*25650*/  ISETP.GE.AND P3, PT, R208, R52, PT ;  /* 0x00000034d000720c */ /* 0x000fc60003f66270 */
[----:B------:R0:W-:Y:S01]  /*25660*/  STL [R1+0x1208], R2 ;  /* 0x0012080201007387 */ /* 0x0001e20000100800 */
[----:B------:R-:W-:Y:S01]  /*25670*/  VIADD R52, R0, 0x38 ;  /* 0x0000003800347836 */ /* 0x000fe20000000000 */
[----:B0-----:R-:W-:-:S05]  /*25680*/  FSEL R2, R58, -INF , P5 ;  /* 0xff8000003a027808 */ /* 0x001fca0002800000 */
[----:B------:R0:W-:Y:S01]  /*25690*/  STL [R1+0x1204], R2 ;  /* 0x0012040201007387 */ /* 0x0001e20000100800 */
[----:B------:R-:W-:Y:S02]  /*256a0*/  ISETP.GE.AND P4, PT, R208, R52, PT ;  /* 0x00000034d000720c */ /* 0x000fe40003f86270 */
[----:B------:R-:W-:Y:S01]  /*256b0*/  IADD3 R52, PT, PT, R0, 0x39, RZ ;  /* 0x0000003900347810 */ /* 0x000fe20007ffe0ff */
[----:B------:R-:W-:Y:S01]  /*256c0*/  STL.64 [R1+0x2278], R58 ;  /* 0x0022783a01007387 */ /* 0x000fe20000100a00 */
[----:B0-----:R-:W-:-:S05]  /*256d0*/  FSEL R2, R59, -INF , P3 ;  /* 0xff8000003b027808 */ /* 0x001fca0001800000 */
[----:B------:R0:W-:Y:S01]  /*256e0*/  STL [R1+0x1200], R2 ;  /* 0x0012000201007387 */ /* 0x0001e20000100800 */
[----:B------:R-:W-:Y:S01]  /*256f0*/  ISETP.GE.AND P5, PT, R208, R52, PT ;  /* 0x00000034d000720c */ /* 0x000fe20003fa6270 */
[----:B------:R-:W-:Y:S01]  /*25700*/  VIADD R52, R0, 0x3a ;  /* 0x0000003a00347836 */ /* 0x000fe20000000000 */
[----:B0-----:R-:W0:Y:S01]  /*25710*/  S2R R2, SR_TID.X ;  /* 0x0000000000027919 */ /* 0x001e220000002100 */
[----:B------:R-:W-:-:S03]  /*25720*/  FMUL R60, R60, R233 ;  /* 0x000000e93c3c7220 */ /* 0x000fc60000400000 */
[----:B------:R-:W-:Y:S02]  /*25730*/  ISETP.GE.AND P3, PT, R208, R52, PT ;  /* 0x00000034d000720c */ /* 0x000fe40003f66270 */
[----:B------:R-:W-:Y:S01]  /*25740*/  IADD3 R52, PT, PT, R0, 0x3b, RZ ;  /* 0x0000003b00347810 */ /* 0x000fe20007ffe0ff */
[-C--:B------:R-:W-:Y:S01]  /*25750*/  FMUL R61, R61, R233.reuse ;  /* 0x000000e93d3d7220 */ /* 0x080fe20000400000 */
[----:B------:R-:W-:Y:S02]  /*25760*/  FSEL R196, R60, -INF , P4 ;  /* 0xff8000003cc47808 */ /* 0x000fe40002000000 */
[----:B------:R-:W-:Y:S01]  /*25770*/  ISETP.GE.AND P4, PT, R208, R52, PT ;  /* 0x00000034d000720c */ /* 0x000fe20003f86270 */
[----:B------:R-:W-:Y:S01]  /*25780*/  VIADD R52, R0, 0x3c ;  /* 0x0000003c00347836 */ /* 0x000fe20000000000 */
[----:B------:R-:W-:Y:S01]  /*25790*/  FSEL R207, R61, -INF , P5 ;  /* 0xff8000003dcf7808 */ /* 0x000fe20002800000 */
[----:B------:R-:W-:-:S03]  /*257a0*/  FMUL R62, R62, R233 ;  /* 0x000000e93e3e7220 */ /* 0x000fc60000400000 */
[----:B------:R-:W-:Y:S02]  /*257b0*/  ISETP.GE.AND P5, PT, R208, R52, PT ;  /* 0x00000034d000720c */ /* 0x000fe40003fa6270 */
[----:B------:R-:W-:Y:S01]  /*257c0*/  IADD3 R52, PT, PT, R0, 0x3d, RZ ;  /* 0x0000003d00347810 */ /* 0x000fe20007ffe0ff */
[----:B------:R-:W-:Y:S01]  /*257d0*/  FMUL R63, R63, R233 ;  /* 0x000000e93f3f7220 */ /* 0x000fe20000400000 */
[----:B------:R-:W-:Y:S02]  /*257e0*/  FSEL R204, R62, -INF , P3 ;  /* 0xff8000003ecc7808 */ /* 0x000fe40001800000 */
[----:B------:R-:W-:Y:S01]  /*257f0*/  ISETP.GE.AND P3, PT, R208, R52, PT ;  /* 0x00000034d000720c */ /* 0x000fe20003f66270 */
[----:B------:R-:W-:Y:S01]  /*25800*/  VIADD R52, R0, 0x3e ;  /* 0x0000003e00347836 */ /* 0x000fe20000000000 */
[----:B------:R-:W-:Y:S02]  /*25810*/  PRMT R213, RZ, 0x7610, R213 ;  /* 0x00007610ffd57816 */ /* 0x000fe400000000d5 */
[----:B------:R-:W-:-:S02]  /*25820*/  FSEL R200, R63, -INF , P4 ;  /* 0xff8000003fc87808 */ /* 0x000fc40002000000 */
[----:B------:R-:W-:Y:S01]  /*25830*/  ISETP.GE.AND P4, PT, R208, R52, PT ;  /* 0x00000034d000720c */ /* 0x000fe20003f86270 */
[----:B------:R0:W-:Y:S01]  /*25840*/  STL [R1+0x217c], R196 ;  /* 0x00217cc401007387 */ /* 0x0001e20000100800 */
[-C--:B-1----:R-:W-:Y:S01]  /*25850*/  FMUL R244, R67, R233.reuse ;  /* 0x000000e943f47220 */ /* 0x082fe20000400000 */
[----:B0-----:R-:W-:Y:S02]  /*25860*/  LOP3.LUT R52, R2, 0x40, RZ, 0xc0, !PT ;  /* 0x0000004002347812 */ /* 0x001fe400078ec0ff */
[----:B------:R-:W-:Y:S01]  /*25870*/  STL [R1+0x2180], R207 ;  /* 0x002180cf01007387 */ /* 0x000fe20000100800 */
[----:B------:R-:W-:Y:S02]  /*25880*/  FMUL R196, R66, R233 ;  /* 0x000000e942c47220 */ /* 0x000fe40000400000 */
[----:B------:R-:W-:-:S05]  /*25890*/  IMAD R198, R52, 0x200, R198 ;  /* 0x0000020034c67824 */ /* 0x000fca00078e02c6 */
        /* <DEDUP_REMOVED lines=20> */
[----:B--2---:R0:W2:Y:S02]  /*259e0*/  @P1 LDG.E.U16 R213, desc[UR10][R238.64] ;  /* 0x0000000aeed51981 */ /* 0x0040a4000c1e1500 */
[----:B0-----:R-:W-:-:S02]  /*259f0*/  FMUL R238, R65, R233 ;  /* 0x000000e941ee7220 */ /* 0x001fc40000400000 */
[----:B---3--:R-:W-:Y:S04]  /*25a00*/  STL.64 [R1+0x21d8], R206 ;  /* 0x0021d8ce01007387 */ /* 0x008fe80000100a00 */
[----:B------:R-:W-:Y:S04]  /*25a10*/  STL [R1+0x21a0], R204 ;  /* 0x0021a0cc01007387 */ /* 0x000fe80000100800 */
[----:B------:R-:W-:Y:S04]  /*25a20*/  STL.64 [R1+0x21e8], R204 ;  /* 0x0021e8cc01007387 */ /* 0x000fe80000100a00 */
[----:B------:R-:W-:Y:S04]  /*25a30*/  STL [R1+0x2170], R208 ;  /* 0x002170d001007387 */ /* 0x000fe80000100800 */
[----:B------:R-:W-:Y:S04]  /*25a40*/  STL [R1+0x1238], R238 ;  /* 0x001238ee01007387 */ /* 0x000fe80000100800 */
[----:B----4-:R-:W-:Y:S04]  /*25a50*/  STL.64 [R1+0x2238], R244 ;  /* 0x002238f401007387 */ /* 0x010fe80000100a00 */
[----:B------:R0:W-:Y:S04]  /*25a60*/  STL [R1+0x1234], R196 ;  /* 0x001234c401007387 */ /* 0x0001e80000100800 */
[----:B------:R-:W-:Y:S01]  /*25a70*/  STS.U16 [R198+UR9+0x5000], R43 ;  /* 0x0050002bc6007988 */ /* 0x000fe20008000409 */
[----:B0-----:R-:W-:-:S03]  /*25a80*/  LOP3.LUT R196, R198, 0x10, RZ, 0x3c, !PT ;  /* 0x00000010c6c47812 */ /* 0x001fc600078e3cff */
        /* <DEDUP_REMOVED lines=99> */
[----:B------:R-:W-:-:S03]  /*260c0*/  LOP3.LUT R238, R198, 0x20, RZ, 0x3c, !PT ;  /* 0x00000020c6ee7812 */ /* 0x000fc600078e3cff */
        /* <DEDUP_REMOVED lines=46> */
[----:B------:R-:W-:-:S03]  /*263b0*/  FMUL R64, R64, R233 ;  /* 0x000000e940407220 */ /* 0x000fc60000400000 */
[----:B------:R-:W-:Y:S04]  /*263c0*/  STS.U16 [R238+UR9+0x11900], R120 ;  /* 0x01190078ee007988 */ /* 0x000fe80008000409 */
[----:B------:R-:W-:Y:S04]  /*263d0*/  STL.64 [R1+0x2288], R28 ;  /* 0x0022881c01007387 */ /* 0x000fe80000100a00 */
[----:B------:R-:W-:Y:S04]  /*263e0*/  STS.U16 [R238+UR9+0x11d00], R118 ;  /* 0x011d0076ee007988 */ /* 0x000fe80008000409 */
[----:B------:R-:W-:Y:S04]  /*263f0*/  STL.64 [R1+0x2290], R26 ;  /* 0x0022901a01007387 */ /* 0x000fe80000100a00 */
[----:B------:R-:W-:Y:S04]  /*26400*/  STS.U16 [R238+UR9+0x12100], R116 ;  /* 0x01210074ee007988 */ /* 0x000fe80008000409 */
[----:B------:R-:W-:Y:S04]  /*26410*/  STL.64 [R1+0x2298], R24 ;  /* 0x0022981801007387 */ /* 0x000fe80000100a00 */
[----:B------:R-:W-:Y:S04]  /*26420*/  STS.U16 [R238+UR9+0x12500], R114 ;  /* 0x01250072ee007988 */ /* 0x000fe80008000409 */
[----:B------:R1:W-:Y:S04]  /*26430*/  STL.64 [R1+0x22a0], R22 ;  /* 0x0022a01601007387 */ /* 0x0003e80000100a00 */
[----:B------:R-:W-:Y:S01]  /*26440*/  STS.U16 [R238+UR9+0x12900], R112 ;  /* 0x01290070ee007988 */ /* 0x000fe20008000409 */
[----:B------:R-:W-:-:S03]  /*26450*/  FSEL R2, R64, -INF , P5 ;  /* 0xff80000040027808 */ /* 0x000fc60002800000 */
[----:B------:R-:W-:Y:S04]  /*26460*/  STL.64 [R1+0x22a8], R20 ;  /* 0x0022a81401007387 */ /* 0x000fe80000100a00 */
[----:B------:R-:W-:Y:S04]  /*26470*/  STS.U16 [R238+UR9+0x12d00], R110 ;  /* 0x012d006eee007988 */ /* 0x000fe80008000409 */
        /* <DEDUP_REMOVED lines=15> */
[----:B------:R-:W-:Y:S01]  /*26570*/  STS.U16 [R238+UR9+0x14d00], R94 ;  /* 0x014d005eee007988 */ /* 0x000fe20008000409 */
[----:B------:R-:W-:-:S03]  /*26580*/  PRMT R215, RZ, 0x7610, R215 ;  /* 0x00007610ffd77816 */ /* 0x000fc600000000d7 */
[----:B------:R-:W-:Y:S01]  /*26590*/  STL.64 [R1+0x22f0], R162 ;  /* 0x0022f0a201007387 */ /* 0x000fe20000100a00 */
[----:B0-----:R-:W-:-:S03]  /*265a0*/  LOP3.LUT R196, R198, 0x30, RZ, 0x3c, !PT ;  /* 0x00000030c6c47812 */ /* 0x001fc600078e3cff */
[----:B------:R-:W-:Y:S04]  /*265b0*/  STS.U16 [R238+UR9+0x15100], R92 ;  /* 0x0151005cee007988 */ /* 0x000fe80008000409 */
[----:B------:R0:W-:Y:S04]  /*265c0*/  STL.64 [R1+0x22f8], R158 ;  /* 0x0022f89e01007387 */ /* 0x0001e80000100a00 */
[----:B------:R-:W-:Y:S04]  /*265d0*/  STS.U16 [R238+UR9+0x15500], R90 ;  /* 0x0155005aee007988 */ /* 0x000fe80008000409 */
[----:B------:R-:W-:Y:S04]  /*265e0*/  STL.64 [R1+0x21f0], R184 ;  /* 0x0021f0b801007387 */ /* 0x000fe80000100a00 */
[----:B------:R-:W-:Y:S04]  /*265f0*/  STS.U16 [R238+UR9+0x15900], R51 ;  /* 0x01590033ee007988 */ /* 0x000fe80008000409 */
[----:B------:R-:W-:Y:S04]  /*26600*/  STL [R1+0x2220], R184 ;  /* 0x002220b801007387 */ /* 0x000fe80000100800 */
        /* <DEDUP_REMOVED lines=9> */
[----:B------:R-:W-:Y:S04]  /*266a0*/  STS.U16 [R238+UR9+0x17100], R230 ;  /* 0x017100e6ee007988 */ /* 0x000fe80008000409 */
[----:B------:R-:W-:Y:S04]  /*266b0*/  STL [R1+0x150], R196 ;  /* 0x000150c401007387 */ /* 0x000fe80000100800 */
[----:B------:R-:W3:Y:S04]  /*266c0*/  @P1 LDG.E.U16 R215, desc[UR10][R242.64] ;  /* 0x0000000af2d71981 */ /* 0x000ee8000c1e1500 */
[----:B------:R-:W-:Y:S04]  /*266d0*/  STS.U16 [R238+UR9+0x17500], R229 ;  /* 0x017500e5ee007988 */ /* 0x000fe80008000409 */
[----:B-1----:R-:W4:Y:S04]  /*266e0*/  LDL.64 R22, [R1+0xec0] ;  /* 0x000ec00001167983 */ /* 0x002f280000100a00 */
[----:B------:R-:W-:Y:S04]  /*266f0*/  STS.U16 [R238+UR9+0x17900], R228 ;  /* 0x017900e4ee007988 */ /* 0x000fe80008000409 */
[----:B------:R-:W2:Y:S04]  /*26700*/  LDL.64 R244, [R1+0x5a0] ;  /* 0x0005a00001f47983 */ /* 0x000ea80000100a00 */
[----:B------:R-:W3:Y:S04]  /*26710*/  LDL.64 R242, [R1+0xea0] ;  /* 0x000ea00001f27983 */ /* 0x000ee80000100a00 */
[----:B------:R1:W-:Y:S04]  /*26720*/  STS.U16 [R238+UR9+0x17d00], R227 ;  /* 0x017d00e3ee007988 */ /* 0x0003e80008000409 */
[----:B0-----:R-:W3:Y:S01]  /*26730*/  LDL.64 R158, [R1+0xed0] ;  /* 0x000ed000019e7983 */ /* 0x001ee20000100a00 */
[----:B------:R-:W-:-:S02]  /*26740*/  PRMT R202, RZ, 0x7610, R202 ;  /* 0x00007610ffca7816 */ /* 0x000fc400000000ca */
[----:B------:R-:W-:Y:S01]  /*26750*/  PRMT R95, RZ, 0x7610, R95 ;  /* 0x00007610ff5f7816 */ /* 0x000fe2000000005f */
[----:B------:R-:W3:Y:S04]  /*26760*/  LDL.64 R2, [R1+0xec8] ;  /* 0x000ec80001027983 */ /* 0x000ee80000100a00 */
[----:B-1----:R-:W3:Y:S01]  /*26770*/  LDL.64 R238, [R1+0xe98] ;  /* 0x000e980001ee7983 */ /* 0x002ee20000100a00 */
[----:B------:R-:W-:Y:S02]  /*26780*/  PRMT R94, RZ, 0x7610, R94 ;  /* 0x00007610ff5e7816 */ /* 0x000fe4000000005e */
[----:B------:R-:W-:Y:S01]  /*26790*/  PRMT R123, RZ, 0x7610, R123 ;  /* 0x00007610ff7b7816 */ /* 0x000fe2000000007b */
[----:B------:R-:W3:Y:S01]  /*267a0*/  LDL.64 R20, [R1+0xe88] ;  /* 0x000e880001147983 */ /* 0x000ee20000100a00 */
[----:B------:R-:W-:-:S02]  /*267b0*/  PRMT R122, RZ, 0x7610, R122 ;  /* 0x00007610ff7a7816 */ /* 0x000fc4000000007a */
[----:B------:R-:W-:Y:S01]  /*267c0*/  PRMT R186, RZ, 0x7610, R186 ;  /* 0x00007610ffba7816 */ /* 0x000fe200000000ba */
[----:B------:R-:W3:Y:S04]  /*267d0*/  LDL.64 R162, [R1+0xe90] ;  /* 0x000e900001a27983 */ /* 0x000ee80000100a00 */
[----:B----4-:R-:W4:Y:S04]  /*267e0*/  @P1 LDG.E.U16 R202, desc[UR10][R22.64] ;  /* 0x0000000a16ca1981 */ /* 0x010f28000c1e1500 */
[----:B--2---:R-:W2:Y:S04]  /*267f0*/  @P1 LDG.E.U16 R95, desc[UR10][R244.64] ;  /* 0x0000000af45f1981 */ /* 0x004ea8000c1e1500 */
[----:B---3--:R-:W2:Y:S01]  /*26800*/  @P1 LDG.E.U16 R94, desc[UR10][R242.64] ;  /* 0x0000000af25e1981 */ /* 0x008ea2000c1e1500 */
[----:B------:R-:W-:-:S02]  /*26810*/  PRMT R219, RZ, 0x7610, R219 ;  /* 0x00007610ffdb7816 */ /* 0x000fc400000000db */
[----:B------:R-:W-:Y:S01]  /*26820*/  PRMT R217, RZ, 0x7610, R217 ;  /* 0x00007610ffd97816 */ /* 0x000fe200000000d9 */
[----:B------:R-:W3:Y:S04]  /*26830*/  LDL.64 R22, [R1+0xe58] ;  /* 0x000e580001167983 */ /* 0x000ee80000100a00 */
[----:B------:R-:W3:Y:S01]  /*26840*/  @P1 LDG.E.U16 R123, desc[UR10][R158.64] ;  /* 0x0000000a9e7b1981 */ /* 0x000ee2000c1e1500 */
[----:B------:R-:W-:-:S03]  /*26850*/  PRMT R201, RZ, 0x7610, R201 ;  /* 0x00007610ffc97816 */ /* 0x000fc600000000c9 */
[----:B------:R-:W3:Y:S04]  /*26860*/  @P1 LDG.E.U16 R186, desc[UR10][R2.64] ;  /* 0x0000000a02ba1981 */ /* 0x000ee8000c1e1500 */
[----:B------:R-:W3:Y:S04]  /*26870*/  @P1 LDG.E.U16 R122, desc[UR10][R238.64] ;  /* 0x0000000aee7a1981 */ /* 0x000ee8000c1e1500 */
[----:B------:R-:W3:Y:S04]  /*26880*/  LDL.64 R158, [R1+0xe60] ;  /* 0x000e6000019e7983 */ /* 0x000ee80000100a00 */
[----:B------:R-:W3:Y:S04]  /*26890*/  LDL.64 R2, [R1+0xe68] ;  /* 0x000e680001027983 */ /* 0x000ee80000100a00 */
[----:B------:R-:W3:Y:S04]  /*268a0*/  @P1 LDG.E.U16 R219, desc[UR10][R248.64] ;  /* 0x0000000af8db1981 */ /* 0x000ee8000c1e1500 */
[----:B------:R-:W3:Y:S04]  /*268b0*/  @P1 LDG.E.U16 R217, desc[UR10][R246.64] ;  /* 0x0000000af6d91981 */ /* 0x000ee8000c1e1500 */
[----:B------:R-:W3:Y:S04]  /*268c0*/  @P1 LDG.E.U16 R201, desc[UR10][R20.64] ;  /* 0x0000000a14c91981 */ /* 0x000ee8000c1e1500 */
[----:B----4-:R-:W-:Y:S04]  /*268d0*/  STL [R1+0x2174], R202 ;  /* 0x002174ca01007387 */ /* 0x010fe80000100800 */
[----:B--2---:R-:W-:Y:S04]  /*268e0*/  STL.64 [R1+0x2188], R94 ;  /* 0x0021885e01007387 */ /* 0x004fe80000100a00 */
[----:B------:R-:W2:Y:S04]  /*268f0*/  LDL.64 R248, [R1+0xe50] ;  /* 0x000e500001f87983 */ /* 0x000ea80000100a00 */
[----:B------:R-:W4:Y:S04]  /*26900*/  LDL.64 R246, [R1+0xe28] ;  /* 0x000e280001f67983 */ /* 0x000f280000100a00 */
[----:B---3--:R-:W-:Y:S04]  /*26910*/  STL.64 [R1+0x2190], R122 ;  /* 0x0021907a01007387 */ /* 0x008fe80000100a00 */
[----:B------:R-:W3:Y:S04]  /*26920*/  LDL.64 R244, [R1+0xe20] ;  /* 0x000e200001f47983 */ /* 0x000ee80000100a00 */
[----:B------:R-:W3:Y:S04]  /*26930*/  LDL.64 R242, [R1+0xe18] ;  /* 0x000e180001f27983 */ /* 0x000ee80000100a00 */
[----:B------:R-:W3:Y:S01]  /*26940*/  LDL.64 R20, [R1+0xe10] ;  /* 0x000e100001147983 */ /* 0x000ee20000100a00 */
[----:B------:R-:W-:-:S02]  /*26950*/  PRMT R189, RZ, 0x7610, R189 ;  /* 0x00007610ffbd7816 */ /* 0x000fc400000000bd */
[----:B------:R-:W-:Y:S02]  /*26960*/  PRMT R188, RZ, 0x7610, R188 ;  /* 0x00007610ffbc7816 */ /* 0x000fe400000000bc */
[----:B------:R-:W-:Y:S02]  /*26970*/  PRMT R93, RZ, 0x7610, R93 ;  /* 0x00007610ff5d7816 */ /* 0x000fe4000000005d */
[----:B------:R-:W-:Y:S01]  /*26980*/  PRMT R92, RZ, 0x7610, R92 ;  /* 0x00007610ff5c7816 */ /* 0x000fe2000000005c */
[----:B------:R-:W3:Y:S01]  /*26990*/  @P1 LDG.E.U16 R189, desc[UR10][R162.64] ;  /* 0x0000000aa2bd1981 */ /* 0x000ee2000c1e1500 */
[----:B------:R-:W-:Y:S02]  /*269a0*/  PRMT R124, RZ, 0x7610, R124 ;  /* 0x00007610ff7c7816 */ /* 0x000fe4000000007c */
[----:B------:R-:W-:Y:S01]  /*269b0*/  PRMT R125, RZ, 0x7610, R125 ;  /* 0x00007610ff7d7816 */ /* 0x000fe2000000007d */
[----:B------:R-:W3:Y:S01]  /*269c0*/  @P1 LDG.E.U16 R188, desc[UR10][R22.64] ;  /* 0x0000000a16bc1981 */ /* 0x000ee2000c1e1500 */
[----:B------:R-:W-:-:S02]  /*269d0*/  PRMT R187, RZ, 0x7610, R187 ;  /* 0x00007610ffbb7816 */ /* 0x000fc400000000bb */
[----:B------:R-:W-:Y:S01]  /*269e0*/  PRMT R12, RZ, 0x7610, R12 ;  /* 0x00007610ff0c7816 */ /* 0x000fe2000000000c */
[----:B------:R-:W3:Y:S01]  /*269f0*/  @P1 LDG.E.U16 R93, desc[UR10][R2.64] ;  /* 0x0000000a025d1981 */ /* 0x000ee2000c1e1500 */
[----:B------:R-:W-:-:S03]  /*26a00*/  PRMT R13, RZ, 0x7610, R13 ;  /* 0x00007610ff0d7816 */ /* 0x000fc6000000000d */
[----:B------:R-:W3:Y:S04]  /*26a10*/  @P1 LDG.E.U16 R124, desc[UR10][R158.64] ;  /* 0x0000000a9e7c1981 */ /* 0x000ee8000c1e1500 */
[----:B------:R-:W-:Y:S04]  /*26a20*/  STL [R1+0x2178], R201 ;  /* 0x002178c901007387 */ /* 0x000fe80000100800 */
[----:B------:R-:W3:Y:S04]  /*26a30*/  LDL.64 R22, [R1+0xdb0] ;  /* 0x000db00001167983 */ /* 0x000ee80000100a00 */
[----:B------:R-:W3:Y:S04]  /*26a40*/  LDL.64 R2, [R1+0xdf0] ;  /* 0x000df00001027983 */ /* 0x000ee80000100a00 */
[----:B------:R-:W3:Y:S04]  /*26a50*/  LDL.64 R238, [R1+0xde8] ;  /* 0x000de80001ee7983 */ /* 0x000ee80000100a00 */
[----:B------:R-:W3:Y:S04]  /*26a60*/  LDL.64 R162, [R1+0xde0] ;  /* 0x000de00001a27983 */ /* 0x000ee80000100a00 */
[----:B------:R-:W3:Y:S04]  /*26a70*/  LDL.64 R158, [R1+0xdd8] ;  /* 0x000dd800019e7983 */ /* 0x000ee80000100a00 */
[----:B--2---:R-:W2:Y:S04]  /*26a80*/  @P1 LDG.E.U16 R13, desc[UR10][R248.64] ;  /* 0x0000000af80d1981 */ /* 0x004ea8000c1e1500 */
[----:B----4-:R-:W4:Y:S04]  /*26a90*/  @P1 LDG.E.U16 R92, desc[UR10][R246.64] ;  /* 0x0000000af65c1981 */ /* 0x010f28000c1e1500 */
[----:B---3--:R-:W3:Y:S04]  /*26aa0*/  @P1 LDG.E.U16 R125, desc[UR10][R244.64] ;  /* 0x0000000af47d1981 */ /* 0x008ee8000c1e1500 */
[----:B------:R-:W2:Y:S04]  /*26ab0*/  @P1 LDG.E.U16 R187, desc[UR10][R242.64] ;  /* 0x0000000af2bb1981 */ /* 0x000ea8000c1e1500 */
[----:B------:R-:W2:Y:S01]  /*26ac0*/  @P1 LDG.E.U16 R12, desc[UR10][R20.64] ;  /* 0x0000000a140c1981 */ /* 0x000ea2000c1e1500 */
[----:B------:R-:W-:-:S03]  /*26ad0*/  PRMT R90, RZ, 0x7610, R90 ;  /* 0x00007610ff5a7816 */ /* 0x000fc6000000005a */
[----:B------:R-:W-:Y:S04]  /*26ae0*/  STL.64 [R1+0x2198], R188 ;  /* 0x002198bc01007387 */ /* 0x000fe80000100a00 */
[----:B------:R-:W2:Y:S04]  /*26af0*/  @P1 LDG.E.U16 R90, desc[UR10][R22.64] ;  /* 0x0000000a165a1981 */ /* 0x000ea8000c1e1500 */
[----:B----4-:R-:W-:Y:S04]  /*26b00*/  STL.64 [R1+0x21a8], R92 ;  /* 0x0021a85c01007387 */ /* 0x010fe80000100a00 */
[----:B---3--:R-:W-:Y:S04]  /*26b10*/  STL.64 [R1+0x21b0], R124 ;  /* 0x0021b07c01007387 */ /* 0x008fe80000100a00 */
[----:B--2---:R-:W-:Y:S04]  /*26b20*/  STL.64 [R1+0x21b8], R186 ;  /* 0x0021b8ba01007387 */ /* 0x004fe80000100a00 */
[----:B------:R-:W2:Y:S04]  /*26b30*/  LDL.64 R248, [R1+0xda8] ;  /* 0x000da80001f87983 */ /* 0x000ea80000100a00 */
[----:B------:R-:W3:Y:S04]  /*26b40*/  LDL.64 R20, [R1+0xda0] ;  /* 0x000da00001147983 */ /* 0x000ee80000100a00 */
[----:B------:R-:W-:Y:S04]  /*26b50*/  STL [R1+0x130], R12 ;  /* 0x0001300c01007387 */ /* 0x000fe80000100800 */
[----:B------:R0:W-:Y:S04]  /*26b60*/  STL [R1+0x134], R13 ;  /* 0x0001340d01007387 */ /* 0x0001e80000100800 */
[----:B------:R-:W4:Y:S04]  /*26b70*/  LDL.64 R22, [R1+0xd18] ;  /* 0x000d180001167983 */ /* 0x000f280000100a00 */
[----:B------:R-:W4:Y:S04]  /*26b80*/  LDL.64 R242, [R1+0xd58] ;  /* 0x000d580001f27983 */ /* 0x000f280000100a00 */
[----:B0-----:R-:W4:Y:S01]  /*26b90*/  LDL.64 R12, [R1+0xd98] ;  /* 0x000d9800010c7983 */ /* 0x001f220000100a00 */
[----:B------:R-:W-:-:S02]  /*26ba0*/  PRMT R91, RZ, 0x7610, R91 ;  /* 0x00007610ff5b7816 */ /* 0x000fc4000000005b */
[----:B------:R-:W-:Y:S01]  /*26bb0*/  PRMT R126, RZ, 0x7610, R126 ;  /* 0x00007610ff7e7816 */ /* 0x000fe2000000007e */
[----:B------:R-:W4:Y:S01]  /*26bc0*/  LDL.64 R244, [R1+0xd60] ;  /* 0x000d600001f47983 */ /* 0x000f220000100a00 */
[----:B------:R-:W-:Y:S02]  /*26bd0*/  PRMT R127, RZ, 0x7610, R127 ;  /* 0x00007610ff7f7816 */ /* 0x000fe4000000007f */
[----:B------:R-:W-:Y:S01]  /*26be0*/  PRMT R192, RZ, 0x7610, R192 ;  /* 0x00007610ffc07816 */ /* 0x000fe200000000c0 */
[----:B------:R-:W4:Y:S01]  /*26bf0*/  @P1 LDG.E.U16 R91, desc[UR10][R2.64] ;  /* 0x0000000a025b1981 */ /* 0x000f22000c1e1500 */
[----:B------:R-:W-:Y:S02]  /*26c00*/  PRMT R5, RZ, 0x7610, R5 ;  /* 0x00007610ff057816 */ /* 0x000fe40000000005 */
[----:B------:R-:W-:Y:S01]  /*26c10*/  PRMT R4, RZ, 0x7610, R4 ;  /* 0x00007610ff047816 */ /* 0x000fe20000000004 */
[----:B------:R-:W4:Y:S01]  /*26c20*/  @P1 LDG.E.U16 R126, desc[UR10][R238.64] ;  /* 0x0000000aee7e1981 */ /* 0x000f22000c1e1500 */
[----:B------:R-:W-:-:S02]  /*26c30*/  PRMT R16, RZ, 0x7610, R16 ;  /* 0x00007610ff107816 */ /* 0x000fc40000000010 */
[----:B------:R-:W-:Y:S01]  /*26c40*/  PRMT R17, RZ, 0x7610, R17 ;  /* 0x00007610ff117816 */ /* 0x000fe20000000011 */
[----:B------:R-:W4:Y:S04]  /*26c50*/  @P1 LDG.E.U16 R192, desc[UR10][R162.64] ;  /* 0x0000000aa2c01981 */ /* 0x000f28000c1e1500 */
[----:B------:R-:W4:Y:S04]  /*26c60*/  @P1 LDG.E.U16 R5, desc[UR10][R158.64] ;  /* 0x0000000a9e051981 */ /* 0x000f28000c1e1500 */
[----:B------:R-:W4:Y:S04]  /*26c70*/  LDL.64 R2, [R1+0xd70] ;  /* 0x000d700001027983 */ /* 0x000f280000100a00 */
[----:B------:R-:W4:Y:S04]  /*26c80*/  LDL.64 R162, [R1+0xd28] ;  /* 0x000d280001a27983 */ /* 0x000f280000100a00 */
[----:B------:R-:W4:Y:S01]  /*26c90*/  LDL.64 R158, [R1+0xd20] ;  /* 0x000d2000019e7983 */ /* 0x000f220000100a00 */
[----:B------:R-:W-:-:S02]  /*26ca0*/  PRMT R191, RZ, 0x7610, R191 ;  /* 0x00007610ffbf7816 */ /* 0x000fc400000000bf */
[----:B------:R-:W-:Y:S01]  /*26cb0*/  PRMT R89, RZ, 0x7610, R89 ;  /* 0x00007610ff597816 */ /* 0x000fe20000000059 */
[----:B------:R-:W4:Y:S01]  /*26cc0*/  LDL.64 R246, [R1+0xd68] ;  /* 0x000d680001f67983 */ /* 0x000f220000100a00 */
[----:B------:R-:W-:Y:S02]  /*26cd0*/  PRMT R190, RZ, 0x7610, R190 ;  /* 0x00007610ffbe7816 */ /* 0x000fe400000000be */
[----:B------:R-:W-:Y:S01]  /*26ce0*/  PRMT R129, RZ, 0x7610, R129 ;  /* 0x00007610ff817816 */ /* 0x000fe20000000081 */
[----:B------:R-:W4:Y:S04]  /*26cf0*/  LDL.64 R238, [R1+0xd30] ;  /* 0x000d300001ee7983 */ /* 0x000f280000100a00 */
[----:B--2---:R-:W2:Y:S01]  /*26d00*/  @P1 LDG.E.U16 R127, desc[UR10][R248.64] ;  /* 0x0000000af87f1981 */ /* 0x004ea2000c1e1500 */
[----:B------:R-:W-:-:S03]  /*26d10*/  PRMT R195, RZ, 0x7610, R195 ;  /* 0x00007610ffc37816 */ /* 0x000fc600000000c3 */
[----:B---3--:R-:W3:Y:S04]  /*26d20*/  @P1 LDG.E.U16 R191, desc[UR10][R20.64] ;  /* 0x0000000a14bf1981 */ /* 0x008ee8000c1e1500 */
[----:B----4-:R-:W4:Y:S04]  /*26d30*/  @P1 LDG.E.U16 R16, desc[UR10][R22.64] ;  /* 0x0000000a16101981 */ /* 0x010f28000c1e1500 */
[----:B------:R-:W3:Y:S04]  /*26d40*/  @P1 LDG.E.U16 R17, desc[UR10][R242.64] ;  /* 0x0000000af2111981 */ /* 0x000ee8000c1e1500 */
[----:B------:R-:W3:Y:S04]  /*26d50*/  @P1 LDG.E.U16 R4, desc[UR10][R12.64] ;  /* 0x0000000a0c041981 */ /* 0x000ee8000c1e1500 */
[----:B------:R-:W4:Y:S04]  /*26d60*/  @P1 LDG.E.U16 R190, desc[UR10][R244.64] ;  /* 0x0000000af4be1981 */ /* 0x000f28000c1e1500 */
[----:B------:R-:W-:Y:S04]  /*26d70*/  STL.64 [R1+0x21c8], R90 ;  /* 0x0021c85a01007387 */ /* 0x000fe80000100a00 */
[----:B------:R-:W4:Y:S04]  /*26d80*/  @P1 LDG.E.U16 R89, desc[UR10][R2.64] ;  /* 0x0000000a02591981 */ /* 0x000f28000c1e1500 */
[----:B------:R-:W4:Y:S04]  /*26d90*/  @P1 LDG.E.U16 R129, desc[UR10][R162.64] ;  /* 0x0000000aa2811981 */ /* 0x000f28000c1e1500 */
[----:B------:R-:W4:Y:S04]  /*26da0*/  @P1 LDG.E.U16 R195, desc[UR10][R158.64] ;  /* 0x0000000a9ec31981 */ /* 0x000f28000c1e1500 */
[----:B--2---:R-:W-:Y:S04]  /*26db0*/  STL.64 [R1+0x21d0], R126 ;  /* 0x0021d07e01007387 */ /* 0x004fe80000100a00 */
[----:B------:R-:W2:Y:S04]  /*26dc0*/  LDL.64 R20, [R1+0xd00] ;  /* 0x000d000001147983 */ /* 0x000ea80000100a00 */
[----:B------:R-:W2:Y:S04]  /*26dd0*/  LDL.64 R12, [R1+0xcf8] ;  /* 0x000cf800010c7983 */ /* 0x000ea80000100a00 */
[----:B---3--:R-:W-:Y:S04]  /*26de0*/  STL [R1+0x128], R4 ;  /* 0x0001280401007387 */ /* 0x008fe80000100800 */
[----:B------:R0:W-:Y:S04]  /*26df0*/  STL [R1+0x12c], R5 ;  /* 0x00012c0501007387 */ /* 0x0001e80000100800 */
[----:B------:R-:W3:Y:S04]  /*26e00*/  LDL.64 R2, [R1+0xce8] ;  /* 0x000ce80001027983 */ /* 0x000ee80000100a00 */
[----:B------:R-:W3:Y:S04]  /*26e10*/  LDL.64 R158, [R1+0xce0] ;  /* 0x000ce000019e7983 */ /* 0x000ee80000100a00 */
[----:B0-----:R-:W3:Y:S04]  /*26e20*/  LDL.64 R4, [R1+0xcf0] ;  /* 0x000cf00001047983 */ /* 0x001ee80000100a00 */
[----:B------:R-:W3:Y:S04]  /*26e30*/  LDL.64 R162, [R1+0xcc0] ;  /* 0x000cc00001a27983 */ /* 0x000ee80000100a00 */
[----:B------:R-:W3:Y:S04]  /*26e40*/  LDL.64 R248, [R1+0xcb8] ;  /* 0x000cb80001f87983 */ /* 0x000ee80000100a00 */
[----:B------:R-:W3:Y:S04]  /*26e50*/  LDL.64 R244, [R1+0xcb0] ;  /* 0x000cb00001f47983 */ /* 0x000ee80000100a00 */
[----:B------:R-:W3:Y:S04]  /*26e60*/  LDL.64 R22, [R1+0xca8] ;  /* 0x000ca80001167983 */ /* 0x000ee80000100a00 */
[----:B----4-:R-:W-:Y:S04]  /*26e70*/  STL [R1+0x120], R16 ;  /* 0x0001201001007387 */ /* 0x010fe80000100800 */
[----:B------:R0:W-:Y:S01]  /*26e80*/  STL [R1+0x124], R17 ;  /* 0x0001241101007387 */ /* 0x0001e20000100800 */
[----:B------:R-:W-:-:S02]  /*26e90*/  PRMT R128, RZ, 0x7610, R128 ;  /* 0x00007610ff807816 */ /* 0x000fc40000000080 */
[----:B------:R-:W-:Y:S01]  /*26ea0*/  PRMT R88, RZ, 0x7610, R88 ;  /* 0x00007610ff587816 */ /* 0x000fe20000000058 */
[----:B------:R-:W4:Y:S01]  /*26eb0*/  LDL.64 R242, [R1+0xc78] ;  /* 0x000c780001f27983 */ /* 0x000f220000100a00 */
[----:B------:R-:W-:Y:S02]  /*26ec0*/  PRMT R57, RZ, 0x7610, R57 ;  /* 0x00007610ff397816 */ /* 0x000fe40000000039 */
[----:B------:R-:W-:Y:S01]  /*26ed0*/  PRMT R87, RZ, 0x7610, R87 ;  /* 0x00007610ff577816 */ /* 0x000fe20000000057 */
[----:B------:R-:W4:Y:S04]  /*26ee0*/  @P1 LDG.E.U16 R128, desc[UR10][R246.64] ;  /* 0x0000000af6801981 */ /* 0x000f28000c1e1500 */
[----:B0-----:R-:W4:Y:S01]  /*26ef0*/  LDL.64 R16, [R1+0xca0] ;  /* 0x000ca00001107983 */ /* 0x001f220000100a00 */
[----:B------:R-:W-:-:S02]  /*26f00*/  PRMT R130, RZ, 0x7610, R130 ;  /* 0x00007610ff827816 */ /* 0x000fc40000000082 */
[----:B------:R-:W-:Y:S01]  /*26f10*/  PRMT R194, RZ, 0x7610, R194 ;  /* 0x00007610ffc27816 */ /* 0x000fe200000000c2 */
[----:B------:R-:W4:Y:S01]  /*26f20*/  @P1 LDG.E.U16 R88, desc[UR10][R238.64] ;  /* 0x0000000aee581981 */ /* 0x000f22000c1e1500 */
[----:B------:R-:W-:Y:S02]  /*26f30*/  PRMT R7, RZ, 0x7610, R7 ;  /* 0x00007610ff077816 */ /* 0x000fe40000000007 */
[----:B------:R-:W-:Y:S01]  /*26f40*/  PRMT R56, RZ, 0x7610, R56 ;  /* 0x00007610ff387816 */ /* 0x000fe20000000038 */
[----:B------:R-:W4:Y:S01]  /*26f50*/  LDL.64 R246, [R1+0xc80] ;  /* 0x000c800001f67983 */ /* 0x000f220000100a00 */
[----:B------:R-:W-:Y:S02]  /*26f60*/  PRMT R6, RZ, 0x7610, R6 ;  /* 0x00007610ff067816 */ /* 0x000fe40000000006 */
[----:B------:R-:W-:Y:S01]  /*26f70*/  PRMT R131, RZ, 0x7610, R131 ;  /* 0x00007610ff837816 */ /* 0x000fe20000000083 */
[----:B------:R-:W4:Y:S04]  /*26f80*/  LDL.64 R238, [R1+0xc70] ;  /* 0x000c700001ee7983 */ /* 0x000f280000100a00 */
[----:B--2---:R-:W2:Y:S04]  /*26f90*/  @P1 LDG.E.U16 R57, desc[UR10][R20.64] ;  /* 0x0000000a14391981 */ /* 0x004ea8000c1e1500 */
[----:B------:R-:W2:Y:S04]  /*26fa0*/  @P1 LDG.E.U16 R87, desc[UR10][R12.64] ;  /* 0x0000000a0c571981 */ /* 0x000ea8000c1e1500 */
[----:B------:R-:W2:Y:S04]  /*26fb0*/  LDL.64 R20, [R1+0xc68] ;  /* 0x000c680001147983 */ /* 0x000ea80000100a00 */
[----:B------:R-:W2:Y:S04]  /*26fc0*/  LDL.64 R12, [R1+0xc60] ;  /* 0x000c6000010c7983 */ /* 0x000ea80000100a00 */
[----:B---3--:R-:W3:Y:S04]  /*26fd0*/  @P1 LDG.E.U16 R194, desc[UR10][R2.64] ;  /* 0x0000000a02c21981 */ /* 0x008ee8000c1e1500 */
[----:B------:R-:W3:Y:S04]  /*26fe0*/  @P1 LDG.E.U16 R7, desc[UR10][R158.64] ;  /* 0x0000000a9e071981 */ /* 0x000ee8000c1e1500 */
[----:B------:R-:W3:Y:S04]  /*26ff0*/  @P1 LDG.E.U16 R130, desc[UR10][R4.64] ;  /* 0x0000000a04821981 */ /* 0x000ee8000c1e1500 */
[----:B------:R-:W3:Y:S04]  /*27000*/  LDL.64 R2, [R1+0xc38] ;  /* 0x000c380001027983 */ /* 0x000ee80000100a00 */
[----:B------:R-:W3:Y:S04]  /*27010*/  @P1 LDG.E.U16 R56, desc[UR10][R162.64] ;  /* 0x0000000aa2381981 */ /* 0x000ee8000c1e1500 */
[----:B------:R-:W3:Y:S04]  /*27020*/  LDL.64 R4, [R1+0xc40] ;  /* 0x000c400001047983 */ /* 0x000ee80000100a00 */
[----:B------:R-:W3:Y:S04]  /*27030*/  LDL.LU.64 R158, [R1+0x22f8] ;  /* 0x0022f800019e7983 */ /* 0x000ee80000300a00 */
[----:B------:R-:W3:Y:S04]  /*27040*/  LDL.LU.64 R162, [R1+0x22f0] ;  /* 0x0022f00001a27983 */ /* 0x000ee80000300a00 */
[----:B------:R-:W3:Y:S04]  /*27050*/  @P1 LDG.E.U16 R131, desc[UR10][R244.64] ;  /* 0x0000000af4831981 */ /* 0x000ee8000c1e1500 */
[----:B------:R-:W3:Y:S04]  /*27060*/  LDL.64 R244, [R1+0xc30] ;  /* 0x000c300001f47983 */ /* 0x000ee80000100a00 */
[----:B----4-:R-:W4:Y:S04]  /*27070*/  @P1 LDG.E.U16 R6, desc[UR10][R16.64] ;  /* 0x0000000a10061981 */ /* 0x010f28000c1e1500 */
[----:B------:R-:W4:Y:S01]  /*27080*/  LDL.64 R16, [R1+0xc20] ;  /* 0x000c200001107983 */ /* 0x000f220000100a00 */
[----:B------:R-:W-:-:S02]  /*27090*/  PRMT R193, RZ, 0x7610, R193 ;  /* 0x00007610ffc17816 */ /* 0x000fc400000000c1 */
[----:B------:R-:W-:Y:S02]  /*270a0*/  PRMT R10, RZ, 0x7610, R10 ;  /* 0x00007610ff0a7816 */ /* 0x000fe4000000000a */
[----:B------:R-:W-:Y:S02]  /*270b0*/  PRMT R11, RZ, 0x7610, R11 ;  /* 0x00007610ff0b7816 */ /* 0x000fe4000000000b */
[----:B------:R-:W-:Y:S01]  /*270c0*/  PRMT R84, RZ, 0x7610, R84 ;  /* 0x00007610ff547816 */ /* 0x000fe20000000054 */
[----:B------:R-:W4:Y:S01]  /*270d0*/  @P1 LDG.E.U16 R193, desc[UR10][R22.64] ;  /* 0x0000000a16c11981 */ /* 0x000f22000c1e1500 */
[----:B------:R-:W-:Y:S02]  /*270e0*/  PRMT R54, RZ, 0x7610, R54 ;  /* 0x00007610ff367816 */ /* 0x000fe40000000036 */
[----:B------:R-:W-:Y:S02]  /*270f0*/  PRMT R85, RZ, 0x7610, R85 ;  /* 0x00007610ff557816 */ /* 0x000fe40000000055 */
[----:B------:R-:W-:-:S02]  /*27100*/  PRMT R133, RZ, 0x7610, R133 ;  /* 0x00007610ff857816 */ /* 0x000fc40000000085 */
[----:B------:R-:W-:Y:S02]  /*27110*/  PRMT R132, RZ, 0x7610, R132 ;  /* 0x00007610ff847816 */ /* 0x000fe40000000084 */
[----:B------:R-:W4:Y:S04]  /*27120*/  @P1 LDG.E.U16 R85, desc[UR10][R242.64] ;  /* 0x0000000af2551981 */ /* 0x000f28000c1e1500 */
[----:B------:R-:W4:Y:S04]  /*27130*/  LDL.64 R22, [R1+0xc28] ;  /* 0x000c280001167983 */ /* 0x000f280000100a00 */
[----:B------:R-:W4:Y:S04]  /*27140*/  @P1 LDG.E.U16 R132, desc[UR10][R238.64] ;  /* 0x0000000aee841981 */ /* 0x000f28000c1e1500 */
[----:B--2---:R-:W2:Y:S04]  /*27150*/  @P1 LDG.E.U16 R11, desc[UR10][R12.64] ;  /* 0x0000000a0c0b1981 */ /* 0x004ea8000c1e1500 */
[----:B---3--:R-:W3:Y:S04]  /*27160*/  @P1 LDG.E.U16 R84, desc[UR10][R2.64] ;  /* 0x0000000a02541981 */ /* 0x008ee8000c1e1500 */
[----:B------:R-:W2:Y:S04]  /*27170*/  @P1 LDG.E.U16 R54, desc[UR10][R4.64] ;  /* 0x0000000a04361981 */ /* 0x000ea8000c1e1500 */
[----:B------:R-:W2:Y:S04]  /*27180*/  @P1 LDG.E.U16 R133, desc[UR10][R244.64] ;  /* 0x0000000af4851981 */ /* 0x000ea8000c1e1500 */
[----:B----4-:R-:W-:Y:S04]  /*27190*/  STL [R1+0x118], R6 ;  /* 0x0001180601007387 */ /* 0x010fe80000100800 */
[----:B------:R0:W-:Y:S04]  /*271a0*/  STL [R1+0x11c], R7 ;  /* 0x00011c0701007387 */ /* 0x0001e80000100800 */
[----:B------:R-:W4:Y:S04]  /*271b0*/  LDL.64 R2, [R1+0xbf8] ;  /* 0x000bf80001027983 */ /* 0x000f280000100a00 */
[----:B------:R-:W2:Y:S04]  /*271c0*/  @P1 LDG.E.U16 R10, desc[UR10][R16.64] ;  /* 0x0000000a100a1981 */ /* 0x000ea8000c1e1500 */
[----:B0-----:R-:W3:Y:S04]  /*271d0*/  LDL.64 R6, [R1+0xc00] ;  /* 0x000c000001067983 */ /* 0x001ee80000100a00 */
[----:B------:R-:W3:Y:S04]  /*271e0*/  LDL.64 R4, [R1+0xbf0] ;  /* 0x000bf00001047983 */ /* 0x000ee80000100a00 */
[----:B------:R-:W3:Y:S04]  /*271f0*/  LDL.64 R242, [R1+0xbe8] ;  /* 0x000be80001f27983 */ /* 0x000ee80000100a00 */
[----:B------:R-:W3:Y:S04]  /*27200*/  LDL.64 R244, [R1+0xbb8] ;  /* 0x000bb80001f47983 */ /* 0x000ee80000100a00 */
[----:B------:R-:W3:Y:S01]  /*27210*/  LDL.64 R238, [R1+0xbe0] ;  /* 0x000be00001ee7983 */ /* 0x000ee20000100a00 */
[----:B------:R-:W-:-:S02]  /*27220*/  PRMT R86, RZ, 0x7610, R86 ;  /* 0x00007610ff567816 */ /* 0x000fc40000000056 */
[----:B------:R-:W-:Y:S01]  /*27230*/  PRMT R55, RZ, 0x7610, R55 ;  /* 0x00007610ff377816 */ /* 0x000fe20000000037 */
[----:B------:R-:W3:Y:S01]  /*27240*/  LDL.64 R12, [R1+0x568] ;  /* 0x00056800010c7983 */ /* 0x000ee20000100a00 */
        /* <DEDUP_REMOVED lines=10> */
[----:B------:R-:W3:Y:S01]  /*272f0*/  @P1 LDG.E.U16 R209, desc[UR10][R22.64] ;  /* 0x0000000a16d11981 */ /* 0x000ee2000c1e1500 */
[----:B------:R-:W-:-:S03]  /*27300*/  PRMT R59, RZ, 0x7610, R59 ;  /* 0x00007610ff3b7816 */ /* 0x000fc6000000003b */
[----:B------:R-:W3:Y:S04]  /*27310*/  LDL.64 R248, [R1+0xbc8] ;  /* 0x000bc80001f87983 */ /* 0x000ee80000100a00 */
[----:B------:R-:W3:Y:S04]  /*27320*/  LDL.64 R20, [R1+0x570] ;  /* 0x0005700001147983 */ /* 0x000ee80000100a00 */
[----:B------:R-:W3:Y:S04]  /*27330*/  LDL.64 R246, [R1+0xbc0] ;  /* 0x000bc00001f67983 */ /* 0x000ee80000100a00 */
[----:B------:R-:W3:Y:S04]  /*27340*/  LDL.64 R22, [R1+0xb98] ;  /* 0x000b980001167983 */ /* 0x000ee80000100a00 */
[----:B------:R-:W3:Y:S04]  /*27350*/  LDL.64 R16, [R1+0xb90] ;  /* 0x000b900001107983 */ /* 0x000ee80000100a00 */
[----:B----4-:R-:W4:Y:S04]  /*27360*/  @P1 LDG.E.U16 R83, desc[UR10][R2.64] ;  /* 0x0000000a02531981 */ /* 0x010f28000c1e1500 */
[----:B--2---:R-:W-:Y:S04]  /*27370*/  STL [R1+0x110], R10 ;  /* 0x0001100a01007387 */ /* 0x004fe80000100800 */
[----:B---3--:R-:W2:Y:S04]  /*27380*/  @P1 LDG.E.U16 R53, desc[UR10][R6.64] ;  /* 0x0000000a06351981 */ /* 0x008ea8000c1e1500 */
[----:B------:R0:W-:Y:S04]  /*27390*/  STL [R1+0x114], R11 ;  /* 0x0001140b01007387 */ /* 0x0001e80000100800 */
[----:B------:R-:W3:Y:S04]  /*273a0*/  @P1 LDG.E.U16 R134, desc[UR10][R4.64] ;  /* 0x0000000a04861981 */ /* 0x000ee8000c1e1500 */
[----:B------:R-:W2:Y:S04]  /*273b0*/  LDL.64 R6, [R1+0xb80] ;  /* 0x000b800001067983 */ /* 0x000ea80000100a00 */
[----:B0-----:R-:W3:Y:S04]  /*273c0*/  LDL.64 R10, [R1+0xb88] ;  /* 0x000b8800010a7983 */ /* 0x001ee80000100a00 */
[----:B------:R-:W4:Y:S04]  /*273d0*/  LDL.LU.64 R2, [R1+0x22e8] ;  /* 0x0022e80001027983 */ /* 0x000f280000300a00 */
[----:B------:R-:W4:Y:S04]  /*273e0*/  LDL.LU.64 R4, [R1+0x22e0] ;  /* 0x0022e00001047983 */ /* 0x000f280000300a00 */
[----:B------:R-:W4:Y:S04]  /*273f0*/  @P1 LDG.E.U16 R199, desc[UR10][R242.64] ;  /* 0x0000000af2c71981 */ /* 0x000f28000c1e1500 */
[----:B------:R-:W4:Y:S04]  /*27400*/  @P1 LDG.E.U16 R58, desc[UR10][R244.64] ;  /* 0x0000000af43a1981 */ /* 0x000f28000c1e1500 */
[----:B------:R-:W4:Y:S04]  /*27410*/  @P1 LDG.E.U16 R59, desc[UR10][R238.64] ;  /* 0x0000000aee3b1981 */ /* 0x000f28000c1e1500 */
[----:B------:R-:W4:Y:S01]  /*27420*/  LDL.64 R242, [R1+0xb78] ;  /* 0x000b780001f27983 */ /* 0x000f220000100a00 */
        /* <DEDUP_REMOVED lines=8> */
[----:B------:R-:W4:Y:S04]  /*274b0*/  @P1 LDG.E.U16 R82, desc[UR10][R12.64] ;  /* 0x0000000a0c521981 */ /* 0x000f28000c1e1500 */
[----:B------:R-:W4:Y:S04]  /*274c0*/  LDL.64 R238, [R1+0xb58] ;  /* 0x000b580001ee7983 */ /* 0x000f280000100a00 */
[----:B------:R-:W4:Y:S04]  /*274d0*/  LDL.64 R20, [R1+0xb50] ;  /* 0x000b500001147983 */ /* 0x000f280000100a00 */
[----:B------:R-:W4:Y:S04]  /*274e0*/  LDL.64 R12, [R1+0xb48] ;  /* 0x000b4800010c7983 */ /* 0x000f280000100a00 */
[----:B------:R-:W4:Y:S04]  /*274f0*/  @P1 LDG.E.U16 R81, desc[UR10][R16.64] ;  /* 0x0000000a10511981 */ /* 0x000f28000c1e1500 */
[----:B--2---:R-:W2:Y:S04]  /*27500*/  @P1 LDG.E.U16 R214, desc[UR10][R6.64] ;  /* 0x0000000a06d61981 */ /* 0x004ea8000c1e1500 */
[----:B---3--:R-:W3:Y:S04]  /*27510*/  @P1 LDG.E.U16 R136, desc[UR10][R10.64] ;  /* 0x0000000a0a881981 */ /* 0x008ee8000c1e1500 */
[----:B------:R-:W2:Y:S04]  /*27520*/  LDL.64 R6, [R1+0xb40] ;  /* 0x000b400001067983 */ /* 0x000ea80000100a00 */
[----:B------:R-:W3:Y:S04]  /*27530*/  LDL.64 R10, [R1+0xb38] ;  /* 0x000b3800010a7983 */ /* 0x000ee80000100a00 */
[----:B----4-:R-:W-:Y:S04]  /*27540*/  STL [R1+0x108], R58 ;  /* 0x0001083a01007387 */ /* 0x010fe80000100800 */
[----:B------:R0:W-:Y:S04]  /*27550*/  STL [R1+0x10c], R59 ;  /* 0x00010c3b01007387 */ /* 0x0001e80000100800 */
[----:B------:R-:W4:Y:S04]  /*27560*/  @P1 LDG.E.U16 R240, desc[UR10][R242.64] ;  /* 0x0000000af2f01981 */ /* 0x000f28000c1e1500 */
[----:B------:R-:W4:Y:S04]  /*27570*/  LDL.64 R16, [R1+0xb08] ;  /* 0x000b080001107983 */ /* 0x000f280000100a00 */
[----:B0-----:R-:W4:Y:S04]  /*27580*/  LDL.64 R58, [R1+0xb18] ;  /* 0x000b1800013a7983 */ /* 0x001f280000100a00 */
[----:B------:R-:W-:Y:S04]  /*27590*/  STS.U16 [R196+UR9+0x180], R232 ;  /* 0x000180e8c4007988 */ /* 0x000fe80008000409 */
[----:B------:R-:W-:Y:S04]  /*275a0*/  STS.U16 [R196+UR9+0x580], R231 ;  /* 0x000580e7c4007988 */ /* 0x000fe80008000409 */
[----:B------:R-:W-:Y:S04]  /*275b0*/  STS.U16 [R196+UR9+0x980], R223 ;  /* 0x000980dfc4007988 */ /* 0x000fe80008000409 */
[----:B------:R-:W-:Y:S01]  /*275c0*/  STS.U16 [R196+UR9+0xd80], R221 ;  /* 0x000d80ddc4007988 */ /* 0x000fe20008000409 */
[----:B------:R-:W-:-:S03]  /*275d0*/  PRMT R135, RZ, 0x7610, R135 ;  /* 0x00007610ff877816 */ /* 0x000fc60000000087 */
[----:B------:R-:W-:Y:S01]  /*275e0*/  STS.U16 [R196+UR9+0x1180], R219 ;  /* 0x001180dbc4007988 */ /* 0x000fe20008000409 */
[----:B------:R-:W-:-:S03]  /*275f0*/  PRMT R51, RZ, 0x7610, R51 ;  /* 0x00007610ff337816 */ /* 0x000fc60000000033 */
[----:B------:R-:W-:Y:S01]  /*27600*/  STS.U16 [R196+UR9+0x1580], R217 ;  /* 0x001580d9c4007988 */ /* 0x000fe20008000409 */
[----:B------:R-:W-:-:S03]  /*27610*/  PRMT R50, RZ, 0x7610, R50 ;  /* 0x00007610ff327816 */ /* 0x000fc60000000032 */
[----:B------:R0:W-:Y:S01]  /*27620*/  STS.U16 [R196+UR9+0x1980], R215 ;  /* 0x001980d7c4007988 */ /* 0x0001e20008000409 */
[----:B------:R-:W-:Y:S02]  /*27630*/  PRMT R80, RZ, 0x7610, R80 ;  /* 0x00007610ff507816 */ /* 0x000fe40000000050 */
[----:B------:R-:W-:Y:S01]  /*27640*/  PRMT R137, RZ, 0x7610, R137 ;  /* 0x00007610ff897816 */ /* 0x000fe20000000089 */
[----:B------:R1:W-:Y:S01]  /*27650*/  STS.U16 [R196+UR9+0x1d80], R213 ;  /* 0x001d80d5c4007988 */ /* 0x0003e20008000409 */
[----:B------:R-:W-:Y:S02]  /*27660*/  PRMT R250, RZ, 0x7610, R250 ;  /* 0x00007610fffa7816 */ /* 0x000fe400000000fa */
[----:B------:R-:W-:Y:S01]  /*27670*/  PRMT R218, RZ, 0x7610, R218 ;  /* 0x00007610ffda7816 */ /* 0x000fe200000000da */
[----:B------:R-:W4:Y:S01]  /*27680*/  @P1 LDG.E.U16 R135, desc[UR10][R248.64] ;  /* 0x0000000af8871981 */ /* 0x000f22000c1e1500 */
[----:B0-----:R-:W-:-:S03]  /*27690*/  PRMT R215, RZ, 0x7610, R215 ;  /* 0x00007610ffd77816 */ /* 0x001fc600000000d7 */
[----:B------:R-:W4:Y:S01]  /*276a0*/  @P1 LDG.E.U16 R51, desc[UR10][R22.64] ;  /* 0x0000000a16331981 */ /* 0x000f22000c1e1500 */
[----:B-1----:R-:W-:-:S03]  /*276b0*/  PRMT R213, RZ, 0x7610, R213 ;  /* 0x00007610ffd57816 */ /* 0x002fc600000000d5 */
[----:B------:R-:W4:Y:S01]  /*276c0*/  @P1 LDG.E.U16 R215, desc[UR10][R246.64] ;  /* 0x0000000af6d71981 */ /* 0x000f22000c1e1500 */
[----:B------:R-:W-:-:S03]  /*276d0*/  PRMT R79, RZ, 0x7610, R79 ;  /* 0x00007610ff4f7816 */ /* 0x000fc6000000004f */
[----:B------:R-:W4:Y:S04]  /*276e0*/  LDL.64 R248, [R1+0xb00] ;  /* 0x000b000001f87983 */ /* 0x000f280000100a00 */
[----:B------:R-:W4:Y:S04]  /*276f0*/  LDL.64 R22, [R1+0xb10] ;  /* 0x000b100001167983 */ /* 0x000f280000100a00 */
[----:B------:R-:W4:Y:S04]  /*27700*/  LDL.64 R246, [R1+0xae0] ;  /* 0x000ae00001f67983 */ /* 0x000f280000100a00 */
[----:B------:R-:W4:Y:S04]  /*27710*/  LDL.64 R242, [R1+0xad8] ;  /* 0x000ad80001f27983 */ /* 0x000f280000100a00 */
[----:B------:R-:W4:Y:S04]  /*27720*/  @P1 LDG.E.U16 R50, desc[UR10][R238.64] ;  /* 0x0000000aee321981 */ /* 0x000f28000c1e1500 */
[----:B------:R-:W4:Y:S04]  /*27730*/  @P1 LDG.E.U16 R80, desc[UR10][R20.64] ;  /* 0x0000000a14501981 */ /* 0x000f28000c1e1500 */
[----:B------:R-:W4:Y:S04]  /*27740*/  @P1 LDG.E.U16 R137, desc[UR10][R12.64] ;  /* 0x0000000a0c891981 */ /* 0x000f28000c1e1500 */
[----:B--2---:R-:W2:Y:S04]  /*27750*/  @P1 LDG.E.U16 R213, desc[UR10][R6.64] ;  /* 0x0000000a06d51981 */ /* 0x004ea8000c1e1500 */
[----:B---3--:R-:W3:Y:S04]  /*27760*/  @P1 LDG.E.U16 R250, desc[UR10][R10.64] ;  /* 0x0000000a0afa1981 */ /* 0x008ee8000c1e1500 */
[----:B----4-:R0:W-:Y:S04]  /*27770*/  STL [R1+0xfc], R240 ;  /* 0x0000fcf001007387 */ /* 0x0101e80000100800 */
[----:B------:R-:W4:Y:S04]  /*27780*/  LDL.64 R238, [R1+0xac8] ;  /* 0x000ac80001ee7983 */ /* 0x000f280000100a00 */
[----:B------:R-:W2:Y:S04]  /*27790*/  LDL.64 R20, [R1+0xac0] ;  /* 0x000ac00001147983 */ /* 0x000ea80000100a00 */
[----:B0-----:R-:W3:Y:S04]  /*277a0*/  LDL.64 R240, [R1+0xad0] ;  /* 0x000ad00001f07983 */ /* 0x001ee80000100a00 */
[----:B------:R-:W3:Y:S04]  /*277b0*/  LDL.64 R12, [R1+0xaa0] ;  /* 0x000aa000010c7983 */ /* 0x000ee80000100a00 */
[----:B------:R-:W3:Y:S04]  /*277c0*/  LDL.LU.64 R6, [R1+0x22d8] ;  /* 0x0022d80001067983 */ /* 0x000ee80000300a00 */
[----:B------:R-:W3:Y:S04]  /*277d0*/  LDL.LU.64 R10, [R1+0x22d0] ;  /* 0x0022d000010a7983 */ /* 0x000ee80000300a00 */
[----:B------:R-:W3:Y:S04]  /*277e0*/  @P1 LDG.E.U16 R218, desc[UR10][R16.64] ;  /* 0x0000000a10da1981 */ /* 0x000ee8000c1e1500 */
[----:B------:R-:W3:Y:S04]  /*277f0*/  @P1 LDG.E.U16 R79, desc[UR10][R58.64] ;  /* 0x0000000a3a4f1981 */ /* 0x000ee8000c1e1500 */
        /* <DEDUP_REMOVED lines=8> */
[----:B------:R-:W-:Y:S02]  /*27880*/  PRMT R140, RZ, 0x7610, R140 ;  /* 0x00007610ff8c7816 */ /* 0x000fe4000000008c */
[----:B------:R-:W-:-:S02]  /*27890*/  PRMT R211, RZ, 0x7610, R211 ;  /* 0x00007610ffd37816 */ /* 0x000fc400000000d3 */
[----:B------:R-:W-:Y:S01]  /*278a0*/  PRMT R217, RZ, 0x7610, R217 ;  /* 0x00007610ffd97816 */ /* 0x000fe200000000d9 */
[----:B------:R-:W3:Y:S04]  /*278b0*/  @P1 LDG.E.U16 R138, desc[UR10][R22.64] ;  /* 0x0000000a168a1981 */ /* 0x000ee8000c1e1500 */
[----:B------:R-:W3:Y:S04]  /*278c0*/  LDL.64 R244, [R1+0xa98] ;  /* 0x000a980001f47983 */ /* 0x000ee80000100a00 */
[----:B------:R-:W3:Y:S04]  /*278d0*/  @P1 LDG.E.U16 R211, desc[UR10][R248.64] ;  /* 0x0000000af8d31981 */ /* 0x000ee8000c1e1500 */
[----:B------:R-:W3:Y:S04]  /*278e0*/  LDL.64 R22, [R1+0xa88] ;  /* 0x000a880001167983 */ /* 0x000ee80000100a00 */
[----:B----4-:R-:W4:Y:S04]  /*278f0*/  @P1 LDG.E.U16 R217, desc[UR10][R238.64] ;  /* 0x0000000aeed91981 */ /* 0x010f28000c1e1500 */
[----:B--2---:R-:W2:Y:S04]  /*27900*/  @P1 LDG.E.U16 R15, desc[UR10][R20.64] ;  /* 0x0000000a140f1981 */ /* 0x004ea8000c1e1500 */
[----:B---3--:R-:W3:Y:S04]  /*27910*/  @P1 LDG.E.U16 R47, desc[UR10][R12.64] ;  /* 0x0000000a0c2f1981 */ /* 0x008ee8000c1e1500 */
[----:B------:R-:W2:Y:S04]  /*27920*/  LDL.64 R12, [R1+0xa60] ;  /* 0x000a6000010c7983 */ /* 0x000ea80000100a00 */
[----:B------:R0:W-:Y:S04]  /*27930*/  STL [R1+0xf8], R250 ;  /* 0x0000f8fa01007387 */ /* 0x0001e80000100800 */
[----:B------:R-:W3:Y:S04]  /*27940*/  LDL.64 R20, [R1+0xa20] ;  /* 0x000a200001147983 */ /* 0x000ee80000100a00 */
[----:B------:R-:W4:Y:S04]  /*27950*/  @P1 LDG.E.U16 R14, desc[UR10][R16.64] ;  /* 0x0000000a100e1981 */ /* 0x000f28000c1e1500 */
[----:B------:R-:W4:Y:S04]  /*27960*/  @P1 LDG.E.U16 R140, desc[UR10][R58.64] ;  /* 0x0000000a3a8c1981 */ /* 0x000f28000c1e1500 */
[----:B------:R-:W4:Y:S01]  /*27970*/  LDL.64 R238, [R1+0xa40] ;  /* 0x000a400001ee7983 */ /* 0x000f220000100a00 */
[----:B------:R-:W-:-:S02]  /*27980*/  PRMT R48, RZ, 0x7610, R48 ;  /* 0x00007610ff307816 */ /* 0x000fc40000000030 */
[----:B------:R-:W-:Y:S01]  /*27990*/  PRMT R78, RZ, 0x7610, R78 ;  /* 0x00007610ff4e7816 */ /* 0x000fe2000000004e */
[----:B0-----:R-:W4:Y:S04]  /*279a0*/  LDL.64 R250, [R1+0xa58] ;  /* 0x000a580001fa7983 */ /* 0x001f280000100a00 */
[----:B------:R-:W4:Y:S01]  /*279b0*/  LDL.64 R58, [R1+0xa00] ;  /* 0x000a0000013a7983 */ /* 0x000f220000100a00 */
[----:B------:R-:W-:Y:S02]  /*279c0*/  PRMT R139, RZ, 0x7610, R139 ;  /* 0x00007610ff8b7816 */ /* 0x000fe4000000008b */
[----:B------:R-:W-:Y:S01]  /*279d0*/  PRMT R77, RZ, 0x7610, R77 ;  /* 0x00007610ff4d7816 */ /* 0x000fe2000000004d */
[----:B------:R-:W4:Y:S01]  /*279e0*/  @P1 LDG.E.U16 R48, desc[UR10][R246.64] ;  /* 0x0000000af6301981 */ /* 0x000f22000c1e1500 */
[----:B------:R-:W-:-:S02]  /*279f0*/  PRMT R216, RZ, 0x7610, R216 ;  /* 0x00007610ffd87816 */ /* 0x000fc400000000d8 */
[----:B------:R-:W-:Y:S01]  /*27a00*/  PRMT R46, RZ, 0x7610, R46 ;  /* 0x00007610ff2e7816 */ /* 0x000fe2000000002e */
[----:B------:R-:W4:Y:S01]  /*27a10*/  @P1 LDG.E.U16 R78, desc[UR10][R242.64] ;  /* 0x0000000af24e1981 */ /* 0x000f22000c1e1500 */
[----:B------:R-:W-:Y:S02]  /*27a20*/  PRMT R45, RZ, 0x7610, R45 ;  /* 0x00007610ff2d7816 */ /* 0x000fe4000000002d */
[----:B------:R-:W-:Y:S01]  /*27a30*/  PRMT R24, RZ, 0x7610, R24 ;  /* 0x00007610ff187816 */ /* 0x000fe20000000018 */
[----:B------:R-:W4:Y:S01]  /*27a40*/  @P1 LDG.E.U16 R139, desc[UR10][R240.64] ;  /* 0x0000000af08b1981 */ /* 0x000f22000c1e1500 */
[----:B------:R-:W-:-:S03]  /*27a50*/  PRMT R25, RZ, 0x7610, R25 ;  /* 0x00007610ff197816 */ /* 0x000fc60000000019 */
[----:B------:R-:W4:Y:S04]  /*27a60*/  @P1 LDG.E.U16 R77, desc[UR10][R244.64] ;  /* 0x0000000af44d1981 */ /* 0x000f28000c1e1500 */
[----:B------:R-:W4:Y:S04]  /*27a70*/  @P1 LDG.E.U16 R216, desc[UR10][R22.64] ;  /* 0x0000000a16d81981 */ /* 0x000f28000c1e1500 */
[----:B------:R-:W4:Y:S04]  /*27a80*/  LDL.64 R242, [R1+0xa50] ;  /* 0x000a500001f27983 */ /* 0x000f280000100a00 */
[----:B------:R-:W4:Y:S04]  /*27a90*/  LDL.64 R240, [R1+0xa48] ;  /* 0x000a480001f07983 */ /* 0x000f280000100a00 */
[----:B------:R-:W4:Y:S04]  /*27aa0*/  LDL.64 R248, [R1+0xa18] ;  /* 0x000a180001f87983 */ /* 0x000f280000100a00 */
[----:B------:R-:W4:Y:S04]  /*27ab0*/  LDL.64 R246, [R1+0xa10] ;  /* 0x000a100001f67983 */ /* 0x000f280000100a00 */
[----:B------:R-:W4:Y:S04]  /*27ac0*/  LDL.64 R244, [R1+0xa08] ;  /* 0x000a080001f47983 */ /* 0x000f280000100a00 */
[----:B------:R-:W4:Y:S04]  /*27ad0*/  LDL.64 R22, [R1+0x9e0] ;  /* 0x0009e00001167983 */ /* 0x000f280000100a00 */
[----:B------:R-:W4:Y:S04]  /*27ae0*/  LDL.64 R16, [R1+0x9d8] ;  /* 0x0009d80001107983 */ /* 0x000f280000100a00 */
[----:B--2---:R-:W2:Y:S04]  /*27af0*/  @P1 LDG.E.U16 R46, desc[UR10][R12.64] ;  /* 0x0000000a0c2e1981 */ /* 0x004ea8000c1e1500 */
[----:B---3--:R-:W3:Y:S04]  /*27b00*/  @P1 LDG.E.U16 R45, desc[UR10][R20.64] ;  /* 0x0000000a142d1981 */ /* 0x008ee8000c1e1500 */
[----:B----4-:R-:W-:Y:S04]  /*27b10*/  STL [R1+0xec], R14 ;  /* 0x0000ec0e01007387 */ /* 0x010fe80000100800 */
[----:B------:R0:W-:Y:S04]  /*27b20*/  STL [R1+0xf0], R15 ;  /* 0x0000f00f01007387 */ /* 0x0001e80000100800 */
[----:B------:R-:W4:Y:S04]  /*27b30*/  @P1 LDG.E.U16 R25, desc[UR10][R238.64] ;  /* 0x0000000aee191981 */ /* 0x000f28000c1e1500 */
[----:B0-----:R-:W2:Y:S04]  /*27b40*/  LDL.64 R14, [R1+0x9d0] ;  /* 0x0009d000010e7983 */ /* 0x001ea80000100a00 */
[----:B------:R-:W3:Y:S04]  /*27b50*/  LDL.LU.64 R12, [R1+0x22c8] ;  /* 0x0022c800010c7983 */ /* 0x000ee80000300a00 */
[----:B------:R-:W-:Y:S04]  /*27b60*/  STL [R1+0xf4], R211 ;  /* 0x0000f4d301007387 */ /* 0x000fe80000100800 */
[----:B------:R-:W3:Y:S04]  /*27b70*/  @P1 LDG.E.U16 R24, desc[UR10][R58.64] ;  /* 0x0000000a3a181981 */ /* 0x000ee8000c1e1500 */
        /* <DEDUP_REMOVED lines=10> */
[----:B------:R-:W-:-:S03]  /*27c20*/  PRMT R142, RZ, 0x7610, R142 ;  /* 0x00007610ff8e7816 */ /* 0x000fc6000000008e */
[----:B------:R-:W4:Y:S04]  /*27c30*/  @P1 LDG.E.U16 R221, desc[UR10][R240.64] ;  /* 0x0000000af0dd1981 */ /* 0x000f28000c1e1500 */
[----:B------:R-:W4:Y:S04]  /*27c40*/  LDL.64 R250, [R1+0x980] ;  /* 0x0009800001fa7983 */ /* 0x000f280000100a00 */
[----:B------:R-:W4:Y:S04]  /*27c50*/  LDL.64 R242, [R1+0x9c8] ;  /* 0x0009c80001f27983 */ /* 0x000f280000100a00 */
[----:B------:R-:W4:Y:S04]  /*27c60*/  LDL.64 R240, [R1+0x9c0] ;  /* 0x0009c00001f07983 */ /* 0x000f280000100a00 */
[----:B------:R-:W4:Y:S04]  /*27c70*/  LDL.64 R58, [R1+0x960] ;  /* 0x00096000013a7983 */ /* 0x000f280000100a00 */
[----:B------:R-:W4:Y:S04]  /*27c80*/  @P1 LDG.E.U16 R74, desc[UR10][R16.64] ;  /* 0x0000000a104a1981 */ /* 0x000f28000c1e1500 */
[----:B------:R-:W4:Y:S04]  /*27c90*/  @P1 LDG.E.U16 R142, desc[UR10][R246.64] ;  /* 0x0000000af68e1981 */ /* 0x000f28000c1e1500 */
[----:B------:R-:W4:Y:S04]  /*27ca0*/  LDL.64 R16, [R1+0x988] ;  /* 0x0009880001107983 */ /* 0x000f280000100a00 */
[----:B--2---:R-:W2:Y:S04]  /*27cb0*/  @P1 LDG.E.U16 R143, desc[UR10][R14.64] ;  /* 0x0000000a0e8f1981 */ /* 0x004ea8000c1e1500 */
[----:B------:R-:W2:Y:S04]  /*27cc0*/  LDL.64 R14, [R1+0x990] ;  /* 0x00099000010e7983 */ /* 0x000ea80000100a00 */
[----:B---3--:R-:W-:Y:S04]  /*27cd0*/  STL [R1+0xe4], R24 ;  /* 0x0000e41801007387 */ /* 0x008fe80000100800 */
[----:B----4-:R0:W-:Y:S04]  /*27ce0*/  STL [R1+0xe8], R25 ;  /* 0x0000e81901007387 */ /* 0x0101e80000100800 */
[----:B------:R-:W3:Y:S04]  /*27cf0*/  @P1 LDG.E.U16 R73, desc[UR10][R20.64] ;  /* 0x0000000a14491981 */ /* 0x000ee8000c1e1500 */
[----:B------:R-:W4:Y:S01]  /*27d00*/  LDL.64 R246, [R1+0x940] ;  /* 0x0009400001f67983 */ /* 0x000f220000100a00 */
[----:B------:R-:W-:-:S02]  /*27d10*/  PRMT R44, RZ, 0x7610, R44 ;  /* 0x00007610ff2c7816 */ /* 0x000fc4000000002c */
[----:B------:R-:W-:Y:S01]  /*27d20*/  PRMT R204, RZ, 0x7610, R204 ;  /* 0x00007610ffcc7816 */ /* 0x000fe200000000cc */
[----:B0-----:R-:W3:Y:S04]  /*27d30*/  LDL.64 R24, [R1+0x958] ;  /* 0x0009580001187983 */ /* 0x001ee80000100a00 */
[----:B------:R-:W3:Y:S01]  /*27d40*/  LDL.64 R20, [R1+0x900] ;  /* 0x0009000001147983 */ /* 0x000ee20000100a00 */
[----:B------:R-:W-:Y:S02]  /*27d50*/  PRMT R205, RZ, 0x7610, R205 ;  /* 0x00007610ffcd7816 */ /* 0x000fe400000000cd */
[----:B------:R-:W-:Y:S01]  /*27d60*/  PRMT R18, RZ, 0x7610, R18 ;  /* 0x00007610ff127816 */ /* 0x000fe20000000012 */
[----:B------:R-:W3:Y:S01]  /*27d70*/  @P1 LDG.E.U16 R44, desc[UR10][R22.64] ;  /* 0x0000000a162c1981 */ /* 0x000ee2000c1e1500 */
[----:B------:R-:W-:-:S02]  /*27d80*/  PRMT R19, RZ, 0x7610, R19 ;  /* 0x00007610ff137816 */ /* 0x000fc40000000013 */
[----:B------:R-:W-:Y:S01]  /*27d90*/  PRMT R43, RZ, 0x7610, R43 ;  /* 0x00007610ff2b7816 */ /* 0x000fe2000000002b */
[----:B------:R-:W3:Y:S04]  /*27da0*/  @P1 LDG.E.U16 R204, desc[UR10][R250.64] ;  /* 0x0000000afacc1981 */ /* 0x000ee8000c1e1500 */
[----:B------:R-:W3:Y:S04]  /*27db0*/  @P1 LDG.E.U16 R205, desc[UR10][R240.64] ;  /* 0x0000000af0cd1981 */ /* 0x000ee8000c1e1500 */
[----:B------:R-:W3:Y:S04]  /*27dc0*/  LDL.64 R22, [R1+0x950] ;  /* 0x0009500001167983 */ /* 0x000ee80000100a00 */
[----:B------:R-:W3:Y:S01]  /*27dd0*/  @P1 LDG.E.U16 R43, desc[UR10][R238.64] ;  /* 0x0000000aee2b1981 */ /* 0x000ee2000c1e1500 */
[----:B------:R-:W-:-:S02]  /*27de0*/  PRMT R75, RZ, 0x7610, R75 ;  /* 0x00007610ff4b7816 */ /* 0x000fc4000000004b */
[----:B------:R-:W-:Y:S01]  /*27df0*/  PRMT R220, RZ, 0x7610, R220 ;  /* 0x00007610ffdc7816 */ /* 0x000fe200000000dc */
[----:B------:R-:W3:Y:S01]  /*27e00*/  LDL.64 R240, [R1+0x910] ;  /* 0x0009100001f07983 */ /* 0x000ee20000100a00 */
[----:B------:R-:W-:Y:S02]  /*27e10*/  PRMT R219, RZ, 0x7610, R219 ;  /* 0x00007610ffdb7816 */ /* 0x000fe400000000db */
[----:B------:R-:W-:Y:S01]  /*27e20*/  PRMT R144, RZ, 0x7610, R144 ;  /* 0x00007610ff907816 */ /* 0x000fe20000000090 */
[----:B------:R-:W3:Y:S04]  /*27e30*/  @P1 LDG.E.U16 R75, desc[UR10][R248.64] ;  /* 0x0000000af84b1981 */ /* 0x000ee8000c1e1500 */
[----:B------:R-:W3:Y:S01]  /*27e40*/  LDL.64 R238, [R1+0x908] ;  /* 0x0009080001ee7983 */ /* 0x000ee20000100a00 */
[----:B------:R-:W-:-:S02]  /*27e50*/  PRMT R224, RZ, 0x7610, R224 ;  /* 0x00007610ffe07816 */ /* 0x000fc400000000e0 */
[----:B------:R-:W-:Y:S01]  /*27e60*/  PRMT R42, RZ, 0x7610, R42 ;  /* 0x00007610ff2a7816 */ /* 0x000fe2000000002a */
[----:B------:R-:W3:Y:S01]  /*27e70*/  @P1 LDG.E.U16 R220, desc[UR10][R244.64] ;  /* 0x0000000af4dc1981 */ /* 0x000ee2000c1e1500 */
[----:B------:R-:W-:Y:S02]  /*27e80*/  PRMT R72, RZ, 0x7610, R72 ;  /* 0x00007610ff487816 */ /* 0x000fe40000000048 */
[----:B------:R-:W-:Y:S01]  /*27e90*/  PRMT R146, RZ, 0x7610, R146 ;  /* 0x00007610ff927816 */ /* 0x000fe20000000092 */
[----:B------:R-:W3:Y:S01]  /*27ea0*/  @P1 LDG.E.U16 R219, desc[UR10][R242.64] ;  /* 0x0000000af2db1981 */ /* 0x000ee2000c1e1500 */
[----:B------:R-:W-:-:S03]  /*27eb0*/  PRMT R222, RZ, 0x7610, R222 ;  /* 0x00007610ffde7816 */ /* 0x000fc600000000de */
[----:B------:R-:W3:Y:S04]  /*27ec0*/  LDL.64 R248, [R1+0x948] ;  /* 0x0009480001f87983 */ /* 0x000ee80000100a00 */
[----:B------:R-:W3:Y:S04]  /*27ed0*/  LDL.64 R244, [R1+0x920] ;  /* 0x0009200001f47983 */ /* 0x000ee80000100a00 */
[----:B------:R-:W3:Y:S04]  /*27ee0*/  LDL.64 R242, [R1+0x918] ;  /* 0x0009180001f27983 */ /* 0x000ee80000100a00 */
[----:B------:R-:W3:Y:S04]  /*27ef0*/  @P1 LDG.E.U16 R224, desc[UR10][R16.64] ;  /* 0x0000000a10e01981 */ /* 0x000ee8000c1e1500 */
[----:B------:R-:W3:Y:S04]  /*27f00*/  @P1 LDG.E.U16 R42, desc[UR10][R58.64] ;  /* 0x0000000a3a2a1981 */ /* 0x000ee8000c1e1500 */
[----:B--2---:R-:W2:Y:S04]  /*27f10*/  @P1 LDG.E.U16 R144, desc[UR10][R14.64] ;  /* 0x0000000a0e901981 */ /* 0x004ea8000c1e1500 */
[----:B------:R-:W2:Y:S04]  /*27f20*/  LDL.LU.64 R14, [R1+0x22c0] ;  /* 0x0022c000010e7983 */ /* 0x000ea80000300a00 */
[----:B------:R-:W2:Y:S04]  /*27f30*/  LDL.LU.64 R16, [R1+0x22b8] ;  /* 0x0022b80001107983 */ /* 0x000ea80000300a00 */
[----:B----4-:R-:W4:Y:S04]  /*27f40*/  @P1 LDG.E.U16 R19, desc[UR10][R246.64] ;  /* 0x0000000af6131981 */ /* 0x010f28000c1e1500 */
[----:B---3--:R-:W3:Y:S04]  /*27f50*/  @P1 LDG.E.U16 R72, desc[UR10][R24.64] ;  /* 0x0000000a18481981 */ /* 0x008ee8000c1e1500 */
[----:B------:R-:W2:Y:S04]  /*27f60*/  @P1 LDG.E.U16 R18, desc[UR10][R20.64] ;  /* 0x0000000a14121981 */ /* 0x000ea8000c1e1500 */
[----:B------:R-:W-:Y:S04]  /*27f70*/  STL [R1+0xdc], R204 ;  /* 0x0000dccc01007387 */ /* 0x000fe80000100800 */
[----:B------:R0:W-:Y:S04]  /*27f80*/  STL [R1+0xe0], R205 ;  /* 0x0000e0cd01007387 */ /* 0x0001e80000100800 */
[----:B------:R-:W3:Y:S04]  /*27f90*/  @P1 LDG.E.U16 R146, desc[UR10][R22.64] ;  /* 0x0000000a16921981 */ /* 0x000ee8000c1e1500 */
[----:B------:R-:W3:Y:S04]  /*27fa0*/  LDL.64 R58, [R1+0x8d8] ;  /* 0x0008d800013a7983 */ /* 0x000ee80000100a00 */
[----:B0-----:R-:W3:Y:S04]  /*27fb0*/  LDL.64 R204, [R1+0x8e0] ;  /* 0x0008e00001cc7983 */ /* 0x001ee80000100a00 */
[----:B------:R-:W3:Y:S04]  /*27fc0*/  LDL.64 R24, [R1+0x8d0] ;  /* 0x0008d00001187983 */ /* 0x000ee80000100a00 */
[----:B------:R-:W3:Y:S04]  /*27fd0*/  LDL.64 R22, [R1+0x8c8] ;  /* 0x0008c80001167983 */ /* 0x000ee80000100a00 */
[----:B------:R-:W3:Y:S04]  /*27fe0*/  @P1 LDG.E.U16 R222, desc[UR10][R238.64] ;  /* 0x0000000aeede1981 */ /* 0x000ee8000c1e1500 */
[----:B--2---:R-:W-:Y:S04]  /*27ff0*/  STL [R1+0xd4], R18 ;  /* 0x0000d41201007387 */ /* 0x004fe80000100800 */
[----:B----4-:R0:W-:Y:S04]  /*28000*/  STL [R1+0xd8], R19 ;  /* 0x0000d81301007387 */ /* 0x0101e80000100800 */
[----:B------:R-:W2:Y:S04]  /*28010*/  LDL.64 R20, [R1+0x8a0] ;  /* 0x0008a00001147983 */ /* 0x000ea80000100a00 */
        /* <DEDUP_REMOVED lines=18> */
[----:B---3--:R-:W3:Y:S04]  /*28140*/  @P1 LDG.E.U16 R40, desc[UR10][R204.64] ;  /* 0x0000000acc281981 */ /* 0x008ee8000c1e1500 */
[----:B------:R-:W3:Y:S04]  /*28150*/  @P1 LDG.E.U16 R70, desc[UR10][R58.64] ;  /* 0x0000000a3a461981 */ /* 0x000ee8000c1e1500 */
[----:B------:R-:W3:Y:S04]  /*28160*/  @P1 LDG.E.U16 R151, desc[UR10][R24.64] ;  /* 0x0000000a18971981 */ /* 0x000ee8000c1e1500 */
[----:B------:R-:W3:Y:S04]  /*28170*/  @P1 LDG.E.U16 R227, desc[UR10][R22.64] ;  /* 0x0000000a16e31981 */ /* 0x000ee8000c1e1500 */
[----:B------:R-:W3:Y:S04]  /*28180*/  LDL.64 R244, [R1+0x550] ;  /* 0x0005500001f47983 */ /* 0x000ee80000100a00 */
        /* <DEDUP_REMOVED lines=8> */
[----:B--2---:R-:W2:Y:S04]  /*28210*/  @P1 LDG.E.U16 R39, desc[UR10][R20.64] ;  /* 0x0000000a14271981 */ /* 0x004ea8000c1e1500 */
[----:B----4-:R-:W4:Y:S04]  /*28220*/  @P1 LDG.E.U16 R26, desc[UR10][R238.64] ;  /* 0x0000000aee1a1981 */ /* 0x010f28000c1e1500 */
[----:B------:R-:W2:Y:S04]  /*28230*/  @P1 LDG.E.U16 R27, desc[UR10][R18.64] ;  /* 0x0000000a121b1981 */ /* 0x000ea8000c1e1500 */
[----:B------:R-:W2:Y:S04]  /*28240*/  LDL.LU.64 R18, [R1+0x22b0] ;  /* 0x0022b00001127983 */ /* 0x000ea80000300a00 */
[----:B------:R-:W2:Y:S04]  /*28250*/  LDL.LU.64 R20, [R1+0x22a8] ;  /* 0x0022a80001147983 */ /* 0x000ea80000300a00 */
[----:B------:R-:W2:Y:S01]  /*28260*/  LDL.64 R238, [R1+0x830] ;  /* 0x0008300001ee7983 */ /* 0x000ea20000100a00 */
[----:B------:R-:W-:-:S02]  /*28270*/  PRMT R150, RZ, 0x7610, R150 ;  /* 0x00007610ff967816 */ /* 0x000fc40000000096 */
[----:B------:R-:W-:Y:S02]  /*28280*/  PRMT R226, RZ, 0x7610, R226 ;  /* 0x00007610ffe27816 */ /* 0x000fe400000000e2 */
[----:B------:R-:W-:Y:S02]  /*28290*/  PRMT R28, RZ, 0x7610, R28 ;  /* 0x00007610ff1c7816 */ /* 0x000fe4000000001c */
[----:B------:R-:W-:Y:S02]  /*282a0*/  PRMT R149, RZ, 0x7610, R149 ;  /* 0x00007610ff957816 */ /* 0x000fe40000000095 */
[----:B------:R-:W-:Y:S02]  /*282b0*/  PRMT R29, RZ, 0x7610, R29 ;  /* 0x00007610ff1d7816 */ /* 0x000fe4000000001d */
[----:B------:R-:W-:Y:S02]  /*282c0*/  PRMT R67, RZ, 0x7610, R67 ;  /* 0x00007610ff437816 */ /* 0x000fe40000000043 */
[----:B------:R-:W-:Y:S01]  /*282d0*/  PRMT R37, RZ, 0x7610, R37 ;  /* 0x00007610ff257816 */ /* 0x000fe20000000025 */
[----:B---3--:R-:W3:Y:S04]  /*282e0*/  @P1 LDG.E.U16 R150, desc[UR10][R244.64] ;  /* 0x0000000af4961981 */ /* 0x008ee8000c1e1500 */
[----:B------:R-:W3:Y:S04]  /*282f0*/  @P1 LDG.E.U16 R226, desc[UR10][R240.64] ;  /* 0x0000000af0e21981 */ /* 0x000ee8000c1e1500 */
[----:B------:R-:W3:Y:S04]  /*28300*/  LDL.64 R244, [R1+0x840] ;  /* 0x0008400001f47983 */ /* 0x000ee80000100a00 */
[----:B------:R-:W3:Y:S04]  /*28310*/  LDL.64 R240, [R1+0x838] ;  /* 0x0008380001f07983 */ /* 0x000ee80000100a00 */
[----:B------:R-:W3:Y:S04]  /*28320*/  @P1 LDG.E.U16 R149, desc[UR10][R242.64] ;  /* 0x0000000af2951981 */ /* 0x000ee8000c1e1500 */
[----:B------:R-:W3:Y:S04]  /*28330*/  @P1 LDG.E.U16 R29, desc[UR10][R58.64] ;  /* 0x0000000a3a1d1981 */ /* 0x000ee8000c1e1500 */
[----:B------:R-:W3:Y:S04]  /*28340*/  @P1 LDG.E.U16 R37, desc[UR10][R24.64] ;  /* 0x0000000a18251981 */ /* 0x000ee8000c1e1500 */
[----:B------:R-:W3:Y:S04]  /*28350*/  @P1 LDG.E.U16 R67, desc[UR10][R22.64] ;  /* 0x0000000a16431981 */ /* 0x000ee8000c1e1500 */
[----:B----4-:R-:W-:Y:S04]  /*28360*/  STL [R1+0xcc], R26 ;  /* 0x0000cc1a01007387 */ /* 0x010fe80000100800 */
[----:B--2---:R0:W-:Y:S04]  /*28370*/  STL [R1+0xd0], R27 ;  /* 0x0000d01b01007387 */ /* 0x0041e80000100800 */
[----:B------:R-:W2:Y:S04]  /*28380*/  LDL.64 R22, [R1+0x808] ;  /* 0x0008080001167983 */ /* 0x000ea80000100a00 */
[----:B------:R-:W4:Y:S04]  /*28390*/  LDL.64 R242, [R1+0x7f0] ;  /* 0x0007f00001f27983 */ /* 0x000f280000100a00 */
[----:B0-----:R-:W4:Y:S04]  /*283a0*/  LDL.64 R26, [R1+0x810] ;  /* 0x00081000011a7983 */ /* 0x001f280000100a00 */
[----:B------:R-:W4:Y:S04]  /*283b0*/  LDL.64 R24, [R1+0x800] ;  /* 0x0008000001187983 */ /* 0x000f280000100a00 */
[----:B------:R-:W4:Y:S01]  /*283c0*/  @P1 LDG.E.U16 R28, desc[UR10][R238.64] ;  /* 0x0000000aee1c1981 */ /* 0x000f22000c1e1500 */
        /* <DEDUP_REMOVED lines=14> */
[----:B------:R-:W4:Y:S04]  /*284b0*/  @P1 LDG.E.U16 R225, desc[UR10][R204.64] ;  /* 0x0000000acce11981 */ /* 0x000f28000c1e1500 */
[----:B------:R-:W4:Y:S04]  /*284c0*/  LDL.64 R250, [R1+0x7f8] ;  /* 0x0007f80001fa7983 */ /* 0x000f280000100a00 */
[----:B------:R-:W4:Y:S04]  /*284d0*/  LDL.64 R248, [R1+0x7c0] ;  /* 0x0007c00001f87983 */ /* 0x000f280000100a00 */
[----:B---3--:R-:W3:Y:S04]  /*284e0*/  @P1 LDG.E.U16 R148, desc[UR10][R244.64] ;  /* 0x0000000af4941981 */ /* 0x008ee8000c1e1500 */
[----:B------:R-:W3:Y:S04]  /*284f0*/  @P1 LDG.E.U16 R230, desc[UR10][R240.64] ;  /* 0x0000000af0e61981 */ /* 0x000ee8000c1e1500 */
        /* <DEDUP_REMOVED lines=8> */
[----:B------:R-:W2:Y:S04]  /*28580*/  @P1 LDG.E.U16 R147, desc[UR10][R24.64] ;  /* 0x0000000a18931981 */ /* 0x000ea8000c1e1500 */
[----:B------:R-:W-:Y:S04]  /*28590*/  STL [R1+0xc4], R28 ;  /* 0x0000c41c01007387 */ /* 0x000fe80000100800 */
[----:B------:R0:W-:Y:S04]  /*285a0*/  STL [R1+0xc8], R29 ;  /* 0x0000c81d01007387 */ /* 0x0001e80000100800 */
[----:B------:R-:W2:Y:S04]  /*285b0*/  LDL.64 R26, [R1+0x778] ;  /* 0x00077800011a7983 */ /* 0x000ea80000100a00 */
[----:B0-----:R-:W2:Y:S04]  /*285c0*/  LDL.64 R28, [R1+0x780] ;  /* 0x00078000011c7983 */ /* 0x001ea80000100a00 */
[----:B------:R-:W2:Y:S04]  /*285d0*/  LDL.LU.64 R22, [R1+0x22a0] ;  /* 0x0022a00001167983 */ /* 0x000ea80000300a00 */
[----:B------:R-:W2:Y:S04]  /*285e0*/  LDL.LU.64 R24, [R1+0x2298] ;  /* 0x0022980001187983 */ /* 0x000ea80000300a00 */
[----:B------:R-:W2:Y:S01]  /*285f0*/  LDL.64 R242, [R1+0x770] ;  /* 0x0007700001f27983 */ /* 0x000ea20000100a00 */
[----:B------:R-:W-:-:S02]  /*28600*/  PRMT R65, RZ, 0x7610, R65 ;  /* 0x00007610ff417816 */ /* 0x000fc40000000041 */
[----:B------:R-:W-:Y:S02]  /*28610*/  PRMT R155, RZ, 0x7610, R155 ;  /* 0x00007610ff9b7816 */ /* 0x000fe4000000009b */
[----:B------:R-:W-:Y:S02]  /*28620*/  PRMT R234, RZ, 0x7610, R234 ;  /* 0x00007610ffea7816 */ /* 0x000fe400000000ea */
[----:B------:R-:W-:Y:S01]  /*28630*/  PRMT R235, RZ, 0x7610, R235 ;  /* 0x00007610ffeb7816 */ /* 0x000fe200000000eb */
[----:B------:R-:W2:Y:S05]  /*28640*/  @P1 LDG.E.U16 R65, desc[UR10][R58.64] ;  /* 0x0000000a3a411981 */ /* 0x000eaa000c1e1500 */
[----:B---3--:R-:W3:Y:S04]  /*28650*/  @P1 LDG.E.U16 R235, desc[UR10][R244.64] ;  /* 0x0000000af4eb1981 */ /* 0x008ee8000c1e1500 */
[----:B----4-:R0:W-:Y:S04]  /*28660*/  STL [R1+0xc0], R210 ;  /* 0x0000c0d201007387 */ /* 0x0101e80000100800 */
[----:B------:R-:W4:Y:S04]  /*28670*/  LDL.64 R58, [R1+0x740] ;  /* 0x00074000013a7983 */ /* 0x000f280000100a00 */
[----:B0-----:R-:W3:Y:S04]  /*28680*/  LDL.64 R210, [R1+0x750] ;  /* 0x0007500001d27983 */ /* 0x001ee80000100a00 */
[----:B--2---:R-:W2:Y:S04]  /*28690*/  @P1 LDG.E.U16 R155, desc[UR10][R28.64] ;  /* 0x0000000a1c9b1981 */ /* 0x004ea8000c1e1500 */
[----:B------:R-:W2:Y:S04]  /*286a0*/  LDL.64 R28, [R1+0x730] ;  /* 0x00073000011c7983 */ /* 0x000ea80000100a00 */
[----:B------:R-:W2:Y:S01]  /*286b0*/  @P1 LDG.E.U16 R234, desc[UR10][R242.64] ;  /* 0x0000000af2ea1981 */ /* 0x000ea2000c1e1500 */
[----:B------:R-:W-:-:S02]  /*286c0*/  PRMT R35, RZ, 0x7610, R35 ;  /* 0x00007610ff237816 */ /* 0x000fc40000000023 */
[----:B------:R-:W-:Y:S02]  /*286d0*/  PRMT R233, RZ, 0x7610, R233 ;  /* 0x00007610ffe97816 */ /* 0x000fe400000000e9 */
[----:B------:R-:W-:Y:S02]  /*286e0*/  PRMT R156, RZ, 0x7610, R156 ;  /* 0x00007610ff9c7816 */ /* 0x000fe4000000009c */
[----:B------:R-:W-:Y:S01]  /*286f0*/  PRMT R228, RZ, 0x7610, R228 ;  /* 0x00007610ffe47816 */ /* 0x000fe200000000e4 */
[----:B------:R-:W2:Y:S01]  /*28700*/  @P1 LDG.E.U16 R35, desc[UR10][R204.64] ;  /* 0x0000000acc231981 */ /* 0x000ea2000c1e1500 */
[----:B------:R-:W-:Y:S02]  /*28710*/  PRMT R34, RZ, 0x7610, R34 ;  /* 0x00007610ff227816 */ /* 0x000fe40000000022 */
[----:B------:R-:W-:Y:S01]  /*28720*/  PRMT R64, RZ, 0x7610, R64 ;  /* 0x00007610ff407816 */ /* 0x000fe20000000040 */
[----:B------:R-:W2:Y:S01]  /*28730*/  @P1 LDG.E.U16 R233, desc[UR10][R26.64] ;  /* 0x0000000a1ae91981 */ /* 0x000ea2000c1e1500 */
[----:B------:R-:W-:-:S02]  /*28740*/  PRMT R154, RZ, 0x7610, R154 ;  /* 0x00007610ff9a7816 */ /* 0x000fc4000000009a */
[----:B------:R-:W-:Y:S01]  /*28750*/  PRMT R252, RZ, 0x7610, R252 ;  /* 0x00007610fffc7816 */ /* 0x000fe200000000fc */
[----:B------:R-:W2:Y:S01]  /*28760*/  @P1 LDG.E.U16 R156, desc[UR10][R248.64] ;  /* 0x0000000af89c1981 */ /* 0x000ea2000c1e1500 */
[----:B------:R-:W-:-:S03]  /*28770*/  PRMT R33, RZ, 0x7610, R33 ;  /* 0x00007610ff217816 */ /* 0x000fc60000000021 */
[----:B------:R-:W2:Y:S04]  /*28780*/  LDL.64 R204, [R1+0x748] ;  /* 0x0007480001cc7983 */ /* 0x000ea80000100a00 */
[----:B------:R-:W2:Y:S04]  /*28790*/  LDL.64 R26, [R1+0x738] ;  /* 0x00073800011a7983 */ /* 0x000ea80000100a00 */
[----:B------:R-:W2:Y:S04]  /*287a0*/  @P1 LDG.E.U16 R228, desc[UR10][R246.64] ;  /* 0x0000000af6e41981 */ /* 0x000ea8000c1e1500 */
[----:B------:R-:W2:Y:S04]  /*287b0*/  @P1 LDG.E.U16 R34, desc[UR10][R240.64] ;  /* 0x0000000af0221981 */ /* 0x000ea8000c1e1500 */
[----:B------:R-:W2:Y:S04]  /*287c0*/  @P1 LDG.E.U16 R64, desc[UR10][R238.64] ;  /* 0x0000000aee401981 */ /* 0x000ea8000c1e1500 */
[----:B------:R-:W2:Y:S04]  /*287d0*/  LDL.64 R248, [R1+0x710] ;  /* 0x0007100001f87983 */ /* 0x000ea80000100a00 */
[----:B------:R-:W2:Y:S04]  /*287e0*/  LDL.64 R246, [R1+0x708] ;  /* 0x0007080001f67983 */ /* 0x000ea80000100a00 */
[----:B------:R-:W2:Y:S04]  /*287f0*/  LDL.64 R240, [R1+0x700] ;  /* 0x0007000001f07983 */ /* 0x000ea80000100a00 */
[----:B------:R-:W2:Y:S04]  /*28800*/  LDL.64 R238, [R1+0x6f8] ;  /* 0x0006f80001ee7983 */ /* 0x000ea80000100a00 */
[----:B----4-:R-:W4:Y:S04]  /*28810*/  @P1 LDG.E.U16 R154, desc[UR10][R58.64] ;  /* 0x0000000a3a9a1981 */ /* 0x010f28000c1e1500 */
[----:B---3--:R-:W3:Y:S04]  /*28820*/  @P1 LDG.E.U16 R33, desc[UR10][R210.64] ;  /* 0x0000000ad2211981 */ /* 0x008ee8000c1e1500 */
[----:B------:R-:W3:Y:S04]  /*28830*/  LDL.64 R58, [R1+0x6f0] ;  /* 0x0006f000013a7983 */ /* 0x000ee80000100a00 */
[----:B--2---:R-:W2:Y:S04]  /*28840*/  @P1 LDG.E.U16 R252, desc[UR10][R28.64] ;  /* 0x0000000a1cfc1981 */ /* 0x004ea8000c1e1500 */
        /* <DEDUP_REMOVED lines=19> */
[----:B------:R-:W4:Y:S01]  /*28980*/  LDL.64 R250, [R1+0x6c0] ;  /* 0x0006c00001fa7983 */ /* 0x000f220000100a00 */
[----:B------:R-:W-:-:S03]  /*28990*/  PRMT R206, RZ, 0x7610, R206 ;  /* 0x00007610ffce7816 */ /* 0x000fc600000000ce */
[----:B------:R-:W4:Y:S04]  /*289a0*/  LDL.64 R204, [R1+0x690] ;  /* 0x0006900001cc7983 */ /* 0x000f280000100a00 */
[----:B------:R-:W4:Y:S04]  /*289b0*/  LDL.LU.64 R26, [R1+0x2290] ;  /* 0x00229000011a7983 */ /* 0x000f280000300a00 */
[----:B------:R-:W4:Y:S04]  /*289c0*/  LDL.LU.64 R28, [R1+0x2288] ;  /* 0x00228800011c7983 */ /* 0x000f280000300a00 */
[----:B------:R-:W4:Y:S04]  /*289d0*/  @P1 LDG.E.U16 R32, desc[UR10][R248.64] ;  /* 0x0000000af8201981 */ /* 0x000f28000c1e1500 */
[----:B------:R-:W4:Y:S04]  /*289e0*/  @P1 LDG.E.U16 R62, desc[UR10][R246.64] ;  /* 0x0000000af63e1981 */ /* 0x000f28000c1e1500 */
[----:B------:R-:W4:Y:S04]  /*289f0*/  @P1 LDG.E.U16 R153, desc[UR10][R240.64] ;  /* 0x0000000af0991981 */ /* 0x000f28000c1e1500 */
[----:B------:R-:W4:Y:S04]  /*28a00*/  @P1 LDG.E.U16 R231, desc[UR10][R238.64] ;  /* 0x0000000aeee71981 */ /* 0x000f28000c1e1500 */
[----:B---3--:R-:W3:Y:S04]  /*28a10*/  @P1 LDG.E.U16 R207, desc[UR10][R58.64] ;  /* 0x0000000a3acf1981 */ /* 0x008ee8000c1e1500 */
[----:B--2---:R0:W-:Y:S04]  /*28a20*/  STL [R1+0xb4], R252 ;  /* 0x0000b4fc01007387 */ /* 0x0041e80000100800 */
[----:B0-----:R-:W2:Y:S04]  /*28a30*/  LDL.LU R252, [R1+0x2280] ;  /* 0x0022800001fc7983 */ /* 0x001ea80000300800 */
[----:B------:R-:W2:Y:S04]  /*28a40*/  LDL.64 R248, [R1+0x688] ;  /* 0x0006880001f87983 */ /* 0x000ea80000100a00 */
[----:B------:R-:W2:Y:S04]  /*28a50*/  LDL.64 R246, [R1+0x680] ;  /* 0x0006800001f67983 */ /* 0x000ea80000100a00 */
[----:B------:R-:W3:Y:S04]  /*28a60*/  LDL.64 R240, [R1+0x678] ;  /* 0x0006780001f07983 */ /* 0x000ee80000100a00 */
[----:B------:R-:W3:Y:S04]  /*28a70*/  LDL.64 R238, [R1+0x670] ;  /* 0x0006700001ee7983 */ /* 0x000ee80000100a00 */
[----:B------:R-:W3:Y:S04]  /*28a80*/  LDL.LU.64 R58, [R1+0x2278] ;  /* 0x00227800013a7983 */ /* 0x000ee80000300a00 */
[----:B----4-:R-:W4:Y:S04]  /*28a90*/  @P1 LDG.E.U16 R31, desc[UR10][R234.64] ;  /* 0x0000000aea1f1981 */ /* 0x010f28000c1e1500 */
[----:B------:R0:W3:Y:S04]  /*28aa0*/  @P1 LDG.E.U16 R61, desc[UR10][R210.64] ;  /* 0x0000000ad23d1981 */ /* 0x0000e8000c1e1500 */
[----:B------:R-:W3:Y:S04]  /*28ab0*/  @P1 LDG.E.U16 R206, desc[UR10][R242.64] ;  /* 0x0000000af2ce1981 */ /* 0x000ee8000c1e1500 */
[----:B------:R-:W4:Y:S04]  /*28ac0*/  LDL.LU.64 R234, [R1+0x2270] ;  /* 0x0022700001ea7983 */ /* 0x000f280000300a00 */
[----:B------:R-:W0:Y:S01]  /*28ad0*/  LDL.LU.64 R210, [R1+0x2268] ;  /* 0x0022680001d27983 */ /* 0x000e220000300a00 */
[----:B------:R-:W-:-:S02]  /*28ae0*/  PRMT R152, RZ, 0x7610, R152 ;  /* 0x00007610ff987816 */ /* 0x000fc40000000098 */
[----:B------:R-:W-:Y:S02]  /*28af0*/  PRMT R236, RZ, 0x7610, R236 ;  /* 0x00007610ffec7816 */ /* 0x000fe400000000ec */
[----:B------:R-:W-:Y:S02]  /*28b00*/  PRMT R30, RZ, 0x7610, R30 ;  /* 0x00007610ff1e7816 */ /* 0x000fe4000000001e */
[----:B------:R-:W4:Y:S01]  /*28b10*/  @P1 LDG.E.U16 R152, desc[UR10][R250.64] ;  /* 0x0000000afa981981 */ /* 0x000f22000c1e1500 */
[----:B------:R-:W-:-:S03]  /*28b20*/  PRMT R161, RZ, 0x7610, R161 ;  /* 0x00007610ffa17816 */ /* 0x000fc600000000a1 */
[----:B------:R-:W4:Y:S04]  /*28b30*/  @P1 LDG.E.U16 R236, desc[UR10][R244.64] ;  /* 0x0000000af4ec1981 */ /* 0x000f28000c1e1500 */
[----:B------:R-:W4:Y:S04]  /*28b40*/  @P1 LDG.E.U16 R30, desc[UR10][R204.64] ;  /* 0x0000000acc1e1981 */ /* 0x000f28000c1e1500 */
[----:B------:R-:W4:Y:S04]  /*28b50*/  LDL.LU.64 R250, [R1+0x2260] ;  /* 0x0022600001fa7983 */ /* 0x000f280000300a00 */
[----:B------:R-:W4:Y:S04]  /*28b60*/  LDL.64 R244, [R1+0x650] ;  /* 0x0006500001f47983 */ /* 0x000f280000100a00 */
[----:B------:R-:W4:Y:S04]  /*28b70*/  LDL.64 R242, [R1+0x648] ;  /* 0x0006480001f27983 */ /* 0x000f280000100a00 */
[----:B--2---:R-:W2:Y:S04]  /*28b80*/  @P1 LDG.E.U16 R161, desc[UR10][R246.64] ;  /* 0x0000000af6a11981 */ /* 0x004ea8000c1e1500 */
[----:B---3--:R-:W-:Y:S04]  /*28b90*/  STL [R1+0xac], R206 ;  /* 0x0000acce01007387 */ /* 0x008fe80000100800 */
[----:B------:R1:W-:Y:S01]  /*28ba0*/  STL [R1+0xb0], R207 ;  /* 0x0000b0cf01007387 */ /* 0x0003e20000100800 */
[----:B0-----:R-:W-:-:S03]  /*28bb0*/  PRMT R211, RZ, 0x7610, R211 ;  /* 0x00007610ffd37816 */ /* 0x001fc600000000d3 */
[----:B------:R-:W3:Y:S04]  /*28bc0*/  LDL.64 R204, [R1+0x638] ;  /* 0x0006380001cc7983 */ /* 0x000ee80000100a00 */
[----:B------:R-:W2:Y:S04]  /*28bd0*/  LDL.64 R246, [R1+0x5d0] ;  /* 0x0005d00001f67983 */ /* 0x000ea80000100a00 */
[----:B-1----:R-:W2:Y:S04]  /*28be0*/  LDL.64 R206, [R1+0x640] ;  /* 0x0006400001ce7983 */ /* 0x002ea80000100a00 */
[----:B------:R-:W2:Y:S04]  /*28bf0*/  @P1 LDG.E.U16 R211, desc[UR10][R238.64] ;  /* 0x0000000aeed31981 */ /* 0x000ea8000c1e1500 */
[----:B------:R-:W2:Y:S01]  /*28c00*/  LDL.64 R238, [R1+0x4d8] ;  /* 0x0004d80001ee7983 */ /* 0x000ea20000100a00 */
[----:B------:R-:W-:-:S02]  /*28c10*/  PRMT R60, RZ, 0x7610, R60 ;  /* 0x00007610ff3c7816 */ /* 0x000fc4000000003c */
[----:B----4-:R-:W-:Y:S02]  /*28c20*/  PRMT R235, RZ, 0x7610, R235 ;  /* 0x00007610ffeb7816 */ /* 0x010fe400000000eb */
        /* <DEDUP_REMOVED lines=9> */
[----:B------:R-:W4:Y:S04]  /*28cc0*/  LDL.64 R248, [R1+0x610] ;  /* 0x0006100001f87983 */ /* 0x000f280000100a00 */
[----:B------:R-:W4:Y:S04]  /*28cd0*/  LDL.64 R240, [R1+0x518] ;  /* 0x0005180001f07983 */ /* 0x000f280000100a00 */
[----:B------:R-:W4:Y:S04]  /*28ce0*/  @P1 LDG.E.U16 R59, desc[UR10][R242.64] ;  /* 0x0000000af23b1981 */ /* 0x000f28000c1e1500 */
[----:B------:R-:W4:Y:S04]  /*28cf0*/  LDL.64 R244, [R1+0x498] ;  /* 0x0004980001f47983 */ /* 0x000f280000100a00 */
[----:B------:R-:W4:Y:S04]  /*28d00*/  LDL.64 R242, [R1+0x458] ;  /* 0x0004580001f27983 */ /* 0x000f280000100a00 */
[----:B---3--:R-:W3:Y:S04]  /*28d10*/  @P1 LDG.E.U16 R234, desc[UR10][R204.64] ;  /* 0x0000000accea1981 */ /* 0x008ee8000c1e1500 */
[----:B--2---:R-:W2:Y:S04]  /*28d20*/  @P1 LDG.E.U16 R27, desc[UR10][R246.64] ;  /* 0x0000000af61b1981 */ /* 0x004ea8000c1e1500 */
[----:B------:R-:W2:Y:S04]  /*28d30*/  @P1 LDG.E.U16 R160, desc[UR10][R206.64] ;  /* 0x0000000acea01981 */ /* 0x000ea8000c1e1500 */
[----:B------:R-:W2:Y:S04]  /*28d40*/  LDL.64 R204, [R1+0x3d8] ;  /* 0x0003d80001cc7983 */ /* 0x000ea80000100a00 */
[----:B------:R-:W3:Y:S04]  /*28d50*/  LDL.64 R246, [R1+0x318] ;  /* 0x0003180001f67983 */ /* 0x000ee80000100a00 */
[----:B------:R-:W3:Y:S04]  /*28d60*/  LDL.64 R206, [R1+0x418] ;  /* 0x0004180001ce7983 */ /* 0x000ee80000100a00 */
[----:B------:R-:W3:Y:S04]  /*28d70*/  @P1 LDG.E.U16 R25, desc[UR10][R238.64] ;  /* 0x0000000aee191981 */ /* 0x000ee8000c1e1500 */
[----:B------:R-:W3:Y:S01]  /*28d80*/  LDL.64 R238, [R1+0x398] ;  /* 0x0003980001ee7983 */ /* 0x000ee20000100a00 */
[----:B------:R-:W-:-:S02]  /*28d90*/  PRMT R28, RZ, 0x7610, R28 ;  /* 0x00007610ff1c7816 */ /* 0x000fc4000000001c */
[----:B------:R-:W-:Y:S02]  /*28da0*/  PRMT R26, RZ, 0x7610, R26 ;  /* 0x00007610ff1a7816 */ /* 0x000fe4000000001a */
[----:B------:R-:W-:Y:S02]  /*28db0*/  PRMT R21, RZ, 0x7610, R21 ;  /* 0x00007610ff157816 */ /* 0x000fe40000000015 */
[----:B------:R-:W-:Y:S01]  /*28dc0*/  PRMT R24, RZ, 0x7610, R24 ;  /* 0x00007610ff187816 */ /* 0x000fe20000000018 */
[----:B----4-:R-:W4:Y:S01]  /*28dd0*/  @P1 LDG.E.U16 R28, desc[UR10][R248.64] ;  /* 0x0000000af81c1981 */ /* 0x010f22000c1e1500 */
[----:B------:R-:W-:Y:S02]  /*28de0*/  PRMT R23, RZ, 0x7610, R23 ;  /* 0x00007610ff177816 */ /* 0x000fe40000000017 */
[----:B------:R-:W-:Y:S01]  /*28df0*/  PRMT R22, RZ, 0x7610, R22 ;  /* 0x00007610ff167816 */ /* 0x000fe20000000016 */
[----:B------:R-:W4:Y:S01]  /*28e00*/  @P1 LDG.E.U16 R26, desc[UR10][R240.64] ;  /* 0x0000000af01a1981 */ /* 0x000f22000c1e1500 */
[----:B------:R-:W-:-:S02]  /*28e10*/  PRMT R20, RZ, 0x7610, R20 ;  /* 0x00007610ff147816 */ /* 0x000fc40000000014 */
[----:B------:R-:W-:Y:S01]  /*28e20*/  PRMT R18, RZ, 0x7610, R18 ;  /* 0x00007610ff127816 */ /* 0x000fe20000000012 */
[----:B------:R-:W4:Y:S04]  /*28e30*/  LDL.64 R248, [R1+0x358] ;  /* 0x0003580001f87983 */ /* 0x000f280000100a00 */
[----:B------:R-:W4:Y:S04]  /*28e40*/  LDL.64 R240, [R1+0x2d8] ;  /* 0x0002d80001f07983 */ /* 0x000f280000100a00 */
[----:B------:R-:W-:Y:S04]  /*28e50*/  STL [R1+0xa8], R211 ;  /* 0x0000a8d301007387 */ /* 0x000fe80000100800 */
        /* <DEDUP_REMOVED lines=9> */
[----:B------:R0:W3:Y:S04]  /*28ef0*/  @P1 LDG.E.U16 R20, desc[UR10][R238.64] ;  /* 0x0000000aee141981 */ /* 0x0000e8000c1e1500 */
[----:B------:R-:W0:Y:S04]  /*28f00*/  LDL.LU.64 R238, [R1+0x2258] ;  /* 0x0022580001ee7983 */ /* 0x000e280000300a00 */
[----:B------:R-:W3:Y:S01]  /*28f10*/  LDL.64 R246, [R1+0x1110] ;  /* 0x0011100001f67983 */ /* 0x000ee20000100a00 */
[----:B------:R-:W-:-:S02]  /*28f20*/  PRMT R13, RZ, 0x7610, R13 ;  /* 0x00007610ff0d7816 */ /* 0x000fc4000000000d */
[----:B------:R-:W-:Y:S02]  /*28f30*/  PRMT R17, RZ, 0x7610, R17 ;  /* 0x00007610ff117816 */ /* 0x000fe40000000011 */
[----:B------:R-:W-:Y:S02]  /*28f40*/  PRMT R19, RZ, 0x7610, R19 ;  /* 0x00007610ff137816 */ /* 0x000fe40000000013 */
[----:B------:R-:W-:Y:S02]  /*28f50*/  PRMT R10, RZ, 0x7610, R10 ;  /* 0x00007610ff0a7816 */ /* 0x000fe4000000000a */
[----:B----4-:R-:W4:Y:S04]  /*28f60*/  @P1 LDG.E.U16 R17, desc[UR10][R240.64] ;  /* 0x0000000af0111981 */ /* 0x010f28000c1e1500 */
[----:B------:R-:W4:Y:S04]  /*28f70*/  @P1 LDG.E.U16 R19, desc[UR10][R248.64] ;  /* 0x0000000af8131981 */ /* 0x000f28000c1e1500 */
[----:B------:R-:W4:Y:S04]  /*28f80*/  LDL.64 R240, [R1+0x10d0] ;  /* 0x0010d00001f07983 */ /* 0x000f280000100a00 */
[----:B------:R-:W4:Y:S04]  /*28f90*/  LDL.64 R248, [R1+0x1150] ;  /* 0x0011500001f87983 */ /* 0x000f280000100a00 */
[----:B--2---:R-:W2:Y:S04]  /*28fa0*/  @P1 LDG.E.U16 R13, desc[UR10][R204.64] ;  /* 0x0000000acc0d1981 */ /* 0x004ea8000c1e1500 */
[----:B------:R-:W2:Y:S04]  /*28fb0*/  LDL.64 R204, [R1+0xfd0] ;  /* 0x000fd00001cc7983 */ /* 0x000ea80000100a00 */
[----:B---3--:R-:W3:Y:S04]  /*28fc0*/  @P1 LDG.E.U16 R10, desc[UR10][R246.64] ;  /* 0x0000000af60a1981 */ /* 0x008ee8000c1e1500 */
[----:B------:R-:W3:Y:S01]  /*28fd0*/  LDL.64 R246, [R1+0xf10] ;  /* 0x000f100001f67983 */ /* 0x000ee20000100a00 */
[----:B------:R-:W-:-:S02]  /*28fe0*/  PRMT R15, RZ, 0x7610, R15 ;  /* 0x00007610ff0f7816 */ /* 0x000fc4000000000f */
[----:B------:R-:W-:Y:S02]  /*28ff0*/  PRMT R16, RZ, 0x7610, R16 ;  /* 0x00007610ff107816 */ /* 0x000fe40000000010 */
[----:B------:R-:W-:Y:S02]  /*29000*/  PRMT R14, RZ, 0x7610, R14 ;  /* 0x00007610ff0e7816 */ /* 0x000fe4000000000e */
[----:B------:R-:W-:Y:S01]  /*29010*/  IADD3 R0, PT, PT, R0, 0x3f, RZ ;  /* 0x0000003f00007810 */ /* 0x000fe20007ffe0ff */
[----:B------:R-:W3:Y:S01]  /*29020*/  @P1 LDG.E.U16 R15, desc[UR10][R242.64] ;  /* 0x0000000af20f1981 */ /* 0x000ee2000c1e1500 */
[----:B------:R-:W-:Y:S02]  /*29030*/  PRMT R5, RZ, 0x7610, R5 ;  /* 0x00007610ff057816 */ /* 0x000fe40000000005 */
[----:B------:R-:W-:Y:S01]  /*29040*/  PRMT R9, RZ, 0x7610, R9 ;  /* 0x00007610ff097816 */ /* 0x000fe20000000009 */
[----:B------:R-:W3:Y:S01]  /*29050*/  @P1 LDG.E.U16 R16, desc[UR10][R244.64] ;  /* 0x0000000af4101981 */ /* 0x000ee2000c1e1500 */
[----:B------:R-:W-:-:S02]  /*29060*/  PRMT R12, RZ, 0x7610, R12 ;  /* 0x00007610ff0c7816 */ /* 0x000fc4000000000c */
[----:B------:R-:W-:Y:S01]  /*29070*/  PRMT R11, RZ, 0x7610, R11 ;  /* 0x00007610ff0b7816 */ /* 0x000fe2000000000b */
[----:B------:R-:W3:Y:S01]  /*29080*/  @P1 LDG.E.U16 R14, desc[UR10][R206.64] ;  /* 0x0000000ace0e1981 */ /* 0x000ee2000c1e1500 */
[----:B------:R-:W-:-:S03]  /*29090*/  ISETP.GE.AND P5, PT, R208, R0, PT ;  /* 0x00000000d000720c */ /* 0x000fc60003fa6270 */
[----:B------:R-:W3:Y:S01]  /*290a0*/  LDL.64 R242, [R1+0x1050] ;  /* 0x0010500001f27983 */ /* 0x000ee20000100a00 */
[----:B------:R-:W-:-:S03]  /*290b0*/  PRMT R0, RZ, 0x7610, R0 ;  /* 0x00007610ff007816 */ /* 0x000fc60000000000 */
[----:B------:R-:W3:Y:S04]  /*290c0*/  LDL.64 R244, [R1+0x1090] ;  /* 0x0010900001f47983 */ /* 0x000ee80000100a00 */
[----:B------:R-:W3:Y:S04]  /*290d0*/  LDL.64 R206, [R1+0x1010] ;  /* 0x0010100001ce7983 */ /* 0x000ee80000100a00 */
[----:B----4-:R-:W4:Y:S04]  /*290e0*/  @P1 LDG.E.U16 R9, desc[UR10][R240.64] ;  /* 0x0000000af0091981 */ /* 0x010f28000c1e1500 */
[----:B------:R-:W4:Y:S04]  /*290f0*/  @P1 LDG.E.U16 R12, desc[UR10][R250.64] ;  /* 0x0000000afa0c1981 */ /* 0x000f28000c1e1500 */
[----:B------:R-:W4:Y:S04]  /*29100*/  @P1 LDG.E.U16 R11, desc[UR10][R248.64] ;  /* 0x0000000af80b1981 */ /* 0x000f28000c1e1500 */
[----:B------:R-:W4:Y:S04]  /*29110*/  LDL.64 R240, [R1+0x630] ;  /* 0x0006300001f07983 */ /* 0x000f280000100a00 */
        /* <DEDUP_REMOVED lines=9> */
[----:B------:R-:W-:Y:S02]  /*291b0*/  PRMT R188, RZ, 0x7610, R188 ;  /* 0x00007610ffbc7816 */ /* 0x000fe400000000bc */
[----:B------:R-:W-:Y:S01]  /*291c0*/  PRMT R189, RZ, 0x7610, R189 ;  /* 0x00007610ffbd7816 */ /* 0x000fe200000000bd */
[----:B------:R-:W3:Y:S01]  /*291d0*/  @P1 LDG.E.U16 R7, desc[UR10][R242.64] ;  /* 0x0000000af2071981 */ /* 0x000ee2000c1e1500 */
[----:B------:R-:W-:Y:S02]  /*291e0*/  PRMT R4, RZ, 0x7610, R4 ;  /* 0x00007610ff047816 */ /* 0x000fe40000000004 */
[----:B------:R-:W-:Y:S01]  /*291f0*/  PRMT R3, RZ, 0x7610, R3 ;  /* 0x00007610ff037816 */ /* 0x000fe20000000003 */
[----:B------:R-:W3:Y:S01]  /*29200*/  @P1 LDG.E.U16 R8, desc[UR10][R244.64] ;  /* 0x0000000af4081981 */ /* 0x000ee2000c1e1500 */
[----:B------:R-:W-:-:S03]  /*29210*/  PRMT R210, RZ, 0x7610, R210 ;  /* 0x00007610ffd27816 */ /* 0x000fc600000000d2 */
[----:B------:R-:W3:Y:S04]  /*29220*/  @P1 LDG.E.U16 R6, desc[UR10][R206.64] ;  /* 0x0000000ace061981 */ /* 0x000ee8000c1e1500 */
[----:B------:R-:W3:Y:S04]  /*29230*/  LDL.64 R242, [R1+0x608] ;  /* 0x0006080001f27983 */ /* 0x000ee80000100a00 */
        /* <DEDUP_REMOVED lines=9> */
[----:B---3--:R-:W3:Y:S01]  /*292d0*/  @P1 LDG.E.U16 R210, desc[UR10][R246.64] ;  /* 0x0000000af6d21981 */ /* 0x008ee2000c1e1500 */
[----:B------:R-:W-:-:S02]  /*292e0*/  PRMT R58, RZ, 0x7610, R58 ;  /* 0x00007610ff3a7816 */ /* 0x000fc4000000003a */
[----:B------:R-:W-:Y:S02]  /*292f0*/  PRMT R159, RZ, 0x7610, R159 ;  /* 0x00007610ff9f7816 */ /* 0x000fe4000000009f */
[----:B0-----:R-:W-:Y:S02]  /*29300*/  PRMT R239, RZ, 0x7610, R239 ;  /* 0x00007610ffef7816 */ /* 0x001fe400000000ef */
[----:B------:R-:W-:Y:S02]  /*29310*/  PRMT R96, RZ, 0x7610, R96 ;  /* 0x00007610ff607816 */ /* 0x000fe40000000060 */
[----:B------:R-:W-:Y:S02]  /*29320*/  PRMT R158, RZ, 0x7610, R158 ;  /* 0x00007610ff9e7816 */ /* 0x000fe4000000009e */
[----:B------:R-:W-:Y:S01]  /*29330*/  PRMT R238, RZ, 0x7610, R238 ;  /* 0x00007610ffee7816 */ /* 0x000fe200000000ee */
[----:B------:R0:W3:Y:S04]  /*29340*/  @P1 LDG.E.U16 R58, desc[UR10][R242.64] ;  /* 0x0000000af23a1981 */ /* 0x0000e8000c1e1500 */
[----:B------:R-:W3:Y:S04]  /*29350*/  @P1 LDG.E.U16 R159, desc[UR10][R244.64] ;  /* 0x0000000af49f1981 */ /* 0x000ee8000c1e1500 */
[----:B------:R-:W3:Y:S04]  /*29360*/  @P1 LDG.E.U16 R239, desc[UR10][R206.64] ;  /* 0x0000000aceef1981 */ /* 0x000ee8000c1e1500 */
[----:B------:R-:W0:Y:S04]  /*29370*/  LDL.LU.64 R242, [R1+0x2250] ;  /* 0x0022500001f27983 */ /* 0x000e280000300a00 */
[----:B------:R-:W3:Y:S04]  /*29380*/  LDL.64 R244, [R1+0x510] ;  /* 0x0005100001f47983 */ /* 0x000ee80000100a00 */
[----:B------:R-:W3:Y:S04]  /*29390*/  LDL.64 R206, [R1+0x508] ;  /* 0x0005080001ce7983 */ /* 0x000ee80000100a00 */
[----:B------:R-:W3:Y:S04]  /*293a0*/  LDL.64 R204, [R1+0x500] ;  /* 0x0005000001cc7983 */ /* 0x000ee80000100a00 */
[----:B----4-:R1:W4:Y:S04]  /*293b0*/  @P1 LDG.E.U16 R96, desc[UR10][R240.64] ;  /* 0x0000000af0601981 */ /* 0x010328000c1e1500 */
[----:B------:R-:W4:Y:S04]  /*293c0*/  @P1 LDG.E.U16 R158, desc[UR10][R250.64] ;  /* 0x0000000afa9e1981 */ /* 0x000f28000c1e1500 */
[----:B------:R-:W4:Y:S04]  /*293d0*/  @P1 LDG.E.U16 R238, desc[UR10][R248.64] ;  /* 0x0000000af8ee1981 */ /* 0x000f28000c1e1500 */
[----:B--2---:R-:W-:Y:S04]  /*293e0*/  STL [R1+0xa0], R188 ;  /* 0x0000a0bc01007387 */ /* 0x004fe80000100800 */
[----:B------:R2:W-:Y:S04]  /*293f0*/  STL [R1+0xa4], R189 ;  /* 0x0000a4bd01007387 */ /* 0x0005e80000100800 */
[----:B--2---:R-:W2:Y:S04]  /*29400*/  LDL.64 R188, [R1+0x4f8] ;  /* 0x0004f80001bc7983 */ /* 0x004ea80000100a00 */
[----:B------:R-:W1:Y:S04]  /*29410*/  LDL.LU.64 R240, [R1+0x2248] ;  /* 0x0022480001f07983 */ /* 0x000e680000300a00 */
[----:B------:R-:W4:Y:S04]  /*29420*/  LDL.64 R246, [R1+0x4d0] ;  /* 0x0004d00001f67983 */ /* 0x000f280000100a00 */
[----:B------:R-:W4:Y:S04]  /*29430*/  LDL.64 R250, [R1+0x4c8] ;  /* 0x0004c80001fa7983 */ /* 0x000f280000100a00 */
[----:B------:R-:W4:Y:S04]  /*29440*/  LDL.64 R248, [R1+0x4c0] ;  /* 0x0004c00001f87983 */ /* 0x000f280000100a00 */
[----:B---3--:R3:W-:Y:S04]  /*29450*/  STL [R1+0x9c], R210 ;  /* 0x00009cd201007387 */ /* 0x0087e80000100800 */
[----:B---3--:R-:W3:Y:S01]  /*29460*/  LDL.64 R210, [R1+0x4b8] ;  /* 0x0004b80001d27983 */ /* 0x008ee20000100a00 */
[----:B------:R-:W-:-:S02]  /*29470*/  PRMT R186, RZ, 0x7610, R186 ;  /* 0x00007610ffba7816 */ /* 0x000fc400000000ba */
[----:B------:R-:W-:-:S06]  /*29480*/  PRMT R187, RZ, 0x7610, R187 ;  /* 0x00007610ffbb7816 */ /* 0x000fcc00000000bb */
[----:B--2---:R-:W2:Y:S01]  /*29490*/  @P1 LDG.E.U16 R187, desc[UR10][R188.64] ;  /* 0x0000000abcbb1981 */ /* 0x004ea2000c1e1500 */
[----:B------:R-:W-:Y:S02]  /*294a0*/  PRMT R117, RZ, 0x7610, R117 ;  /* 0x00007610ff757816 */ /* 0x000fe40000000075 */
[----:B------:R-:W-:Y:S02]  /*294b0*/  PRMT R157, RZ, 0x7610, R157 ;  /* 0x00007610ff9d7816 */ /* 0x000fe4000000009d */
[----:B------:R-:W-:Y:S02]  /*294c0*/  PRMT R237, RZ, 0x7610, R237 ;  /* 0x00007610ffed7816 */ /* 0x000fe400000000ed */
[----:B------:R-:W-:Y:S01]  /*294d0*/  PRMT R116, RZ, 0x7610, R116 ;  /* 0x00007610ff747816 */ /* 0x000fe20000000074 */
[----:B------:R-:W2:Y:S01]  /*294e0*/  @P1 LDG.E.U16 R117, desc[UR10][R244.64] ;  /* 0x0000000af4751981 */ /* 0x000ea2000c1e1500 */
[----:B------:R-:W-:Y:S02]  /*294f0*/  PRMT R166, RZ, 0x7610, R166 ;  /* 0x00007610ffa67816 */ /* 0x000fe400000000a6 */
[----:B0-----:R-:W-:Y:S01]  /*29500*/  PRMT R242, RZ, 0x7610, R242 ;  /* 0x00007610fff27816 */ /* 0x001fe200000000f2 */
[----:B------:R-:W2:Y:S04]  /*29510*/  @P1 LDG.E.U16 R157, desc[UR10][R206.64] ;  /* 0x0000000ace9d1981 */ /* 0x000ea8000c1e1500 */
[----:B------:R-:W2:Y:S04]  /*29520*/  @P1 LDG.E.U16 R237, desc[UR10][R204.64] ;  /* 0x0000000acced1981 */ /* 0x000ea8000c1e1500 */
[----:B------:R-:W2:Y:S04]  /*29530*/  LDL.64 R244, [R1+0x490] ;  /* 0x0004900001f47983 */ /* 0x000ea80000100a00 */
[----:B------:R-:W2:Y:S04]  /*29540*/  LDL.64 R188, [R1+0x478] ;  /* 0x0004780001bc7983 */ /* 0x000ea80000100a00 */
[----:B------:R-:W2:Y:S04]  /*29550*/  LDL.64 R206, [R1+0x488] ;  /* 0x0004880001ce7983 */ /* 0x000ea80000100a00 */
[----:B---3--:R-:W3:Y:S04]  /*29560*/  @P1 LDG.E.U16 R186, desc[UR10][R210.64] ;  /* 0x0000000ad2ba1981 */ /* 0x008ee8000c1e1500 */
[----:B------:R-:W2:Y:S04]  /*29570*/  LDL.64 R204, [R1+0x480] ;  /* 0x0004800001cc7983 */ /* 0x000ea80000100a00 */
[----:B----4-:R0:W4:Y:S04]  /*29580*/  @P1 LDG.E.U16 R116, desc[UR10][R246.64] ;  /* 0x0000000af6741981 */ /* 0x010128000c1e1500 */
[----:B------:R-:W4:Y:S04]  /*29590*/  @P1 LDG.E.U16 R166, desc[UR10][R250.64] ;  /* 0x0000000afaa61981 */ /* 0x000f28000c1e1500 */
[----:B------:R-:W4:Y:S04]  /*295a0*/  @P1 LDG.E.U16 R242, desc[UR10][R248.64] ;  /* 0x0000000af8f21981 */ /* 0x000f28000c1e1500 */
[----:B------:R-:W0:Y:S04]  /*295b0*/  LDL.LU.64 R246, [R1+0x2240] ;  /* 0x0022400001f67983 */ /* 0x000e280000300a00 */
[----:B------:R-:W4:Y:S04]  /*295c0*/  LDL.64 R250, [R1+0x450] ;  /* 0x0004500001fa7983 */ /* 0x000f280000100a00 */
[----:B------:R-:W4:Y:S04]  /*295d0*/  LDL.64 R248, [R1+0x448] ;  /* 0x0004480001f87983 */ /* 0x000f280000100a00 */
[----:B------:R-:W4:Y:S04]  /*295e0*/  LDL.64 R210, [R1+0x440] ;  /* 0x0004400001d27983 */ /* 0x000f280000100a00 */
[----:B---3--:R-:W-:Y:S04]  /*295f0*/  STL [R1+0x94], R186 ;  /* 0x000094ba01007387 */ /* 0x008fe80000100800 */
[----:B--2---:R2:W-:Y:S04]  /*29600*/  STL [R1+0x98], R187 ;  /* 0x000098bb01007387 */ /* 0x0045e80000100800 */
[----:B--2---:R-:W2:Y:S01]  /*29610*/  LDL.64 R186, [R1+0x438] ;  /* 0x0004380001ba7983 */ /* 0x004ea20000100a00 */
[----:B------:R-:W-:-:S02]  /*29620*/  PRMT R115, RZ, 0x7610, R115 ;  /* 0x00007610ff737816 */ /* 0x000fc40000000073 */
[----:B------:R-:W-:-:S04]  /*29630*/  PRMT R185, RZ, 0x7610, R185 ;  /* 0x00007610ffb97816 */ /* 0x000fc800000000b9 */
[----:B------:R-:W3:Y:S01]  /*29640*/  @P1 LDG.E.U16 R115, desc[UR10][R244.64] ;  /* 0x0000000af4731981 */ /* 0x000ee2000c1e1500 */
[----:B------:R-:W-:-:S03]  /*29650*/  PRMT R183, RZ, 0x7610, R183 ;  /* 0x00007610ffb77816 */ /* 0x000fc600000000b7 */
[----:B------:R-:W3:Y:S04]  /*29660*/  @P1 LDG.E.U16 R185, desc[UR10][R188.64] ;  /* 0x0000000abcb91981 */ /* 0x000ee8000c1e1500 */
[----:B------:R-:W3:Y:S04]  /*29670*/  LDL.64 R244, [R1+0x410] ;  /* 0x0004100001f47983 */ /* 0x000ee80000100a00 */
[----:B------:R-:W3:Y:S04]  /*29680*/  LDL.64 R188, [R1+0x3f8] ;  /* 0x0003f80001bc7983 */ /* 0x000ee80000100a00 */
[----:B--2---:R-:W2:Y:S04]  /*29690*/  @P1 LDG.E.U16 R183, desc[UR10][R186.64] ;  /* 0x0000000abab71981 */ /* 0x004ea8000c1e1500 */
[----:B------:R-:W2:Y:S01]  /*296a0*/  LDL.64 R186, [R1+0x3b8] ;  /* 0x0003b80001ba7983 */ /* 0x000ea20000100a00 */
[----:B------:R-:W-:-:S02]  /*296b0*/  PRMT R165, RZ, 0x7610, R165 ;  /* 0x00007610ffa57816 */ /* 0x000fc400000000a5 */
[----:B-1----:R-:W-:Y:S02]  /*296c0*/  PRMT R241, RZ, 0x7610, R241 ;  /* 0x00007610fff17816 */ /* 0x002fe400000000f1 */
[----:B------:R-:W-:Y:S02]  /*296d0*/  PRMT R114, RZ, 0x7610, R114 ;  /* 0x00007610ff727816 */ /* 0x000fe40000000072 */
[----:B------:R-:W-:Y:S01]  /*296e0*/  PRMT R164, RZ, 0x7610, R164 ;  /* 0x00007610ffa47816 */ /* 0x000fe200000000a4 */
[----:B------:R-:W2:Y:S01]  /*296f0*/  @P1 LDG.E.U16 R165, desc[UR10][R206.64] ;  /* 0x0000000acea51981 */ /* 0x000ea2000c1e1500 */
[----:B------:R-:W-:Y:S02]  /*29700*/  PRMT R240, RZ, 0x7610, R240 ;  /* 0x00007610fff07816 */ /* 0x000fe400000000f0 */
[----:B------:R-:W-:Y:S01]  /*29710*/  PRMT R113, RZ, 0x7610, R113 ;  /* 0x00007610ff717816 */ /* 0x000fe20000000071 */
[----:B------:R-:W2:Y:S01]  /*29720*/  @P1 LDG.E.U16 R241, desc[UR10][R204.64] ;  /* 0x0000000accf11981 */ /* 0x000ea2000c1e1500 */
[----:B------:R-:W-:-:S03]  /*29730*/  PRMT R182, RZ, 0x7610, R182 ;  /* 0x00007610ffb67816 */ /* 0x000fc600000000b6 */
[----:B----4-:R-:W4:Y:S04]  /*29740*/  @P1 LDG.E.U16 R114, desc[UR10][R250.64] ;  /* 0x0000000afa721981 */ /* 0x010f28000c1e1500 */
[----:B------:R-:W4:Y:S04]  /*29750*/  @P1 LDG.E.U16 R164, desc[UR10][R248.64] ;  /* 0x0000000af8a41981 */ /* 0x000f28000c1e1500 */
[----:B------:R-:W4:Y:S01]  /*29760*/  @P1 LDG.E.U16 R240, desc[UR10][R210.64] ;  /* 0x0000000ad2f01981 */ /* 0x000f22000c1e1500 */
[----:B------:R-:W-:-:S03]  /*29770*/  PRMT R184, RZ, 0x7610, R184 ;  /* 0x00007610ffb87816 */ /* 0x000fc600000000b8 */
[----:B------:R-:W4:Y:S04]  /*29780*/  LDL.64 R206, [R1+0x408] ;  /* 0x0004080001ce7983 */ /* 0x000f280000100a00 */
[----:B------:R-:W4:Y:S04]  /*29790*/  LDL.64 R204, [R1+0x400] ;  /* 0x0004000001cc7983 */ /* 0x000f280000100a00 */
[----:B------:R-:W4:Y:S04]  /*297a0*/  LDL.64 R248, [R1+0x3d0] ;  /* 0x0003d00001f87983 */ /* 0x000f280000100a00 */
[----:B------:R-:W4:Y:S04]  /*297b0*/  LDL.64 R250, [R1+0x3c8] ;  /* 0x0003c80001fa7983 */ /* 0x000f280000100a00 */
[----:B------:R-:W4:Y:S04]  /*297c0*/  LDL.64 R210, [R1+0x3c0] ;  /* 0x0003c00001d27983 */ /* 0x000f280000100a00 */
[----:B---3--:R1:W3:Y:S04]  /*297d0*/  @P1 LDG.E.U16 R113, desc[UR10][R244.64] ;  /* 0x0000000af4711981 */ /* 0x0082e8000c1e1500 */
[----:B------:R-:W3:Y:S04]  /*297e0*/  @P1 LDG.E.U16 R182, desc[UR10][R188.64] ;  /* 0x0000000abcb61981 */ /* 0x000ee8000c1e1500 */
[----:B------:R-:W1:Y:S01]  /*297f0*/  LDL.LU.64 R244, [R1+0x2238] ;  /* 0x0022380001f47983 */ /* 0x000e620000300a00 */
[----:B------:R-:W-:-:S02]  /*29800*/  PRMT R163, RZ, 0x7610, R163 ;  /* 0x00007610ffa37816 */ /* 0x000fc400000000a3 */
[----:B0-----:R-:W-:Y:S01]  /*29810*/  PRMT R246, RZ, 0x7610, R246 ;  /* 0x00007610fff67816 */ /* 0x001fe200000000f6 */
[----:B------:R-:W3:Y:S04]  /*29820*/  LDL.64 R188, [R1+0x380] ;  /* 0x0003800001bc7983 */ /* 0x000ee80000100a00 */
[----:B--2---:R-:W2:Y:S01]  /*29830*/  @P1 LDG.E.U16 R184, desc[UR10][R186.64] ;  /* 0x0000000abab81981 */ /* 0x004ea2000c1e1500 */
[----:B------:R-:W-:Y:S02]  /*29840*/  PRMT R112, RZ, 0x7610, R112 ;  /* 0x00007610ff707816 */ /* 0x000fe40000000070 */
[----:B------:R-:W-:Y:S01]  /*29850*/  PRMT R162, RZ, 0x7610, R162 ;  /* 0x00007610ffa27816 */ /* 0x000fe200000000a2 */
[----:B----4-:R-:W4:Y:S04]  /*29860*/  @P1 LDG.E.U16 R163, desc[UR10][R206.64] ;  /* 0x0000000acea31981 */ /* 0x010f28000c1e1500 */
[----:B------:R-:W4:Y:S04]  /*29870*/  @P1 LDG.E.U16 R246, desc[UR10][R204.64] ;  /* 0x0000000accf61981 */ /* 0x000f28000c1e1500 */
[----:B------:R0:W4:Y:S04]  /*29880*/  @P1 LDG.E.U16 R112, desc[UR10][R248.64] ;  /* 0x0000000af8701981 */ /* 0x000128000c1e1500 */
[----:B------:R-:W4:Y:S04]  /*29890*/  LDL.64 R206, [R1+0x390] ;  /* 0x0003900001ce7983 */ /* 0x000f280000100a00 */
[----:B------:R-:W4:Y:S04]  /*298a0*/  LDL.64 R204, [R1+0x388] ;  /* 0x0003880001cc7983 */ /* 0x000f280000100a00 */
[----:B------:R-:W4:Y:S04]  /*298b0*/  @P1 LDG.E.U16 R162, desc[UR10][R250.64] ;  /* 0x0000000afaa21981 */ /* 0x000f28000c1e1500 */
[----:B---3--:R-:W-:Y:S01]  /*298c0*/  STL [R1+0x88], R182 ;  /* 0x000088b601007387 */ /* 0x008fe20000100800 */
[----:B-1----:R-:W-:-:S03]  /*298d0*/  PRMT R245, RZ, 0x7610, R245 ;  /* 0x00007610fff57816 */ /* 0x002fc600000000f5 */
[----:B------:R1:W-:Y:S04]  /*298e0*/  STL [R1+0x8c], R183 ;  /* 0x00008cb701007387 */ /* 0x0003e80000100800 */
[----:B------:R-:W3:Y:S04]  /*298f0*/  @P1 LDG.E.U16 R245, desc[UR10][R210.64] ;  /* 0x0000000ad2f51981 */ /* 0x000ee8000c1e1500 */
[----:B-1----:R-:W3:Y:S04]  /*29900*/  LDL.64 R182, [R1+0x378] ;  /* 0x0003780001b67983 */ /* 0x002ee80000100a00 */
[----:B------:R-:W-:Y:S04]  /*29910*/  STL [R1+0x90], R185 ;  /* 0x000090b901007387 */ /* 0x000fe80000100800 */
[----:B------:R-:W0:Y:S04]  /*29920*/  LDL.LU.64 R248, [R1+0x2230] ;  /* 0x0022300001f87983 */ /* 0x000e280000300a00 */
[----:B------:R-:W4:Y:S04]  /*29930*/  LDL.64 R250, [R1+0x350] ;  /* 0x0003500001fa7983 */ /* 0x000f280000100a00 */
[----:B------:R-:W4:Y:S04]  /*29940*/  LDL.64 R210, [R1+0x348] ;  /* 0x0003480001d27983 */ /* 0x000f280000100a00 */
[----:B------:R-:W4:Y:S04]  /*29950*/  LDL.64 R186, [R1+0x340] ;  /* 0x0003400001ba7983 */ /* 0x000f280000100a00 */
[----:B--2---:R1:W-:Y:S04]  /*29960*/  STL [R1+0x84], R184 ;  /* 0x000084b801007387 */ /* 0x0043e80000100800 */
[----:B-1----:R-:W2:Y:S01]  /*29970*/  LDL.64 R184, [R1+0x338] ;  /* 0x0003380001b87983 */ /* 0x002ea20000100a00 */
[----:B------:R-:W-:-:S02]  /*29980*/  PRMT R179, RZ, 0x7610, R179 ;  /* 0x00007610ffb37816 */ /* 0x000fc400000000b3 */
[----:B------:R-:W-:Y:S02]  /*29990*/  PRMT R181, RZ, 0x7610, R181 ;  /* 0x00007610ffb57816 */ /* 0x000fe400000000b5 */
[----:B------:R-:W-:-:S06]  /*299a0*/  PRMT R243, RZ, 0x7610, R243 ;  /* 0x00007610fff37816 */ /* 0x000fcc00000000f3 */
[----:B------:R-:W4:Y:S04]  /*299b0*/  @P1 LDG.E.U16 R243, desc[UR10][R188.64] ;  /* 0x0000000abcf31981 */ /* 0x000f28000c1e1500 */
[----:B------:R-:W4:Y:S04]  /*299c0*/  LDL.64 R188, [R1+0x300] ;  /* 0x0003000001bc7983 */ /* 0x000f280000100a00 */
[----:B---3--:R-:W3:Y:S04]  /*299d0*/  @P1 LDG.E.U16 R181, desc[UR10][R182.64] ;  /* 0x0000000ab6b51981 */ /* 0x008ee8000c1e1500 */
[----:B------:R-:W3:Y:S04]  /*299e0*/  LDL.64 R182, [R1+0x2f8] ;  /* 0x0002f80001b67983 */ /* 0x000ee80000100a00 */
[----:B--2---:R-:W2:Y:S04]  /*299f0*/  @P1 LDG.E.U16 R179, desc[UR10][R184.64] ;  /* 0x0000000ab8b31981 */ /* 0x004ea8000c1e1500 */
[----:B------:R-:W2:Y:S01]  /*29a00*/  LDL.64 R184, [R1+0x2b8] ;  /* 0x0002b80001b87983 */ /* 0x000ea20000100a00 */
[----:B------:R-:W-:-:S02]  /*29a10*/  PRMT R111, RZ, 0x7610, R111 ;  /* 0x00007610ff6f7816 */ /* 0x000fc4000000006f */
[----:B------:R-:W-:Y:S02]  /*29a20*/  PRMT R171, RZ, 0x7610, R171 ;  /* 0x00007610ffab7816 */ /* 0x000fe400000000ab */
[----:B------:R-:W-:Y:S02]  /*29a30*/  PRMT R110, RZ, 0x7610, R110 ;  /* 0x00007610ff6e7816 */ /* 0x000fe4000000006e */
[----:B0-----:R-:W-:Y:S01]  /*29a40*/  PRMT R249, RZ, 0x7610, R249 ;  /* 0x00007610fff97816 */ /* 0x001fe200000000f9 */
[----:B----4-:R-:W4:Y:S01]  /*29a50*/  @P1 LDG.E.U16 R111, desc[UR10][R206.64] ;  /* 0x0000000ace6f1981 */ /* 0x010f22000c1e1500 */
[----:B------:R-:W-:Y:S02]  /*29a60*/  PRMT R122, RZ, 0x7610, R122 ;  /* 0x00007610ff7a7816 */ /* 0x000fe4000000007a */
[----:B------:R-:W-:Y:S01]  /*29a70*/  PRMT R123, RZ, 0x7610, R123 ;  /* 0x00007610ff7b7816 */ /* 0x000fe2000000007b */
[----:B------:R-:W4:Y:S01]  /*29a80*/  @P1 LDG.E.U16 R171, desc[UR10][R204.64] ;  /* 0x0000000accab1981 */ /* 0x000f22000c1e1500 */
[----:B------:R-:W-:-:S03]  /*29a90*/  PRMT R248, RZ, 0x7610, R248 ;  /* 0x00007610fff87816 */ /* 0x000fc600000000f8 */
[----:B------:R-:W4:Y:S04]  /*29aa0*/  @P1 LDG.E.U16 R110, desc[UR10][R250.64] ;  /* 0x0000000afa6e1981 */ /* 0x000f28000c1e1500 */
[----:B------:R-:W4:Y:S04]  /*29ab0*/  LDL.64 R206, [R1+0x310] ;  /* 0x0003100001ce7983 */ /* 0x000f280000100a00 */
[----:B------:R-:W4:Y:S04]  /*29ac0*/  LDL.64 R204, [R1+0x308] ;  /* 0x0003080001cc7983 */ /* 0x000f280000100a00 */
[----:B------:R-:W4:Y:S04]  /*29ad0*/  @P1 LDG.E.U16 R249, desc[UR10][R186.64] ;  /* 0x0000000abaf91981 */ /* 0x000f28000c1e1500 */
[----:B------:R-:W4:Y:S04]  /*29ae0*/  LDL.64 R250, [R1+0x2d0] ;  /* 0x0002d00001fa7983 */ /* 0x000f280000100a00 */
[----:B------:R-:W4:Y:S04]  /*29af0*/  @P1 LDG.E.U16 R248, desc[UR10][R188.64] ;  /* 0x0000000abcf81981 */ /* 0x000f28000c1e1500 */
[----:B------:R-:W4:Y:S04]  /*29b00*/  LDL.64 R186, [R1+0x2c0] ;  /* 0x0002c00001ba7983 */ /* 0x000f280000100a00 */
[----:B------:R-:W4:Y:S04]  /*29b10*/  LDL.64 R188, [R1+0x278] ;  /* 0x0002780001bc7983 */ /* 0x000f280000100a00 */
[----:B---3--:R-:W3:Y:S04]  /*29b20*/  @P1 LDG.E.U16 R123, desc[UR10][R182.64] ;  /* 0x0000000ab67b1981 */ /* 0x008ee8000c1e1500 */
[----:B------:R-:W3:Y:S04]  /*29b30*/  LDL.64 R182, [R1+0x290] ;  /* 0x0002900001b67983 */ /* 0x000ee80000100a00 */
[----:B--2---:R-:W2:Y:S01]  /*29b40*/  @P1 LDG.E.U16 R122, desc[UR10][R184.64] ;  /* 0x0000000ab87a1981 */ /* 0x004ea2000c1e1500 */
[----:B------:R-:W-:-:S02]  /*29b50*/  PRMT R170, RZ, 0x7610, R170 ;  /* 0x00007610ffaa7816 */ /* 0x000fc400000000aa */
[----:B------:R-:W-:Y:S02]  /*29b60*/  PRMT R109, RZ, 0x7610, R109 ;  /* 0x00007610ff6d7816 */ /* 0x000fe4000000006d */
[----:B------:R-:W-:Y:S02]  /*29b70*/  PRMT R169, RZ, 0x7610, R169 ;  /* 0x00007610ffa97816 */ /* 0x000fe400000000a9 */
[----:B------:R-:W-:Y:S01]  /*29b80*/  PRMT R108, RZ, 0x7610, R108 ;  /* 0x00007610ff6c7816 */ /* 0x000fe2000000006c */
[----:B------:R-:W2:Y:S01]  /*29b90*/  @P1 LDG.E.U16 R170, desc[UR10][R210.64] ;  /* 0x0000000ad2aa1981 */ /* 0x000ea2000c1e1500 */
[----:B------:R-:W-:Y:S02]  /*29ba0*/  PRMT R247, RZ, 0x7610, R247 ;  /* 0x00007610fff77816 */ /* 0x000fe400000000f7 */
[----:B------:R-:W-:Y:S02]  /*29bb0*/  PRMT R107, RZ, 0x7610, R107 ;  /* 0x00007610ff6b7816 */ /* 0x000fe4000000006b */
[----:B------:R-:W-:Y:S01]  /*29bc0*/  PRMT R178, RZ, 0x7610, R178 ;  /* 0x00007610ffb27816 */ /* 0x000fe200000000b2 */
[----:B------:R-:W2:Y:S04]  /*29bd0*/  LDL.64 R210, [R1+0x2c8] ;  /* 0x0002c80001d27983 */ /* 0x000ea80000100a00 */
[----:B----4-:R-:W4:Y:S04]  /*29be0*/  @P1 LDG.E.U16 R109, desc[UR10][R206.64] ;  /* 0x0000000ace6d1981 */ /* 0x010f28000c1e1500 */
[----:B------:R-:W4:Y:S04]  /*29bf0*/  @P1 LDG.E.U16 R169, desc[UR10][R204.64] ;  /* 0x0000000acca91981 */ /* 0x000f28000c1e1500 */
[----:B------:R-:W4:Y:S04]  /*29c00*/  LDL.64 R206, [R1+0x288] ;  /* 0x0002880001ce7983 */ /* 0x000f280000100a00 */
[----:B------:R-:W4:Y:S04]  /*29c10*/  LDL.64 R204, [R1+0x280] ;  /* 0x0002800001cc7983 */ /* 0x000f280000100a00 */
[----:B------:R-:W-:Y:S04]  /*29c20*/  STL [R1+0x80], R181 ;  /* 0x000080b501007387 */ /* 0x000fe80000100800 */
[----:B------:R0:W4:Y:S04]  /*29c30*/  @P1 LDG.E.U16 R108, desc[UR10][R250.64] ;  /* 0x0000000afa6c1981 */ /* 0x000128000c1e1500 */
[----:B------:R-:W4:Y:S04]  /*29c40*/  @P1 LDG.E.U16 R247, desc[UR10][R186.64] ;  /* 0x0000000abaf71981 */ /* 0x000f28000c1e1500 */
[----:B------:R-:W4:Y:S04]  /*29c50*/  @P1 LDG.E.U16 R178, desc[UR10][R188.64] ;  /* 0x0000000abcb21981 */ /* 0x000f28000c1e1500 */
[----:B------:R-:W0:Y:S04]  /*29c60*/  LDL.LU.64 R250, [R1+0x2228] ;  /* 0x0022280001fa7983 */ /* 0x000e280000300a00 */
[----:B------:R-:W4:Y:S04]  /*29c70*/  LDL.64 R184, [R1+0x250] ;  /* 0x0002500001b87983 */ /* 0x000f280000100a00 */
[----:B------:R-:W4:Y:S04]  /*29c80*/  LDL.64 R186, [R1+0x248] ;  /* 0x0002480001ba7983 */ /* 0x000f280000100a00 */
[----:B---3--:R-:W3:Y:S04]  /*29c90*/  @P1 LDG.E.U16 R107, desc[UR10][R182.64] ;  /* 0x0000000ab66b1981 */ /* 0x008ee8000c1e1500 */
[----:B--2---:R-:W-:Y:S04]  /*29ca0*/  STL [R1+0x74], R122 ;  /* 0x0000747a01007387 */ /* 0x004fe80000100800 */
[----:B------:R1:W-:Y:S04]  /*29cb0*/  STL [R1+0x78], R123 ;  /* 0x0000787b01007387 */ /* 0x0003e80000100800 */
[----:B-1----:R-:W2:Y:S04]  /*29cc0*/  LDL.64 R122, [R1+0x240] ;  /* 0x00024000017a7983 */ /* 0x002ea80000100a00 */
[----:B------:R-:W-:Y:S04]  /*29cd0*/  STL [R1+0x7c], R179 ;  /* 0x00007cb301007387 */ /* 0x000fe80000100800 */
[----:B------:R-:W3:Y:S01]  /*29ce0*/  LDL.64 R182, [R1+0x238] ;  /* 0x0002380001b67983 */ /* 0x000ee20000100a00 */
[----:B------:R-:W-:-:S03]  /*29cf0*/  PRMT R180, RZ, 0x7610, R180 ;  /* 0x00007610ffb47816 */ /* 0x000fc600000000b4 */
[----:B----4-:R1:W-:Y:S01]  /*29d00*/  STL [R1+0x70], R178 ;  /* 0x000070b201007387 */ /* 0x0103e20000100800 */
[----:B------:R-:W-:Y:S02]  /*29d10*/  PRMT R168, RZ, 0x7610, R168 ;  /* 0x00007610ffa87816 */ /* 0x000fe400000000a8 */
[----:B------:R-:W-:Y:S01]  /*29d20*/  PRMT R167, RZ, 0x7610, R167 ;  /* 0x00007610ffa77816 */ /* 0x000fe200000000a7 */
[----:B------:R-:W4:Y:S01]  /*29d30*/  LDL.64 R188, [R1+0x1f8] ;  /* 0x0001f80001bc7983 */ /* 0x000f220000100a00 */
[----:B------:R-:W-:Y:S02]  /*29d40*/  PRMT R252, RZ, 0x7610, R252 ;  /* 0x00007610fffc7816 */ /* 0x000fe400000000fc */
[----:B------:R-:W-:Y:S01]  /*29d50*/  PRMT R106, RZ, 0x7610, R106 ;  /* 0x00007610ff6a7816 */ /* 0x000fe2000000006a */
[----:B------:R-:W4:Y:S04]  /*29d60*/  @P1 LDG.E.U16 R168, desc[UR10][R210.64] ;  /* 0x0000000ad2a81981 */ /* 0x000f28000c1e1500 */
[----:B-1----:R-:W4:Y:S01]  /*29d70*/  LDL.64 R178, [R1+0x210] ;  /* 0x0002100001b27983 */ /* 0x002f220000100a00 */
[----:B------:R-:W-:-:S02]  /*29d80*/  PRMT R176, RZ, 0x7610, R176 ;  /* 0x00007610ffb07816 */ /* 0x000fc400000000b0 */
[----:B0-----:R-:W-:Y:S01]  /*29d90*/  PRMT R251, RZ, 0x7610, R251 ;  /* 0x00007610fffb7816 */ /* 0x001fe200000000fb */
[----:B------:R-:W4:Y:S01]  /*29da0*/  @P1 LDG.E.U16 R167, desc[UR10][R206.64] ;  /* 0x0000000acea71981 */ /* 0x000f22000c1e1500 */
[----:B------:R-:W-:-:S03]  /*29db0*/  PRMT R105, RZ, 0x7610, R105 ;  /* 0x00007610ff697816 */ /* 0x000fc60000000069 */
[----:B------:R-:W4:Y:S04]  /*29dc0*/  @P1 LDG.E.U16 R252, desc[UR10][R204.64] ;  /* 0x0000000accfc1981 */ /* 0x000f28000c1e1500 */
[----:B------:R-:W4:Y:S04]  /*29dd0*/  LDL.64 R210, [R1+0x208] ;  /* 0x0002080001d27983 */ /* 0x000f280000100a00 */
[----:B------:R-:W4:Y:S04]  /*29de0*/  LDL.64 R206, [R1+0x190] ;  /* 0x0001900001ce7983 */ /* 0x000f280000100a00 */
[----:B------:R-:W4:Y:S04]  /*29df0*/  LDL.64 R204, [R1+0x200] ;  /* 0x0002000001cc7983 */ /* 0x000f280000100a00 */
[----:B------:R0:W4:Y:S04]  /*29e00*/  @P1 LDG.E.U16 R106, desc[UR10][R184.64] ;  /* 0x0000000ab86a1981 */ /* 0x000128000c1e1500 */
[----:B------:R-:W4:Y:S04]  /*29e10*/  @P1 LDG.E.U16 R176, desc[UR10][R186.64] ;  /* 0x0000000abab01981 */ /* 0x000f28000c1e1500 */
[----:B------:R-:W0:Y:S04]  /*29e20*/  LDL.LU R184, [R1+0x2220] ;  /* 0x0022200001b87983 */ /* 0x000e280000300800 */
[----:B------:R-:W4:Y:S04]  /*29e30*/  LDL.64 R186, [R1+0x1c8] ;  /* 0x0001c80001ba7983 */ /* 0x000f280000100a00 */
[----:B--2---:R-:W2:Y:S04]  /*29e40*/  @P1 LDG.E.U16 R251, desc[UR10][R122.64] ;  /* 0x0000000a7afb1981 */ /* 0x004ea8000c1e1500 */
[----:B---3--:R-:W3:Y:S04]  /*29e50*/  @P1 LDG.E.U16 R180, desc[UR10][R182.64] ;  /* 0x0000000ab6b41981 */ /* 0x008ee8000c1e1500 */
[----:B------:R-:W2:Y:S04]  /*29e60*/  LDL.64 R122, [R1+0x1d0] ;  /* 0x0001d000017a7983 */ /* 0x000ea80000100a00 */
[----:B------:R-:W2:Y:S04]  /*29e70*/  LDL.64 R182, [R1+0x1c0] ;  /* 0x0001c00001b67983 */ /* 0x000ea80000100a00 */
[----:B----4-:R1:W4:Y:S04]  /*29e80*/  @P1 LDG.E.U16 R105, desc[UR10][R178.64] ;  /* 0x0000000ab2691981 */ /* 0x010328000c1e1500 */
[----:B---3--:R3:W-:Y:S04]  /*29e90*/  STL [R1+0x6c], R180 ;  /* 0x00006cb401007387 */ /* 0x0087e80000100800 */
[----:B---3--:R-:W3:Y:S04]  /*29ea0*/  LDL.64 R180, [R1+0x1b8] ;  /* 0x0001b80001b47983 */ /* 0x008ee80000100a00 */
[----:B------:R-:W1:Y:S01]  /*29eb0*/  LDL.LU.64 R178, [R1+0x2218] ;  /* 0x0022180001b27983 */ /* 0x000e620000300a00 */
[----:B0-----:R-:W-:-:S06]  /*29ec0*/  PRMT R184, RZ, 0x7610, R184 ;  /* 0x00007610ffb87816 */ /* 0x001fcc00000000b8 */
[----:B------:R-:W4:Y:S01]  /*29ed0*/  @P1 LDG.E.U16 R184, desc[UR10][R188.64] ;  /* 0x0000000abcb81981 */ /* 0x000f22000c1e1500 */
[----:B------:R-:W-:Y:S02]  /*29ee0*/  PRMT R175, RZ, 0x7610, R175 ;  /* 0x00007610ffaf7816 */ /* 0x000fe400000000af */
[----:B------:R-:W-:-:S04]  /*29ef0*/  PRMT R104, RZ, 0x7610, R104 ;  /* 0x00007610ff687816 */ /* 0x000fc80000000068 */
[----:B------:R-:W4:Y:S04]  /*29f00*/  @P1 LDG.E.U16 R175, desc[UR10][R210.64] ;  /* 0x0000000ad2af1981 */ /* 0x000f28000c1e1500 */
[----:B--2---:R-:W2:Y:S04]  /*29f10*/  @P1 LDG.E.U16 R104, desc[UR10][R122.64] ;  /* 0x0000000a7a681981 */ /* 0x004ea8000c1e1500 */
[----:B------:R-:W2:Y:S01]  /*29f20*/  LDL.LU.64 R210, [R1+0x2210] ;  /* 0x0022100001d27983 */ /* 0x000ea20000300a00 */
[----:B-1----:R-:W-:Y:S02]  /*29f30*/  PRMT R178, RZ, 0x7610, R178 ;  /* 0x00007610ffb27816 */ /* 0x002fe400000000b2 */
[----:B------:R-:W-:-:S04]  /*29f40*/  PRMT R179, RZ, 0x7610, R179 ;  /* 0x00007610ffb37816 */ /* 0x000fc800000000b3 */
[----:B---3--:R-:W3:Y:S04]  /*29f50*/  @P1 LDG.E.U16 R178, desc[UR10][R180.64] ;  /* 0x0000000ab4b21981 */ /* 0x008ee8000c1e1500 */
[----:B------:R-:W2:Y:S04]  /*29f60*/  @P1 LDG.E.U16 R179, desc[UR10][R182.64] ;  /* 0x0000000ab6b31981 */ /* 0x000ea8000c1e1500 */
[----:B----4-:R0:W-:Y:S04]  /*29f70*/  STL [R1+0x68], R184 ;  /* 0x000068b801007387 */ /* 0x0101e80000100800 */
[----:B------:R-:W4:Y:S01]  /*29f80*/  LDL.64 R122, [R1+0x1108] ;  /* 0x00110800017a7983 */ /* 0x000f220000100a00 */
[----:B------:R-:W-:-:S03]  /*29f90*/  PRMT R174, RZ, 0x7610, R174 ;  /* 0x00007610ffae7816 */ /* 0x000fc600000000ae */
[----:B0-----:R-:W4:Y:S04]  /*29fa0*/  LDL.64 R184, [R1+0x1148] ;  /* 0x0011480001b87983 */ /* 0x001f280000100a00 */
[----:B------:R-:W4:Y:S04]  /*29fb0*/  @P1 LDG.E.U16 R174, desc[UR10][R186.64] ;  /* 0x0000000abaae1981 */ /* 0x000f28000c1e1500 */
[----:B---3--:R-:W-:Y:S04]  /*29fc0*/  STL [R1+0x64], R178 ;  /* 0x000064b201007387 */ /* 0x008fe80000100800 */
[----:B--2---:R0:W-:Y:S04]  /*29fd0*/  STL [R1+0x8], R179 ;  /* 0x000008b301007387 */ /* 0x0041e80000100800 */
[----:B------:R-:W2:Y:S04]  /*29fe0*/  LDL.64 R180, [R1+0x1088] ;  /* 0x0010880001b47983 */ /* 0x000ea80000100a00 */
[----:B------:R-:W3:Y:S04]  /*29ff0*/  LDL.64 R186, [R1+0x1008] ;  /* 0x0010080001ba7983 */ /* 0x000ee80000100a00 */
[----:B0-----:R-:W3:Y:S01]  /*2a000*/  LDL.64 R178, [R1+0x10c8] ;  /* 0x0010c80001b27983 */ /* 0x001ee20000100a00 */
[----:B------:R-:W-:-:S02]  /*2a010*/  PRMT R101, RZ, 0x7610, R101 ;  /* 0x00007610ff657816 */ /* 0x000fc40000000065 */
[----:B------:R-:W-:Y:S01]  /*2a020*/  PRMT R102, RZ, 0x7610, R102 ;  /* 0x00007610ff667816 */ /* 0x000fe20000000066 */
[----:B------:R-:W3:Y:S01]  /*2a030*/  LDL.64 R182, [R1+0x180] ;  /* 0x0001800001b67983 */ /* 0x000ee20000100a00 */
[----:B------:R-:W-:-:S03]  /*2a040*/  PRMT R250, RZ, 0x7610, R250 ;  /* 0x00007610fffa7816 */ /* 0x000fc600000000fa */
[----:B----4-:R-:W4:Y:S01]  /*2a050*/  @P1 LDG.E.U16 R101, desc[UR10][R122.64] ;  /* 0x0000000a7a651981 */ /* 0x010f22000c1e1500 */
[----:B------:R-:W-:Y:S02]  /*2a060*/  PRMT R103, RZ, 0x7610, R103 ;  /* 0x00007610ff677816 */ /* 0x000fe40000000067 */
[----:B------:R-:W-:Y:S01]  /*2a070*/  PRMT R173, RZ, 0x7610, R173 ;  /* 0x00007610ffad7816 */ /* 0x000fe200000000ad */
[----:B------:R-:W4:Y:S01]  /*2a080*/  @P1 LDG.E.U16 R102, desc[UR10][R184.64] ;  /* 0x0000000ab8661981 */ /* 0x000f22000c1e1500 */
[----:B------:R-:W-:Y:S02]  /*2a090*/  PRMT R100, RZ, 0x7610, R100 ;  /* 0x00007610ff647816 */ /* 0x000fe40000000064 */
[----:B------:R-:W-:Y:S01]  /*2a0a0*/  PRMT R99, RZ, 0x7610, R99 ;  /* 0x00007610ff637816 */ /* 0x000fe20000000063 */
[----:B------:R-:W4:Y:S04]  /*2a0b0*/  @P1 LDG.E.U16 R250, desc[UR10][R204.64] ;  /* 0x0000000accfa1981 */ /* 0x000f28000c1e1500 */
[----:B------:R-:W4:Y:S01]  /*2a0c0*/  LDL.64 R122, [R1+0xf08] ;  /* 0x000f0800017a7983 */ /* 0x000f220000100a00 */
[----:B------:R-:W-:-:S03]  /*2a0d0*/  PRMT R97, RZ, 0x7610, R97 ;  /* 0x00007610ff617816 */ /* 0x000fc60000000061 */
[----:B------:R-:W4:Y:S04]  /*2a0e0*/  LDL.64 R184, [R1+0xf48] ;  /* 0x000f480001b87983 */ /* 0x000f280000100a00 */
[----:B------:R-:W4:Y:S04]  /*2a0f0*/  @P1 LDG.E.U16 R103, desc[UR10][R206.64] ;  /* 0x0000000ace671981 */ /* 0x000f28000c1e1500 */
[----:B------:R-:W4:Y:S04]  /*2a100*/  LDL.64 R204, [R1+0x1048] ;  /* 0x0010480001cc7983 */ /* 0x000f280000100a00 */
[----:B------:R-:W4:Y:S04]  /*2a110*/  @P1 LDG.E.U16 R173, desc[UR10][R210.64] ;  /* 0x0000000ad2ad1981 */ /* 0x000f28000c1e1500 */
[----:B------:R-:W4:Y:S04]  /*2a120*/  LDL.64 R206, [R1+0x178] ;  /* 0x0001780001ce7983 */ /* 0x000f280000100a00 */
[----:B------:R-:W4:Y:S04]  /*2a130*/  LDL.64 R188, [R1+0xf88] ;  /* 0x000f880001bc7983 */ /* 0x000f280000100a00 */
[----:B------:R-:W4:Y:S04]  /*2a140*/  LDL.64 R210, [R1+0xfc8] ;  /* 0x000fc80001d27983 */ /* 0x000f280000100a00 */
[----:B--2---:R0:W2:Y:S04]  /*2a150*/  @P1 LDG.E.U16 R99, desc[UR10][R180.64] ;  /* 0x0000000ab4631981 */ /* 0x0040a8000c1e1500 */
[----:B---3--:R-:W3:Y:S04]  /*2a160*/  @P1 LDG.E.U16 R97, desc[UR10][R186.64] ;  /* 0x0000000aba611981 */ /* 0x008ee8000c1e1500 */
[----:B------:R1:W2:Y:S04]  /*2a170*/  @P1 LDG.E.U16 R100, desc[UR10][R178.64] ;  /* 0x0000000ab2641981 */ /* 0x0002a8000c1e1500 */
[----:B------:R-:W1:Y:S04]  /*2a180*/  LDL.LU.64 R178, [R1+0x2208] ;  /* 0x0022080001b27983 */ /* 0x000e680000300a00 */
[----:B------:R-:W0:Y:S04]  /*2a190*/  LDL.LU.64 R180, [R1+0x2200] ;  /* 0x0022000001b47983 */ /* 0x000e280000300a00 */
[----:B------:R-:W2:Y:S01]  /*2a1a0*/  LDL.64 R186, [R1+0x1138] ;  /* 0x0011380001ba7983 */ /* 0x000ea20000100a00 */
[----:B------:R-:W-:-:S02]  /*2a1b0*/  PRMT R118, RZ, 0x7610, R118 ;  /* 0x00007610ff767816 */ /* 0x000fc40000000076 */
[----:B------:R-:W-:Y:S02]  /*2a1c0*/  PRMT R119, RZ, 0x7610, R119 ;  /* 0x00007610ff777816 */ /* 0x000fe40000000077 */
[----:B------:R-:W-:Y:S02]  /*2a1d0*/  PRMT R98, RZ, 0x7610, R98 ;  /* 0x00007610ff627816 */ /* 0x000fe40000000062 */
[----:B----4-:R-:W4:Y:S01]  /*2a1e0*/  @P1 LDG.E.U16 R118, desc[UR10][R122.64] ;  /* 0x0000000a7a761981 */ /* 0x010f22000c1e1500 */
[----:B------:R-:W-:-:S03]  /*2a1f0*/  PRMT R121, RZ, 0x7610, R121 ;  /* 0x00007610ff797816 */ /* 0x000fc60000000079 */
[----:B------:R-:W3:Y:S01]  /*2a200*/  @P1 LDG.E.U16 R119, desc[UR10][R184.64] ;  /* 0x0000000ab8771981 */ /* 0x000ee2000c1e1500 */
[----:B------:R-:W-:Y:S02]  /*2a210*/  PRMT R120, RZ, 0x7610, R120 ;  /* 0x00007610ff787816 */ /* 0x000fe40000000078 */
[----:B------:R-:W-:Y:S01]  /*2a220*/  PRMT R127, RZ, 0x7610, R127 ;  /* 0x00007610ff7f7816 */ /* 0x000fe2000000007f */
[----:B------:R-:W3:Y:S04]  /*2a230*/  @P1 LDG.E.U16 R98, desc[UR10][R204.64] ;  /* 0x0000000acc621981 */ /* 0x000ee8000c1e1500 */
[----:B------:R-:W3:Y:S01]  /*2a240*/  LDL.64 R122, [R1+0x10f0] ;  /* 0x0010f000017a7983 */ /* 0x000ee20000100a00 */
[----:B------:R-:W-:-:S03]  /*2a250*/  PRMT R124, RZ, 0x7610, R124 ;  /* 0x00007610ff7c7816 */ /* 0x000fc6000000007c */
[----:B------:R-:W4:Y:S01]  /*2a260*/  LDL.64 R184, [R1+0x1130] ;  /* 0x0011300001b87983 */ /* 0x000f220000100a00 */
[----:B------:R-:W-:-:S03]  /*2a270*/  PRMT R125, RZ, 0x7610, R125 ;  /* 0x00007610ff7d7816 */ /* 0x000fc6000000007d */
[----:B------:R-:W4:Y:S04]  /*2a280*/  LDL.64 R204, [R1+0x1140] ;  /* 0x0011400001cc7983 */ /* 0x000f280000100a00 */
[----:B------:R-:W4:Y:S04]  /*2a290*/  @P1 LDG.E.U16 R121, desc[UR10][R210.64] ;  /* 0x0000000ad2791981 */ /* 0x000f28000c1e1500 */
[----:B------:R-:W4:Y:S04]  /*2a2a0*/  @P1 LDG.E.U16 R120, desc[UR10][R188.64] ;  /* 0x0000000abc781981 */ /* 0x000f28000c1e1500 */
[----:B------:R-:W4:Y:S04]  /*2a2b0*/  @P1 LDG.E.U16 R127, desc[UR10][R182.64] ;  /* 0x0000000ab67f1981 */ /* 0x000f28000c1e1500 */
[----:B------:R-:W4:Y:S04]  /*2a2c0*/  LDL.64 R210, [R1+0x1100] ;  /* 0x0011000001d27983 */ /* 0x000f280000100a00 */
[----:B------:R-:W4:Y:S04]  /*2a2d0*/  LDL.64 R188, [R1+0x10f8] ;  /* 0x0010f80001bc7983 */ /* 0x000f280000100a00 */
[----:B------:R-:W4:Y:S04]  /*2a2e0*/  LDL.LU.64 R182, [R1+0x21f8] ;  /* 0x0021f80001b67983 */ /* 0x000f280000300a00 */
[----:B------:R-:W4:Y:S01]  /*2a2f0*/  @P1 LDG.E.U16 R125, desc[UR10][R206.64] ;  /* 0x0000000ace7d1981 */ /* 0x000f22000c1e1500 */
[----:B------:R-:W-:-:S02]  /*2a300*/  PRMT R94, RZ, 0x7610, R94 ;  /* 0x00007610ff5e7816 */ /* 0x000fc4000000005e */
[----:B------:R-:W-:Y:S02]  /*2a310*/  PRMT R95, RZ, 0x7610, R95 ;  /* 0x00007610ff5f7816 */ /* 0x000fe4000000005f */
[----:B------:R-:W-:Y:S02]  /*2a320*/  PRMT R172, RZ, 0x7610, R172 ;  /* 0x00007610ffac7816 */ /* 0x000fe400000000ac */
[----:B------:R-:W-:Y:S01]  /*2a330*/  PRMT R126, RZ, 0x7610, R126 ;  /* 0x00007610ff7e7816 */ /* 0x000fe2000000007e */
[----:B------:R-:W4:Y:S04]  /*2a340*/  LDL.64 R206, [R1+0x10b8] ;  /* 0x0010b80001ce7983 */ /* 0x000f280000100a00 */
[----:B--2---:R-:W2:Y:S04]  /*2a350*/  @P1 LDG.E.U16 R124, desc[UR10][R186.64] ;  /* 0x0000000aba7c1981 */ /* 0x004ea8000c1e1500 */
[----:B------:R-:W2:Y:S04]  /*2a360*/  LDL.64 R186, [R1+0x10b0] ;  /* 0x0010b00001ba7983 */ /* 0x000ea80000100a00 */
[----:B---3--:R-:W3:Y:S04]  /*2a370*/  @P1 LDG.E.U16 R94, desc[UR10][R122.64] ;  /* 0x0000000a7a5e1981 */ /* 0x008ee8000c1e1500 */
[----:B----4-:R-:W4:Y:S04]  /*2a380*/  @P1 LDG.E.U16 R95, desc[UR10][R184.64] ;  /* 0x0000000ab85f1981 */ /* 0x010f28000c1e1500 */
[----:B------:R-:W3:Y:S04]  /*2a390*/  @P1 LDG.E.U16 R172, desc[UR10][R204.64] ;  /* 0x0000000accac1981 */ /* 0x000ee8000c1e1500 */
[----:B------:R-:W3:Y:S04]  /*2a3a0*/  LDL.64 R204, [R1+0x10c0] ;  /* 0x0010c00001cc7983 */ /* 0x000ee80000100a00 */
[----:B--2---:R-:W-:Y:S04]  /*2a3b0*/  STL [R1], R124 ;  /* 0x0000007c01007387 */ /* 0x004fe80000100800 */
[----:B------:R2:W-:Y:S04]  /*2a3c0*/  STL [R1+0x60], R125 ;  /* 0x0000607d01007387 */ /* 0x0005e80000100800 */
[----:B------:R-:W4:Y:S04]  /*2a3d0*/  @P1 LDG.E.U16 R126, desc[UR10][R186.64] ;  /* 0x0000000aba7e1981 */ /* 0x000f28000c1e1500 */
[----:B--2---:R-:W2:Y:S01]  /*2a3e0*/  LDL.64 R124, [R1+0x1080] ;  /* 0x00108000017c7983 */ /* 0x004ea20000100a00 */
[----:B0-----:R-:W-:-:S02]  /*2a3f0*/  PRMT R181, RZ, 0x7610, R181 ;  /* 0x00007610ffb57816 */ /* 0x001fc400000000b5 */
[----:B------:R-:W-:Y:S01]  /*2a400*/  PRMT R201, RZ, 0x7610, R201 ;  /* 0x00007610ffc97816 */ /* 0x000fe200000000c9 */
[----:B------:R-:W2:Y:S04]  /*2a410*/  LDL.LU.64 R184, [R1+0x21f0] ;  /* 0x0021f00001b87983 */ /* 0x000ea80000300a00 */
[----:B------:R-:W2:Y:S04]  /*2a420*/  @P1 LDG.E.U16 R181, desc[UR10][R210.64] ;  /* 0x0000000ad2b51981 */ /* 0x000ea8000c1e1500 */
[----:B------:R-:W2:Y:S01]  /*2a430*/  @P1 LDG.E.U16 R201, desc[UR10][R188.64] ;  /* 0x0000000abcc91981 */ /* 0x000ea2000c1e1500 */
[----:B------:R-:W-:-:S03]  /*2a440*/  PRMT R180, RZ, 0x7610, R180 ;  /* 0x00007610ffb47816 */ /* 0x000fc600000000b4 */
[----:B------:R-:W2:Y:S04]  /*2a450*/  LDL.64 R122, [R1+0x1040] ;  /* 0x00104000017a7983 */ /* 0x000ea80000100a00 */
[----:B------:R-:W2:Y:S04]  /*2a460*/  LDL.64 R210, [R1+0x1078] ;  /* 0x0010780001d27983 */ /* 0x000ea80000100a00 */
[----:B------:R-:W2:Y:S04]  /*2a470*/  LDL.64 R188, [R1+0x1070] ;  /* 0x0010700001bc7983 */ /* 0x000ea80000100a00 */
[----:B---3--:R-:W-:Y:S01]  /*2a480*/  STL [R1+0x58], R94 ;  /* 0x0000585e01007387 */ /* 0x008fe20000100800 */
[----:B------:R-:W-:-:S03]  /*2a490*/  PRMT R202, RZ, 0x7610, R202 ;  /* 0x00007610ffca7816 */ /* 0x000fc600000000ca */
[----:B----4-:R0:W-:Y:S01]  /*2a4a0*/  STL [R1+0x5c], R95 ;  /* 0x00005c5f01007387 */ /* 0x0101e20000100800 */
[----:B-1----:R-:W-:-:S03]  /*2a4b0*/  PRMT R179, RZ, 0x7610, R179 ;  /* 0x00007610ffb37816 */ /* 0x002fc600000000b3 */
[----:B------:R-:W3:Y:S04]  /*2a4c0*/  @P1 LDG.E.U16 R180, desc[UR10][R204.64] ;  /* 0x0000000accb41981 */ /* 0x000ee8000c1e1500 */
[----:B------:R-:W4:Y:S04]  /*2a4d0*/  @P1 LDG.E.U16 R202, desc[UR10][R206.64] ;  /* 0x0000000aceca1981 */ /* 0x000f28000c1e1500 */
[----:B0-----:R-:W3:Y:S04]  /*2a4e0*/  LDL.64 R94, [R1+0x1038] ;  /* 0x00103800015e7983 */ /* 0x001ee80000100a00 */
[----:B------:R-:W4:Y:S04]  /*2a4f0*/  LDL.LU.64 R204, [R1+0x21e8] ;  /* 0x0021e80001cc7983 */ /* 0x000f280000300a00 */
[----:B------:R-:W-:Y:S04]  /*2a500*/  STL [R1+0x4], R127 ;  /* 0x0000047f01007387 */ /* 0x000fe80000100800 */
[----:B------:R-:W4:Y:S04]  /*2a510*/  LDL.64 R206, [R1+0x1030] ;  /* 0x0010300001ce7983 */ /* 0x000f280000100a00 */
[----:B------:R-:W4:Y:S04]  /*2a520*/  LDL.64 R186, [R1+0x1000] ;  /* 0x0010000001ba7983 */ /* 0x000f280000100a00 */
[----:B------:R0:W-:Y:S04]  /*2a530*/  STL [R1+0x54], R126 ;  /* 0x0000547e01007387 */ /* 0x0001e80000100800 */
[----:B--2---:R-:W2:Y:S01]  /*2a540*/  @P1 LDG.E.U16 R179, desc[UR10][R124.64] ;  /* 0x0000000a7cb31981 */ /* 0x004ea2000c1e1500 */
[----:B------:R-:W-:-:S02]  /*2a550*/  PRMT R208, RZ, 0x7610, R208 ;  /* 0x00007610ffd07816 */ /* 0x000fc400000000d0 */
[----:B------:R-:W-:Y:S01]  /*2a560*/  PRMT R197, RZ, 0x7610, R197 ;  /* 0x00007610ffc57816 */ /* 0x000fe200000000c5 */
[----:B0-----:R-:W2:Y:S04]  /*2a570*/  LDL.64 R126, [R1+0xff8] ;  /* 0x000ff800017e7983 */ /* 0x001ea80000100a00 */
[----:B------:R-:W2:Y:S01]  /*2a580*/  LDL.64 R124, [R1+0xff0] ;  /* 0x000ff000017c7983 */ /* 0x000ea20000100a00 */
[----:B------:R-:W-:Y:S02]  /*2a590*/  PRMT R90, RZ, 0x7610, R90 ;  /* 0x00007610ff5a7816 */ /* 0x000fe4000000005a */
[----:B------:R-:W-:Y:S01]  /*2a5a0*/  PRMT R91, RZ, 0x7610, R91 ;  /* 0x00007610ff5b7816 */ /* 0x000fe2000000005b */
[----:B------:R0:W2:Y:S04]  /*2a5b0*/  @P1 LDG.E.U16 R208, desc[UR10][R210.64] ;  /* 0x0000000ad2d01981 */ /* 0x0000a8000c1e1500 */
[----:B------:R-:W0:Y:S04]  /*2a5c0*/  LDL.LU.64 R210, [R1+0x21e0] ;  /* 0x0021e00001d27983 */ /* 0x000e280000300a00 */
[----:B---3--:R-:W3:Y:S04]  /*2a5d0*/  @P1 LDG.E.U16 R197, desc[UR10][R94.64] ;  /* 0x0000000a5ec51981 */ /* 0x008ee8000c1e1500 */
[----:B------:R-:W3:Y:S04]  /*2a5e0*/  LDL.64 R94, [R1+0xfb0] ;  /* 0x000fb000015e7983 */ /* 0x000ee80000100a00 */
[----:B----4-:R-:W4:Y:S01]  /*2a5f0*/  @P1 LDG.E.U16 R91, desc[UR10][R206.64] ;  /* 0x0000000ace5b1981 */ /* 0x010f22000c1e1500 */
[----:B------:R-:W-:-:S02]  /*2a600*/  PRMT R93, RZ, 0x7610, R93 ;  /* 0x00007610ff5d7816 */ /* 0x000fc4000000005d */
[----:B------:R-:W-:Y:S02]  /*2a610*/  PRMT R178, RZ, 0x7610, R178 ;  /* 0x00007610ffb27816 */ /* 0x000fe400000000b2 */
[----:B------:R-:W-:Y:S02]  /*2a620*/  PRMT R92, RZ, 0x7610, R92 ;  /* 0x00007610ff5c7816 */ /* 0x000fe4000000005c */
[----:B------:R-:W4:Y:S04]  /*2a630*/  @P1 LDG.E.U16 R93, desc[UR10][R188.64] ;  /* 0x0000000abc5d1981 */ /* 0x000f28000c1e1500 */
[----:B------:R-:W4:Y:S04]  /*2a640*/  @P1 LDG.E.U16 R178, desc[UR10][R122.64] ;  /* 0x0000000a7ab21981 */ /* 0x000f28000c1e1500 */
[----:B------:R-:W4:Y:S04]  /*2a650*/  LDL.64 R206, [R1+0xf80] ;  /* 0x000f800001ce7983 */ /* 0x000f280000100a00 */
[----:B------:R-:W4:Y:S04]  /*2a660*/  LDL.64 R188, [R1+0xfc0] ;  /* 0x000fc00001bc7983 */ /* 0x000f280000100a00 */
[----:B------:R-:W4:Y:S04]  /*2a670*/  LDL.64 R122, [R1+0xfb8] ;  /* 0x000fb800017a7983 */ /* 0x000f280000100a00 */
[----:B--2---:R-:W2:Y:S01]  /*2a680*/  @P1 LDG.E.U16 R90, desc[UR10][R124.64] ;  /* 0x0000000a7c5a1981 */ /* 0x004ea2000c1e1500 */
[----:B0-----:R-:W-:-:S06]  /*2a690*/  PRMT R211, RZ, 0x7610, R211 ;  /* 0x00007610ffd37816 */ /* 0x001fcc00000000d3 */
[----:B------:R-:W4:Y:S04]  /*2a6a0*/  @P1 LDG.E.U16 R211, desc[UR10][R126.64] ;  /* 0x0000000a7ed31981 */ /* 0x000f28000c1e1500 */
[----:B------:R-:W4:Y:S04]  /*2a6b0*/  LDL.64 R126, [R1+0xf78] ;  /* 0x000f7800017e7983 */ /* 0x000f280000100a00 */
[----:B---3--:R-:W3:Y:S04]  /*2a6c0*/  @P1 LDG.E.U16 R92, desc[UR10][R94.64] ;  /* 0x0000000a5e5c1981 */ /* 0x008ee8000c1e1500 */
[----:B--2---:R-:W-:Y:S04]  /*2a6d0*/  STL [R1+0x48], R90 ;  /* 0x0000485a01007387 */ /* 0x004fe80000100800 */
[----:B----4-:R0:W-:Y:S01]  /*2a6e0*/  STL [R1+0x4c], R91 ;  /* 0x00004c5b01007387 */ /* 0x0101e20000100800 */
[----:B------:R-:W-:-:S02]  /*2a6f0*/  PRMT R177, RZ, 0x7610, R177 ;  /* 0x00007610ffb17816 */ /* 0x000fc400000000b1 */
[----:B------:R-:W-:Y:S01]  /*2a700*/  PRMT R183, RZ, 0x7610, R183 ;  /* 0x00007610ffb77816 */ /* 0x000fe200000000b7 */
[----:B------:R-:W2:Y:S01]  /*2a710*/  LDL.64 R124, [R1+0xf38] ;  /* 0x000f3800017c7983 */ /* 0x000ea20000100a00 */
[----:B------:R-:W-:Y:S02]  /*2a720*/  PRMT R210, RZ, 0x7610, R210 ;  /* 0x00007610ffd27816 */ /* 0x000fe400000000d2 */
[----:B------:R-:W-:Y:S01]  /*2a730*/  PRMT R182, RZ, 0x7610, R182 ;  /* 0x00007610ffb67816 */ /* 0x000fe200000000b6 */
[----:B------:R-:W4:Y:S04]  /*2a740*/  @P1 LDG.E.U16 R177, desc[UR10][R186.64] ;  /* 0x0000000abab11981 */ /* 0x000f28000c1e1500 */
[----:B0-----:R-:W2:Y:S04]  /*2a750*/  LDL.64 R90, [R1+0xf70] ;  /* 0x000f7000015a7983 */ /* 0x001ea80000100a00 */
[----:B------:R-:W4:Y:S04]  /*2a760*/  @P1 LDG.E.U16 R183, desc[UR10][R188.64] ;  /* 0x0000000abcb71981 */ /* 0x000f28000c1e1500 */
[----:B------:R-:W4:Y:S04]  /*2a770*/  LDL.64 R186, [R1+0xf40] ;  /* 0x000f400001ba7983 */ /* 0x000f280000100a00 */
[----:B------:R-:W4:Y:S04]  /*2a780*/  @P1 LDG.E.U16 R210, desc[UR10][R122.64] ;  /* 0x0000000a7ad21981 */ /* 0x000f28000c1e1500 */
[----:B------:R0:W4:Y:S01]  /*2a790*/  @P1 LDG.E.U16 R182, desc[UR10][R206.64] ;  /* 0x0000000aceb61981 */ /* 0x000122000c1e1500 */
[----:B------:R-:W-:-:S03]  /*2a7a0*/  PRMT R203, RZ, 0x7610, R203 ;  /* 0x00007610ffcb7816 */ /* 0x000fc600000000cb */
[----:B---3--:R-:W-:Y:S04]  /*2a7b0*/  STL [R1+0x44], R92 ;  /* 0x0000445c01007387 */ /* 0x008fe80000100800 */
[----:B------:R1:W-:Y:S04]  /*2a7c0*/  STL [R1+0x50], R93 ;  /* 0x0000505d01007387 */ /* 0x0003e80000100800 */
[----:B------:R-:W3:Y:S04]  /*2a7d0*/  LDL.64 R188, [R1+0xf00] ;  /* 0x000f000001bc7983 */ /* 0x000ee80000100a00 */
[----:B------:R-:W3:Y:S04]  /*2a7e0*/  LDL.64 R122, [R1+0xef8] ;  /* 0x000ef800017a7983 */ /* 0x000ee80000100a00 */
[----:B-1----:R-:W3:Y:S04]  /*2a7f0*/  LDL.64 R92, [R1+0xf30] ;  /* 0x000f3000015c7983 */ /* 0x002ee80000100a00 */
[----:B------:R-:W4:Y:S04]  /*2a800*/  LDL.64 R94, [R1+0xef0] ;  /* 0x000ef000015e7983 */ /* 0x000f280000100a00 */
[----:B------:R-:W0:Y:S04]  /*2a810*/  LDL.LU.64 R206, [R1+0x21d8] ;  /* 0x0021d80001ce7983 */ /* 0x000e280000300a00 */
[----:B--2---:R-:W2:Y:S01]  /*2a820*/  @P1 LDG.E.U16 R203, desc[UR10][R90.64] ;  /* 0x0000000a5acb1981 */ /* 0x004ea2000c1e1500 */
[----:B------:R-:W-:-:S06]  /*2a830*/  PRMT R204, RZ, 0x7610, R204 ;  /* 0x00007610ffcc7816 */ /* 0x000fcc00000000cc */
[----:B---3--:R-:W3:Y:S01]  /*2a840*/  @P1 LDG.E.U16 R204, desc[UR10][R92.64] ;  /* 0x0000000a5ccc1981 */ /* 0x008ee2000c1e1500 */
[----:B0-----:R-:W-:-:S06]  /*2a850*/  PRMT R206, RZ, 0x7610, R206 ;  /* 0x00007610ffce7816 */ /* 0x001fcc00000000ce */
[----:B------:R-:W3:Y:S04]  /*2a860*/  @P1 LDG.E.U16 R206, desc[UR10][R126.64] ;  /* 0x0000000a7ece1981 */ /* 0x000ee8000c1e1500 */
[----:B------:R-:W3:Y:S04]  /*2a870*/  LDL.LU.64 R126, [R1+0x21d0] ;  /* 0x0021d000017e7983 */ /* 0x000ee80000300a00 */
[----:B------:R-:W3:Y:S01]  /*2a880*/  LDL.LU.64 R90, [R1+0x21c8] ;  /* 0x0021c800015a7983 */ /* 0x000ee20000300a00 */
[----:B------:R-:W-:-:S06]  /*2a890*/  PRMT R207, RZ, 0x7610, R207 ;  /* 0x00007610ffcf7816 */ /* 0x000fcc00000000cf */
[----:B----4-:R-:W4:Y:S04]  /*2a8a0*/  @P1 LDG.E.U16 R207, desc[UR10][R94.64] ;  /* 0x0000000a5ecf1981 */ /* 0x010f28000c1e1500 */
[----:B--2---:R0:W-:Y:S04]  /*2a8b0*/  STL [R1+0x40], R203 ;  /* 0x000040cb01007387 */ /* 0x0041e80000100800 */
[----:B0-----:R-:W2:Y:S01]  /*2a8c0*/  LDL.LU R203, [R1+0x21c0] ;  /* 0x0021c00001cb7983 */ /* 0x001ea20000300800 */
[----:B------:R-:W-:Y:S02]  /*2a8d0*/  PRMT R185, RZ, 0x7610, R185 ;  /* 0x00007610ffb97816 */ /* 0x000fe400000000b9 */
[----:B------:R-:W-:-:S02]  /*2a8e0*/  PRMT R205, RZ, 0x7610, R205 ;  /* 0x00007610ffcd7816 */ /* 0x000fc400000000cd */
[----:B------:R-:W-:Y:S02]  /*2a8f0*/  PRMT R184, RZ, 0x7610, R184 ;  /* 0x00007610ffb87816 */ /* 0x000fe400000000b8 */
[----:B------:R-:W4:Y:S04]  /*2a900*/  @P1 LDG.E.U16 R185, desc[UR10][R186.64] ;  /* 0x0000000abab91981 */ /* 0x000f28000c1e1500 */
[----:B------:R-:W4:Y:S04]  /*2a910*/  @P1 LDG.E.U16 R205, desc[UR10][R124.64] ;  /* 0x0000000a7ccd1981 */ /* 0x000f28000c1e1500 */
[----:B------:R-:W4:Y:S04]  /*2a920*/  @P1 LDG.E.U16 R184, desc[UR10][R188.64] ;  /* 0x0000000abcb81981 */ /* 0x000f28000c1e1500 */
[----:B------:R-:W4:Y:S04]  /*2a930*/  LDL.LU.64 R186, [R1+0x21b8] ;  /* 0x0021b80001ba7983 */ /* 0x000f280000300a00 */
[----:B------:R-:W4:Y:S04]  /*2a940*/  LDL.LU.64 R124, [R1+0x21b0] ;  /* 0x0021b000017c7983 */ /* 0x000f280000300a00 */
[----:B------:R-:W4:Y:S04]  /*2a950*/  LDL.LU.64 R92, [R1+0x21a8] ;  /* 0x0021a800015c7983 */ /* 0x000f280000300a00 */
[----:B---3--:R0:W-:Y:S04]  /*2a960*/  STL [R1+0x3c], R204 ;  /* 0x00003ccc01007387 */ /* 0x0081e80000100800 */
[----:B0-----:R-:W3:Y:S04]  /*2a970*/  LDL.LU R204, [R1+0x21a0] ;  /* 0x0021a00001cc7983 */ /* 0x001ee80000300800 */
[----:B------:R-:W3:Y:S04]  /*2a980*/  LDL.LU.64 R188, [R1+0x2198] ;  /* 0x0021980001bc7983 */ /* 0x000ee80000300a00 */
[----:B------:R0:W-:Y:S02]  /*2a990*/  STS.U16 [R196+UR9+0x2180], R57 ;  /* 0x00218039c4007988 */ /* 0x0001e40008000409 */
[----:B0-----:R-:W-:-:S05]  /*2a9a0*/  LOP3.LUT R57, R198, 0x30, RZ, 0x3c, !PT ;  /* 0x00000030c6397812 */ /* 0x001fca00078e3cff */
        /* <DEDUP_REMOVED lines=14> */
[----:B--2---:R-:W-:-:S06]  /*2aa90*/  PRMT R203, RZ, 0x7610, R203 ;  /* 0x00007610ffcb7816 */ /* 0x004fcc00000000cb */
[----:B------:R-:W2:Y:S04]  /*2aaa0*/  @P1 LDG.E.U16 R203, desc[UR10][R122.64] ;  /* 0x0000000a7acb1981 */ /* 0x000ea8000c1e1500 */
[----:B------:R-:W2:Y:S04]  /*2aab0*/  LDL.LU.64 R122, [R1+0x2190] ;  /* 0x00219000017a7983 */ /* 0x000ea80000300a00 */
[----:B------:R-:W2:Y:S04]  /*2aac0*/  LDL.LU.64 R94, [R1+0x2188] ;  /* 0x00218800015e7983 */ /* 0x000ea80000300a00 */
        /* <DEDUP_REMOVED lines=33> */
[----:B----4-:R0:W-:Y:S04]  /*2ace0*/  STL [R1+0x38], R207 ;  /* 0x000038cf01007387 */ /* 0x0101e80000100800 */
[----:B------:R-:W-:Y:S04]  /*2acf0*/  STS.U16 [R57+UR9+0x16180], R9 ;  /* 0x0161800939007988 */ /* 0x000fe80008000409 */
[----:B------:R-:W-:Y:S04]  /*2ad00*/  STS.U16 [R57+UR9+0x16580], R8 ;  /* 0x0165800839007988 */ /* 0x000fe80008000409 */
[----:B0-----:R-:W3:Y:S04]  /*2ad10*/  LDL.LU R207, [R1+0x2180] ;  /* 0x0021800001cf7983 */ /* 0x001ee80000300800 */
[----:B------:R-:W4:Y:S04]  /*2ad20*/  LDL.LU R196, [R1+0x217c] ;  /* 0x00217c0001c47983 */ /* 0x000f280000300800 */
[----:B------:R-:W-:Y:S04]  /*2ad30*/  STS.U16 [R57+UR9+0x16980], R7 ;  /* 0x0169800739007988 */ /* 0x000fe80008000409 */
[----:B------:R-:W-:Y:S04]  /*2ad40*/  STS.U16 [R57+UR9+0x16d80], R6 ;  /* 0x016d800639007988 */ /* 0x000fe80008000409 */
[----:B------:R-:W3:Y:S04]  /*2ad50*/  LDL.LU R27, [R1+0x1238] ;  /* 0x00123800011b7983 */ /* 0x000ee80000300800 */
[----:B------:R0:W-:Y:S04]  /*2ad60*/  STS.U16 [R57+UR9+0x17180], R5 ;  /* 0x0171800539007988 */ /* 0x0001e80008000409 */
[----:B------:R-:W3:Y:S04]  /*2ad70*/  LDL.LU R35, [R1+0x1234] ;  /* 0x0012340001237983 */ /* 0x000ee80000300800 */
[----:B0-----:R-:W3:Y:S04]  /*2ad80*/  LDL.LU R5, [R1+0x11cc] ;  /* 0x0011cc0001057983 */ /* 0x001ee80000300800 */
[----:B------:R-:W3:Y:S04]  /*2ad90*/  LDL.LU R6, [R1+0x148] ;  /* 0x0001480001067983 */ /* 0x000ee80000300800 */
[----:B------:R-:W3:Y:S04]  /*2ada0*/  LDL.LU R7, [R1+0x144] ;  /* 0x0001440001077983 */ /* 0x000ee80000300800 */
[----:B------:R-:W4:Y:S04]  /*2adb0*/  LDL.LU R8, [R1+0x140] ;  /* 0x0001400001087983 */ /* 0x000f280000300800 */
        /* <DEDUP_REMOVED lines=37> */
[----:B------:R-:W-:Y:S04]  /*2b010*/  STS.U16 [R57+UR9+0x17580], R4 ;  /* 0x0175800439007988 */ /* 0x000fe80008000409 */
[----:B------:R-:W4:Y:S04]  /*2b020*/  LDL.LU R49, [R1+0x11e0] ;  /* 0x0011e00001317983 */ /* 0x000f280000300800 */
[----:B------:R-:W-:Y:S04]  /*2b030*/  STS.U16 [R57+UR9+0x17980], R3 ;  /* 0x0179800339007988 */ /* 0x000fe80008000409 */
[----:B------:R-:W4:Y:S04]  /*2b040*/  LDL.LU R52, [R1+0x11dc] ;  /* 0x0011dc0001347983 */ /* 0x000f280000300800 */
[----:B------:R0:W-:Y:S04]  /*2b050*/  STS.U16 [R57+UR9+0x17d80], R0 ;  /* 0x017d800039007988 */ /* 0x0001e80008000409 */
[----:B------:R-:W4:Y:S04]  /*2b060*/  LDL.LU R51, [R1+0x11d8] ;  /* 0x0011d80001337983 */ /* 0x000f280000300800 */
[----:B------:R-:W4:Y:S01]  /*2b070*/  LDL.LU R55, [R1+0x11d4] ;  /* 0x0011d40001377983 */ /* 0x000f220000300800 */
[----:B0-----:R-:W-:-:S03]  /*2b080*/  LOP3.LUT R0, R198, 0x40, RZ, 0x3c, !PT ;  /* 0x00000040c6007812 */ /* 0x001fc600078e3cff */
[----:B------:R-:W4:Y:S04]  /*2b090*/  LDL.LU R54, [R1+0x11d0] ;  /* 0x0011d00001367983 */ /* 0x000f280000300800 */
[----:B------:R-:W4:Y:S04]  /*2b0a0*/  LDL.LU R57, [R1+0x1224] ;  /* 0x0012240001397983 */ /* 0x000f280000300800 */
[----:B------:R-:W4:Y:S04]  /*2b0b0*/  LDL.LU R56, [R1+0x1220] ;  /* 0x0012200001387983 */ /* 0x000f280000300800 */
[----:B------:R-:W4:Y:S04]  /*2b0c0*/  LDL.LU R40, [R1+0x1210] ;  /* 0x0012100001287983 */ /* 0x000f280000300800 */
[----:B------:R-:W4:Y:S04]  /*2b0d0*/  LDL.LU R53, [R1+0x1200] ;  /* 0x0012000001357983 */ /* 0x000f280000300800 */
[----:B--2---:R0:W-:Y:S04]  /*2b0e0*/  STS.U16 [R0+UR9+0x200], R95 ;  /* 0x0002005f00007988 */ /* 0x0041e80008000409 */
[----:B------:R1:W-:Y:S04]  /*2b0f0*/  STS.U16 [R0+UR9+0x600], R94 ;  /* 0x0006005e00007988 */ /* 0x0003e80008000409 */
[----:B------:R2:W-:Y:S04]  /*2b100*/  STS.U16 [R0+UR9+0xa00], R93 ;  /* 0x000a005d00007988 */ /* 0x0005e80008000409 */
[----:B0-----:R-:W4:Y:S04]  /*2b110*/  LDL.LU R95, [R1+0x1214] ;  /* 0x00121400015f7983 */ /* 0x001f280000300800 */
[----:B-1----:R-:W4:Y:S04]  /*2b120*/  LDL.LU R94, [R1+0x1218] ;  /* 0x00121800015e7983 */ /* 0x002f280000300800 */
[----:B--2---:R-:W2:Y:S04]  /*2b130*/  LDL.LU R93, [R1+0x1204] ;  /* 0x00120400015d7983 */ /* 0x004ea80000300800 */
[----:B------:R0:W-:Y:S04]  /*2b140*/  STS.U16 [R0+UR9+0xe00], R92 ;  /* 0x000e005c00007988 */ /* 0x0001e80008000409 */
[----:B------:R1:W-:Y:S04]  /*2b150*/  STS.U16 [R0+UR9+0x1200], R91 ;  /* 0x0012005b00007988 */ /* 0x0003e80008000409 */
[----:B------:R1:W-:Y:S04]  /*2b160*/  STS.U16 [R0+UR9+0x1600], R90 ;  /* 0x0016005a00007988 */ /* 0x0003e80008000409 */
[----:B0-----:R-:W2:Y:S04]  /*2b170*/  LDL.LU R92, [R1+0x1208] ;  /* 0x00120800015c7983 */ /* 0x001ea80000300800 */
[----:B-1----:R-:W2:Y:S04]  /*2b180*/  LDL.LU R91, [R1+0x120c] ;  /* 0x00120c00015b7983 */ /* 0x002ea80000300800 */
[----:B------:R-:W2:Y:S01]  /*2b190*/  LDL.LU R90, [R1+0x121c] ;  /* 0x00121c00015a7983 */ /* 0x000ea20000300800 */
[----:B---3--:R-:W-:-:S04]  /*2b1a0*/  FMNMX3 R3, R5, R6, R7, !PT ;  /* 0x0000000605037276 */ /* 0x008fc80007800007 */
[----:B----4-:R-:W-:-:S04]  /*2b1b0*/  FMNMX3 R3, R3, R8, R9, !PT ;  /* 0x0000000803037276 */ /* 0x010fc80007800009 */
[----:B------:R-:W-:-:S04]  /*2b1c0*/  FMNMX3 R3, R3, R10, R11, !PT ;  /* 0x0000000a03037276 */ /* 0x000fc8000780000b */
        /* <DEDUP_REMOVED lines=19> */
[----:B------:R-:W-:Y:S02]  /*2b300*/  FMNMX3 R3, R3, R54, R57, !PT ;  /* 0x0000003603037276 */ /* 0x000fe40007800039 */
[----:B------:R-:W-:Y:S02]  /*2b310*/  FSEL R22, R27, -INF , P3 ;  /* 0xff8000001b167808 */ /* 0x000fe40001800000 */
[----:B------:R-:W-:Y:S02]  /*2b320*/  FSEL R27, R35, -INF , P4 ;  /* 0xff800000231b7808 */ /* 0x000fe40002000000 */
[----:B------:R-:W-:Y:S02]  /*2b330*/  FSEL R35, R244, -INF , P5 ;  /* 0xff800000f4237808 */ /* 0x000fe40002800000 */
[----:B--2---:R-:W-:-:S04]  /*2b340*/  FMNMX3 R3, R3, R56, R90, !PT ;  /* 0x0000003803037276 */ /* 0x004fc8000780005a */
[----:B------:R-:W-:-:S04]  /*2b350*/  FMNMX3 R3, R3, R94, R95, !PT ;  /* 0x0000005e03037276 */ /* 0x000fc8000780005f */
[----:B------:R-:W-:-:S04]  /*2b360*/  FMNMX3 R3, R3, R40, R91, !PT ;  /* 0x0000002803037276 */ /* 0x000fc8000780005b */
[----:B------:R-:W-:-:S04]  /*2b370*/  FMNMX3 R3, R3, R92, R93, !PT ;  /* 0x0000005c03037276 */ /* 0x000fc8000780005d */
[----:B------:R-:W-:-:S04]  /*2b380*/  FMNMX3 R3, R3, R53, R196, !PT ;  /* 0x0000003503037276 */ /* 0x000fc800078000c4 */
[----:B------:R-:W-:-:S04]  /*2b390*/  FMNMX3 R3, R3, R207, R204, !PT ;  /* 0x000000cf03037276 */ /* 0x000fc800078000cc */
[----:B------:R-:W-:-:S04]  /*2b3a0*/  FMNMX3 R3, R3, R200, R2, !PT ;  /* 0x000000c803037276 */ /* 0x000fc80007800002 */
[----:B------:R-:W-:-:S04]  /*2b3b0*/  FMNMX3 R244, R3, R22, R27, !PT ;  /* 0x0000001603f47276 */ /* 0x000fc8000780001b */
[----:B------:R-:W-:-:S05]  /*2b3c0*/  FMNMX R244, R35, R244, !PT ;  /* 0x000000f423f47209 */ /* 0x000fca0007800000 */
[----:B------:R-:W0:Y:S04]  /*2b3d0*/  SHFL.BFLY PT, R3, R244, 0x10, 0x1f ;  /* 0x0e001f00f4037f89 */ /* 0x000e2800000e0000 */
[----:B------:R-:W-:Y:S04]  /*2b3e0*/  STS.U16 [R0+UR9+0x1a00], R89 ;  /* 0x001a005900007988 */ /* 0x000fe80008000409 */
[----:B------:R-:W-:Y:S04]  /*2b3f0*/  STS.U16 [R0+UR9+0x1e00], R88 ;  /* 0x001e005800007988 */ /* 0x000fe80008000409 */
[----:B------:R-:W-:Y:S04]  /*2b400*/  STS.U16 [R0+UR9+0x2200], R87 ;  /* 0x0022005700007988 */ /* 0x000fe80008000409 */
[----:B------:R-:W-:Y:S04]  /*2b410*/  STS.U16 [R0+UR9+0x2600], R86 ;  /* 0x0026005600007988 */ /* 0x000fe80008000409 */
[----:B------:R-:W-:Y:S01]  /*2b420*/  STS.U16 [R0+UR9+0x2a00], R85 ;  /* 0x002a005500007988 */ /* 0x000fe20008000409 */
[----:B0-----:R-:W-:-:S03]  /*2b430*/  FMNMX3 R244, R244, -INF , R3, !PT ;  /* 0xff800000f4f47876 */ /* 0x001fc60007800003 */
        /* <DEDUP_REMOVED lines=31> */
[----:B0-----:R-:W-:-:S03]  /*2b630*/  FADD R58, R94, -R244 ;  /* 0x800000f45e3a7221 */ /* 0x001fc60000000000 */
        /* <DEDUP_REMOVED lines=23> */
[--C-:B------:R-:W-:Y:S01]  /*2b7b0*/  FADD R61, R95, -R244.reuse ;  /* 0x800000f45f3d7221 */ /* 0x100fe20000000000 */
[----:B------:R-:W-:-:S02]  /*2b7c0*/  FADD R60, R40, -R244 ;  /* 0x800000f4283c7221 */ /* 0x000fc40000000000 */
[----:B------:R-:W2:Y:S01]  /*2b7d0*/  LDL.LU R94, [R1+0x8] ;  /* 0x00000800015e7983 */ /* 0x000ea20000300800 */
        /* <DEDUP_REMOVED lines=65> */
[----:B------:R-:W3:Y:S04]  /*2bbf0*/  LDL.LU R95, [R1+0x4] ;  /* 0x00000400015f7983 */ /* 0x000ee80000300800 */
[----:B------:R-:W4:Y:S04]  /*2bc00*/  LDL.LU R40, [R1] ;  /* 0x0000000001287983 */ /* 0x000f280000300800 */
[----:B------:R0:W-:Y:S04]  /*2bc10*/  STS.U16 [R0+UR9+0x15f00], R201 ;  /* 0x015f00c900007988 */ /* 0x0001e80008000409 */
[----:B------:R1:W-:Y:S04]  /*2bc20*/  STS.U16 [R0+UR9+0x16300], R202 ;  /* 0x016300ca00007988 */ /* 0x0003e80008000409 */
[----:B0-----:R-:W2:Y:S04]  /*2bc30*/  LDL.LU R201, [R1+0x2178] ;  /* 0x0021780001c97983 */ /* 0x001ea80000300800 */
[----:B-1----:R-:W2:Y:S01]  /*2bc40*/  LDL.LU R202, [R1+0x2174] ;  /* 0x0021740001ca7983 */ /* 0x002ea20000300800 */
[--C-:B------:R-:W-:Y:S01]  /*2bc50*/  FADD R5, R5, -R244.reuse ;  /* 0x800000f405057221 */ /* 0x100fe20000000000 */
[--C-:B------:R-:W-:Y:S01]  /*2bc60*/  FADD R4, R6, -R244.reuse ;  /* 0x800000f406047221 */ /* 0x100fe20000000000 */
[----:B------:R-:W-:-:S02]  /*2bc70*/  FADD R7, R7, -R244 ;  /* 0x800000f407077221 */ /* 0x000fc40000000000 */
[----:B------:R-:W-:Y:S01]  /*2bc80*/  FMUL R5, R5, 1.4426950216293334961 ;  /* 0x3fb8aa3b05057820 */ /* 0x000fe20000400000 */
[----:B------:R-:W-:Y:S01]  /*2bc90*/  FMUL R4, R4, 1.4426950216293334961 ;  /* 0x3fb8aa3b04047820 */ /* 0x000fe20000400000 */
[----:B------:R-:W-:Y:S01]  /*2bca0*/  FMUL R7, R7, 1.4426950216293334961 ;  /* 0x3fb8aa3b07077820 */ /* 0x000fe20000400000 */
[--C-:B------:R-:W-:Y:S01]  /*2bcb0*/  FADD R6, R8, -R244.reuse ;  /* 0x800000f408067221 */ /* 0x100fe20000000000 */
[--C-:B------:R-:W-:Y:S02]  /*2bcc0*/  FADD R9, R9, -R244.reuse ;  /* 0x800000f409097221 */ /* 0x100fe40000000000 */
[----:B------:R-:W-:Y:S01]  /*2bcd0*/  MUFU.EX2 R5, R5 ;  /* 0x0000000500057308 */ /* 0x000fe20000000800 */
[----:B------:R-:W-:Y:S01]  /*2bce0*/  FMUL R6, R6, 1.4426950216293334961 ;  /* 0x3fb8aa3b06067820 */ /* 0x000fe20000400000 */
[----:B------:R-:W-:-:S06]  /*2bcf0*/  FADD R8, R10, -R244 ;  /* 0x800000f40a087221 */ /* 0x000fcc0000000000 */
[----:B------:R-:W0:Y:S01]  /*2bd00*/  MUFU.EX2 R4, R4 ;  /* 0x0000000400047308 */ /* 0x000e220000000800 */
[----:B------:R-:W-:Y:S01]  /*2bd10*/  FMUL R9, R9, 1.4426950216293334961 ;  /* 0x3fb8aa3b09097820 */ /* 0x000fe20000400000 */
[--C-:B------:R-:W-:Y:S01]  /*2bd20*/  FADD R10, R12, -R244.reuse ;  /* 0x800000f40c0a7221 */ /* 0x100fe20000000000 */
[--C-:B------:R-:W-:Y:S01]  /*2bd30*/  FADD R12, R14, -R244.reuse ;  /* 0x800000f40e0c7221 */ /* 0x100fe20000000000 */
[----:B------:R-:W-:-:S04]  /*2bd40*/  FADD R14, R16, -R244 ;  /* 0x800000f4100e7221 */ /* 0x000fc80000000000 */
[----:B------:R-:W1:Y:S01]  /*2bd50*/  MUFU.EX2 R7, R7 ;  /* 0x0000000700077308 */ /* 0x000e620000000800 */
[--C-:B------:R-:W-:Y:S01]  /*2bd60*/  FADD R16, R18, -R244.reuse ;  /* 0x800000f412107221 */ /* 0x100fe20000000000 */
[----:B------:R-:W-:Y:S01]  /*2bd70*/  FMUL R8, R8, 1.4426950216293334961 ;  /* 0x3fb8aa3b08087820 */ /* 0x000fe20000400000 */
[--C-:B------:R-:W-:Y:S01]  /*2bd80*/  FADD R11, R11, -R244.reuse ;  /* 0x800000f40b0b7221 */ /* 0x100fe20000000000 */
[--C-:B------:R-:W-:Y:S01]  /*2bd90*/  FADD R18, R20, -R244.reuse ;  /* 0x800000f414127221 */ /* 0x100fe20000000000 */
[----:B------:R-:W-:-:S03]  /*2bda0*/  FADD R20, R23, -R244 ;  /* 0x800000f417147221 */ /* 0x000fc60000000000 */
[----:B------:R-:W1:Y:S01]  /*2bdb0*/  MUFU.EX2 R6, R6 ;  /* 0x0000000600067308 */ /* 0x000e620000000800 */
[--C-:B------:R-:W-:Y:S01]  /*2bdc0*/  FADD R23, R25, -R244.reuse ;  /* 0x800000f419177221 */ /* 0x100fe20000000000 */
[--C-:B------:R-:W-:Y:S01]  /*2bdd0*/  FADD R25, R28, -R244.reuse ;  /* 0x800000f41c197221 */ /* 0x100fe20000000000 */
[----:B------:R-:W-:Y:S01]  /*2bde0*/  FMUL R11, R11, 1.4426950216293334961 ;  /* 0x3fb8aa3b0b0b7820 */ /* 0x000fe20000400000 */
[--C-:B------:R-:W-:Y:S01]  /*2bdf0*/  FADD R28, R30, -R244.reuse ;  /* 0x800000f41e1c7221 */ /* 0x100fe20000000000 */
[----:B------:R-:W-:-:S03]  /*2be00*/  FADD R30, R32, -R244 ;  /* 0x800000f4201e7221 */ /* 0x000fc60000000000 */
[----:B------:R-:W1:Y:S01]  /*2be10*/  MUFU.EX2 R9, R9 ;  /* 0x0000000900097308 */ /* 0x000e620000000800 */
[----:B------:R-:W-:Y:S01]  /*2be20*/  FADD R32, R34, -R244 ;  /* 0x800000f422207221 */ /* 0x000fe20000000000 */
[----:B0-----:R-:W-:Y:S01]  /*2be30*/  FADD R34, R5, R4 ;  /* 0x0000000405227221 */ /* 0x001fe20000000000 */
[----:B------:R-:W-:Y:S01]  /*2be40*/  FMUL R10, R10, 1.4426950216293334961 ;  /* 0x3fb8aa3b0a0a7820 */ /* 0x000fe20000400000 */
[----:B------:R-:W-:-:S04]  /*2be50*/  FADD R13, R13, -R244 ;  /* 0x800000f40d0d7221 */ /* 0x000fc80000000000 */
[----:B------:R-:W0:Y:S01]  /*2be60*/  MUFU.EX2 R8, R8 ;  /* 0x0000000800087308 */ /* 0x000e220000000800 */
[----:B-1----:R-:W-:Y:S01]  /*2be70*/  FADD R34, R7, R34 ;  /* 0x0000002207227221 */ /* 0x002fe20000000000 */
[----:B------:R-:W-:-:S06]  /*2be80*/  FMUL R13, R13, 1.4426950216293334961 ;  /* 0x3fb8aa3b0d0d7820 */ /* 0x000fcc0000400000 */
[----:B------:R-:W1:Y:S01]  /*2be90*/  MUFU.EX2 R11, R11 ;  /* 0x0000000b000b7308 */ /* 0x000e620000000800 */
[----:B------:R-:W-:Y:S01]  /*2bea0*/  FADD R34, R6, R34 ;  /* 0x0000002206227221 */ /* 0x000fe20000000000 */
[----:B------:R-:W-:Y:S01]  /*2beb0*/  FMUL R12, R12, 1.4426950216293334961 ;  /* 0x3fb8aa3b0c0c7820 */ /* 0x000fe20000400000 */
[----:B------:R-:W-:-:S05]  /*2bec0*/  FADD R15, R15, -R244 ;  /* 0x800000f40f0f7221 */ /* 0x000fca0000000000 */
[----:B------:R-:W1:Y:S01]  /*2bed0*/  MUFU.EX2 R10, R10 ;  /* 0x0000000a000a7308 */ /* 0x000e620000000800 */
[----:B------:R-:W-:Y:S01]  /*2bee0*/  FADD R3, R9, R34 ;  /* 0x0000002209037221 */ /* 0x000fe20000000000 */
[----:B------:R-:W-:-:S06]  /*2bef0*/  FMUL R15, R15, 1.4426950216293334961 ;  /* 0x3fb8aa3b0f0f7820 */ /* 0x000fcc0000400000 */
[----:B------:R-:W1:Y:S01]  /*2bf00*/  MUFU.EX2 R13, R13 ;  /* 0x0000000d000d7308 */ /* 0x000e620000000800 */
[----:B0-----:R-:W-:Y:S01]  /*2bf10*/  FADD R3, R8, R3 ;  /* 0x0000000308037221 */ /* 0x001fe20000000000 */
[----:B------:R-:W-:Y:S01]  /*2bf20*/  FMUL R14, R14, 1.4426950216293334961 ;  /* 0x3fb8aa3b0e0e7820 */ /* 0x000fe20000400000 */
[----:B------:R-:W-:-:S05]  /*2bf30*/  FADD R17, R17, -R244 ;  /* 0x800000f411117221 */ /* 0x000fca0000000000 */
[----:B------:R-:W0:Y:S01]  /*2bf40*/  MUFU.EX2 R12, R12 ;  /* 0x0000000c000c7308 */ /* 0x000e220000000800 */
[----:B-1----:R-:W-:Y:S01]  /*2bf50*/  FADD R3, R11, R3 ;  /* 0x000000030b037221 */ /* 0x002fe20000000000 */
[----:B------:R-:W-:-:S06]  /*2bf60*/  FMUL R17, R17, 1.4426950216293334961 ;  /* 0x3fb8aa3b11117820 */ /* 0x000fcc0000400000 */
[----:B------:R-:W1:Y:S01]  /*2bf70*/  MUFU.EX2 R15, R15 ;  /* 0x0000000f000f7308 */ /* 0x000e620000000800 */
[----:B------:R-:W-:Y:S01]  /*2bf80*/  FADD R3, R10, R3 ;  /* 0x000000030a037221 */ /* 0x000fe20000000000 */
[----:B------:R-:W-:-:S06]  /*2bf90*/  FMUL R16, R16, 1.4426950216293334961 ;  /* 0x3fb8aa3b10107820 */ /* 0x000fcc0000400000 */
[----:B------:R-:W1:Y:S01]  /*2bfa0*/  MUFU.EX2 R14, R14 ;  /* 0x0000000e000e7308 */ /* 0x000e620000000800 */
[----:B------:R-:W-:-:S07]  /*2bfb0*/  FADD R3, R13, R3 ;  /* 0x000000030d037221 */ /* 0x000fce0000000000 */
[----:B------:R-:W1:Y:S01]  /*2bfc0*/  MUFU.EX2 R17, R17 ;  /* 0x0000001100117308 */ /* 0x000e620000000800 */
[----:B0-----:R-:W-:-:S07]  /*2bfd0*/  FADD R3, R12, R3 ;  /* 0x000000030c037221 */ /* 0x001fce0000000000 */
[----:B------:R-:W0:Y:S01]  /*2bfe0*/  MUFU.EX2 R16, R16 ;  /* 0x0000001000107308 */ /* 0x000e220000000800 */
[----:B-1----:R-:W-:-:S04]  /*2bff0*/  FADD R3, R15, R3 ;  /* 0x000000030f037221 */ /* 0x002fc80000000000 */
[----:B------:R-:W-:Y:S01]  /*2c000*/  FADD R3, R14, R3 ;  /* 0x000000030e037221 */ /* 0x000fe20000000000 */
[----:B------:R1:W-:Y:S01]  /*2c010*/  STS.U16 [R0+UR9+0x16700], R208 ;  /* 0x016700d000007988 */ /* 0x0003e20008000409 */
[--C-:B------:R-:W-:Y:S02]  /*2c020*/  FADD R68, R196, -R244.reuse ;  /* 0x800000f4c4447221 */ /* 0x100fe40000000000 */
[----:B------:R-:W-:Y:S01]  /*2c030*/  FADD R3, R17, R3 ;  /* 0x0000000311037221 */ /* 0x000fe20000000000 */
[----:B------:R-:W-:Y:S01]  /*2c040*/  STS.U16 [R0+UR9+0x16b00], R197 ;  /* 0x016b00c500007988 */ /* 0x000fe20008000409 */
[----:B------:R-:W-:-:S03]  /*2c050*/  FADD R67, R207, -R244 ;  /* 0x800000f4cf437221 */ /* 0x000fc60000000000 */
[----:B------:R0:W-:Y:S04]  /*2c060*/  STS.U16 [R0+UR9+0x3300], R199 ;  /* 0x003300c700007988 */ /* 0x0001e80008000409 */
[----:B-1----:R1:W5:Y:S04]  /*2c070*/  LDL.LU R208, [R1+0x2170] ;  /* 0x0021700001d07983 */ /* 0x0023680000300800 */
[----:B------:R1:W5:Y:S01]  /*2c080*/  LDL.LU R196, [R1+0x216c] ;  /* 0x00216c0001c47983 */ /* 0x0003620000300800 */
[----:B0-----:R-:W-:-:S03]  /*2c090*/  FADD R199, R16, R3 ;  /* 0x0000000310c77221 */ /* 0x001fc60000000000 */
[----:B------:R1:W5:Y:S01]  /*2c0a0*/  LDL.LU R197, [R1+0x2168] ;  /* 0x0021680001c57983 */ /* 0x0003620000300800 */
[----:B------:R-:W-:-:S03]  /*2c0b0*/  LOP3.LUT R3, R198, 0x70, RZ, 0x3c, !PT ;  /* 0x00000070c6037812 */ /* 0x000fc600078e3cff */
[----:B------:R0:W-:Y:S04]  /*2c0c0*/  STS.U16 [R0+UR9+0x16f00], R211 ;  /* 0x016f00d300007988 */ /* 0x0001e80008000409 */
[----:B------:R1:W-:Y:S01]  /*2c0d0*/  STS.U16 [R0+UR9+0x17300], R210 ;  /* 0x017300d200007988 */ /* 0x0003e20008000409 */
[----:B------:R-:W-:-:S03]  /*2c0e0*/  FADD R66, R204, -R244 ;  /* 0x800000f4cc427221 */ /* 0x000fc60000000000 */
[----:B------:R1:W-:Y:S04]  /*2c0f0*/  STS.U16 [R0+UR9+0x17700], R206 ;  /* 0x017700ce00007988 */ /* 0x0003e80008000409 */
[----:B0-----:R0:W5:Y:S04]  /*2c100*/  LDL.LU R211, [R1+0x2164] ;  /* 0x0021640001d37983 */ /* 0x0011680000300800 */
[----:B-1----:R0:W5:Y:S04]  /*2c110*/  LDL.LU R210, [R1+0x2160] ;  /* 0x0021600001d27983 */ /* 0x0021680000300800 */
[----:B------:R0:W5:Y:S04]  /*2c120*/  LDL.LU R207, [R1+0x215c] ;  /* 0x00215c0001cf7983 */ /* 0x0001680000300800 */
[----:B------:R0:W5:Y:S04]  /*2c130*/  LDL.LU R206, [R1+0x2158] ;  /* 0x0021580001ce7983 */ /* 0x0001680000300800 */
[----:B------:R1:W-:Y:S01]  /*2c140*/  STS.U16 [R0+UR9+0x17b00], R205 ;  /* 0x017b00cd00007988 */ /* 0x0003e20008000409 */
[----:B------:R-:W-:-:S03]  /*2c150*/  FADD R64, R53, -R244 ;  /* 0x800000f435407221 */ /* 0x000fc60000000000 */
[----:B------:R-:W-:Y:S01]  /*2c160*/  STS.U16 [R0+UR9+0x300], R186 ;  /* 0x000300ba00007988 */ /* 0x000fe20008000409 */
[----:B------:R-:W-:-:S03]  /*2c170*/  FADD R53, R200, -R244 ;  /* 0x800000f4c8357221 */ /* 0x000fc60000000000 */
[----:B------:R-:W-:Y:S04]  /*2c180*/  STS.U16 [R0+UR9+0x700], R189 ;  /* 0x000700bd00007988 */ /* 0x000fe80008000409 */
[----:B-1----:R0:W5:Y:S04]  /*2c190*/  LDL.LU R205, [R1+0x2154] ;  /* 0x0021540001cd7983 */ /* 0x0021680000300800 */
        /* <DEDUP_REMOVED lines=50> */
[----:B---3--:R-:W-:Y:S04]  /*2c4c0*/  STS.U16 [R0+UR9+0x15700], R95 ;  /* 0x0157005f00007988 */ /* 0x008fe80008000409 */
[----:B----4-:R1:W-:Y:S04]  /*2c4d0*/  STS.U16 [R0+UR9+0x15b00], R40 ;  /* 0x015b002800007988 */ /* 0x0103e80008000409 */
[----:B------:R0:W5:Y:S04]  /*2c4e0*/  LDL.LU R204, [R1+0x2150] ;  /* 0x0021500001cc7983 */ /* 0x0001680000300800 */
[----:B------:R2:W-:Y:S04]  /*2c4f0*/  STS.U16 [R0+UR9+0x17f00], R203 ;  /* 0x017f00cb00007988 */ /* 0x0005e80008000409 */
[----:B------:R3:W-:Y:S01]  /*2c500*/  STS.U16 [R3+UR9+0x380], R202 ;  /* 0x000380ca03007988 */ /* 0x0007e20008000409 */
[----:B-1----:R-:W-:-:S03]  /*2c510*/  FADD R40, R2, -R244 ;  /* 0x800000f402287221 */ /* 0x002fc60000000000 */
[----:B------:R1:W-:Y:S04]  /*2c520*/  STS.U16 [R3+UR9+0x780], R201 ;  /* 0x000780c903007988 */ /* 0x0003e80008000409 */
[----:B--2---:R0:W5:Y:S04]  /*2c530*/  LDL.LU R203, [R1+0x214c] ;  /* 0x00214c0001cb7983 */ /* 0x0041680000300800 */
[----:B---3--:R0:W5:Y:S04]  /*2c540*/  LDL.LU R202, [R1+0x2148] ;  /* 0x0021480001ca7983 */ /* 0x0081680000300800 */
[----:B-1----:R0:W5:Y:S04]  /*2c550*/  LDL.LU R201, [R1+0x2144] ;  /* 0x0021440001c97983 */ /* 0x0021680000300800 */
[----:B------:R0:W5:Y:S04]  /*2c560*/  LDL.LU R200, [R1+0x2140] ;  /* 0x0021400001c87983 */ /* 0x0001680000300800 */
[----:B------:R0:W5:Y:S01]  /*2c570*/  LDL.LU R2, [R1+0x213c] ;  /* 0x00213c0001027983 */ /* 0x0001620000300800 */
[----:B------:R-:W-:-:S04]  /*2c580*/  FADD R19, R19, -R244 ;  /* 0x800000f413137221 */ /* 0x000fc80000000000 */
[----:B------:R-:W-:Y:S01]  /*2c590*/  FMUL R19, R19, 1.4426950216293334961 ;  /* 0x3fb8aa3b13137820 */ /* 0x000fe20000400000 */
[----:B------:R-:W-:Y:S01]  /*2c5a0*/  FMUL R18, R18, 1.4426950216293334961 ;  /* 0x3fb8aa3b12127820 */ /* 0x000fe20000400000 */
[----:B------:R-:W-:-:S04]  /*2c5b0*/  FADD R21, R21, -R244 ;  /* 0x800000f415157221 */ /* 0x000fc80000000000 */
[----:B------:R-:W1:Y:S01]  /*2c5c0*/  MUFU.EX2 R19, R19 ;  /* 0x0000001300137308 */ /* 0x000e620000000800 */
[----:B------:R-:W-:Y:S01]  /*2c5d0*/  FMUL R21, R21, 1.4426950216293334961 ;  /* 0x3fb8aa3b15157820 */ /* 0x000fe20000400000 */
[----:B------:R-:W-:Y:S01]  /*2c5e0*/  FMUL R20, R20, 1.4426950216293334961 ;  /* 0x3fb8aa3b14147820 */ /* 0x000fe20000400000 */
[----:B------:R-:W-:-:S05]  /*2c5f0*/  FADD R24, R24, -R244 ;  /* 0x800000f418187221 */ /* 0x000fca0000000000 */
[----:B------:R-:W2:Y:S01]  /*2c600*/  MUFU.EX2 R18, R18 ;  /* 0x0000001200127308 */ /* 0x000ea20000000800 */
[----:B------:R-:W-:Y:S01]  /*2c610*/  FMUL R24, R24, 1.4426950216293334961 ;  /* 0x3fb8aa3b18187820 */ /* 0x000fe20000400000 */
[----:B------:R-:W-:-:S06]  /*2c620*/  FMUL R23, R23, 1.4426950216293334961 ;  /* 0x3fb8aa3b17177820 */ /* 0x000fcc0000400000 */
[----:B------:R-:W3:Y:S01]  /*2c630*/  MUFU.EX2 R21, R21 ;  /* 0x0000001500157308 */ /* 0x000ee20000000800 */
[----:B------:R-:W-:Y:S01]  /*2c640*/  FADD R26, R26, -R244 ;  /* 0x800000f41a1a7221 */ /* 0x000fe20000000000 */
[----:B-1----:R-:W-:-:S06]  /*2c650*/  FADD R199, R19, R199 ;  /* 0x000000c713c77221 */ /* 0x002fcc0000000000 */
[----:B------:R-:W1:Y:S01]  /*2c660*/  MUFU.EX2 R20, R20 ;  /* 0x0000001400147308 */ /* 0x000e620000000800 */
[----:B------:R-:W-:Y:S01]  /*2c670*/  FMUL R26, R26, 1.4426950216293334961 ;  /* 0x3fb8aa3b1a1a7820 */ /* 0x000fe20000400000 */
[----:B--2---:R-:W-:-:S06]  /*2c680*/  FADD R199, R18, R199 ;  /* 0x000000c712c77221 */ /* 0x004fcc0000000000 */
[----:B------:R-:W2:Y:S01]  /*2c690*/  MUFU.EX2 R24, R24 ;  /* 0x0000001800187308 */ /* 0x000ea20000000800 */
[----:B------:R-:W-:Y:S01]  /*2c6a0*/  FMUL R25, R25, 1.4426950216293334961 ;  /* 0x3fb8aa3b19197820 */ /* 0x000fe20000400000 */
[----:B------:R-:W-:Y:S01]  /*2c6b0*/  FADD R29, R29, -R244 ;  /* 0x800000f41d1d7221 */ /* 0x000fe20000000000 */
[----:B---3--:R-:W-:-:S05]  /*2c6c0*/  FADD R199, R21, R199 ;  /* 0x000000c715c77221 */ /* 0x008fca0000000000 */
[----:B------:R-:W3:Y:S01]  /*2c6d0*/  MUFU.EX2 R23, R23 ;  /* 0x0000001700177308 */ /* 0x000ee20000000800 */
[----:B------:R-:W-:Y:S01]  /*2c6e0*/  FMUL R29, R29, 1.4426950216293334961 ;  /* 0x3fb8aa3b1d1d7820 */ /* 0x000fe20000400000 */
[----:B-1----:R-:W-:-:S06]  /*2c6f0*/  FADD R199, R20, R199 ;  /* 0x000000c714c77221 */ /* 0x002fcc0000000000 */
[----:B------:R-:W1:Y:S01]  /*2c700*/  MUFU.EX2 R26, R26 ;  /* 0x0000001a001a7308 */ /* 0x000e620000000800 */
[----:B------:R-:W-:Y:S01]  /*2c710*/  FMUL R28, R28, 1.4426950216293334961 ;  /* 0x3fb8aa3b1c1c7820 */ /* 0x000fe20000400000 */
[----:B------:R-:W-:Y:S01]  /*2c720*/  FADD R31, R31, -R244 ;  /* 0x800000f41f1f7221 */ /* 0x000fe20000000000 */
[----:B--2---:R-:W-:-:S05]  /*2c730*/  FADD R199, R24, R199 ;  /* 0x000000c718c77221 */ /* 0x004fca0000000000 */
[----:B------:R-:W2:Y:S01]  /*2c740*/  MUFU.EX2 R25, R25 ;  /* 0x0000001900197308 */ /* 0x000ea20000000800 */
[----:B------:R-:W-:Y:S01]  /*2c750*/  FMUL R31, R31, 1.4426950216293334961 ;  /* 0x3fb8aa3b1f1f7820 */ /* 0x000fe20000400000 */
[----:B---3--:R-:W-:-:S06]  /*2c760*/  FADD R199, R23, R199 ;  /* 0x000000c717c77221 */ /* 0x008fcc0000000000 */
[----:B------:R-:W3:Y:S01]  /*2c770*/  MUFU.EX2 R29, R29 ;  /* 0x0000001d001d7308 */ /* 0x000ee20000000800 */
[----:B------:R-:W-:Y:S01]  /*2c780*/  FMUL R30, R30, 1.4426950216293334961 ;  /* 0x3fb8aa3b1e1e7820 */ /* 0x000fe20000400000 */
[----:B------:R-:W-:Y:S01]  /*2c790*/  FADD R33, R33, -R244 ;  /* 0x800000f421217221 */ /* 0x000fe20000000000 */
[----:B-1----:R-:W-:-:S05]  /*2c7a0*/  FADD R199, R26, R199 ;  /* 0x000000c71ac77221 */ /* 0x002fca0000000000 */
        /* <DEDUP_REMOVED lines=9> */
[----:B------:R-:W-:Y:S01]  /*2c840*/  FADD R36, R36, -R244 ;  /* 0x800000f424247221 */ /* 0x000fe20000000000 */
[----:B-1----:R-:W-:-:S05]  /*2c850*/  FADD R199, R28, R199 ;  /* 0x000000c71cc77221 */ /* 0x002fca0000000000 */
[----:B------:R-:W1:Y:S01]  /*2c860*/  MUFU.EX2 R33, R33 ;  /* 0x0000002100217308 */ /* 0x000e620000000800 */
[----:B------:R-:W-:Y:S01]  /*2c870*/  FMUL R36, R36, 1.4426950216293334961 ;  /* 0x3fb8aa3b24247820 */ /* 0x000fe20000400000 */
[----:B------:R-:W-:Y:S01]  /*2c880*/  FADD R39, R39, -R244 ;  /* 0x800000f427277221 */ /* 0x000fe20000000000 */
[----:B--2---:R-:W-:-:S05]  /*2c890*/  FADD R199, R31, R199 ;  /* 0x000000c71fc77221 */ /* 0x004fca0000000000 */
        /* <DEDUP_REMOVED lines=127> */
[----:B-1----:R-:W-:-:S07]  /*2d090*/  FADD R199, R53, R199 ;  /* 0x000000c735c77221 */ /* 0x002fce0000000000 */
[----:B------:R-:W1:Y:S01]  /*2d0a0*/  MUFU.EX2 R0, R0 ;  /* 0x0000000000007308 */ /* 0x000e620000000800 */
[----:B--2---:R-:W-:-:S07]  /*2d0b0*/  FADD R199, R40, R199 ;  /* 0x000000c728c77221 */ /* 0x004fce0000000000 */
[----:B------:R-:W2:Y:S01]  /*2d0c0*/  MUFU.EX2 R35, R35 ;  /* 0x0000002300237308 */ /* 0x000ea20000000800 */
[----:B---3--:R-:W-:Y:S01]  /*2d0d0*/  FADD R199, R34, R199 ;  /* 0x000000c722c77221 */ /* 0x008fe20000000000 */
[----:B------:R-:W-:-:S03]  /*2d0e0*/  F2FP.F16.F32.PACK_AB R4, R4, R5 ;  /* 0x000000050404723e */ /* 0x000fc600000000ff */
[----:B-1----:R-:W-:Y:S01]  /*2d0f0*/  FADD R199, R0, R199 ;  /* 0x000000c700c77221 */ /* 0x002fe20000000000 */
[----:B------:R-:W-:Y:S02]  /*2d100*/  F2FP.F16.F32.PACK_AB R5, R6, R7 ;  /* 0x000000070605723e */ /* 0x000fe400000000ff */
[----:B------:R-:W-:Y:S01]  /*2d110*/  F2FP.F16.F32.PACK_AB R6, R8, R9 ;  /* 0x000000090806723e */ /* 0x000fe200000000ff */
[----:B--2---:R-:W-:Y:S01]  /*2d120*/  FADD R199, R35, R199 ;  /* 0x000000c723c77221 */ /* 0x004fe20000000000 */
[----:B------:R-:W-:Y:S02]  /*2d130*/  F2FP.F16.F32.PACK_AB R7, R10, R11 ;  /* 0x0000000b0a07723e */ /* 0x000fe400000000ff */
[----:B------:R-:W-:Y:S02]  /*2d140*/  F2FP.F16.F32.PACK_AB R8, R12, R13 ;  /* 0x0000000d0c08723e */ /* 0x000fe400000000ff */
[----:B------:R0:W1:Y:S01]  /*2d150*/  SHFL.BFLY PT, R209, R199, 0x10, 0x1f ;  /* 0x0e001f00c7d17f89 */ /* 0x00006200000e0000 */
[----:B------:R-:W-:-:S02]  /*2d160*/  F2FP.F16.F32.PACK_AB R9, R14, R15 ;  /* 0x0000000f0e09723e */ /* 0x000fc400000000ff */
[----:B------:R-:W-:Y:S02]  /*2d170*/  F2FP.F16.F32.PACK_AB R10, R16, R17 ;  /* 0x00000011100a723e */ /* 0x000fe400000000ff */
[----:B------:R-:W-:Y:S02]  /*2d180*/  F2FP.F16.F32.PACK_AB R11, R18, R19 ;  /* 0x00000013120b723e */ /* 0x000fe400000000ff */
[----:B------:R-:W-:Y:S02]  /*2d190*/  F2FP.F16.F32.PACK_AB R12, R20, R21 ;  /* 0x00000015140c723e */ /* 0x000fe400000000ff */
[----:B------:R-:W-:Y:S02]  /*2d1a0*/  F2FP.F16.F32.PACK_AB R13, R23, R24 ;  /* 0x00000018170d723e */ /* 0x000fe400000000ff */
[----:B------:R-:W-:Y:S02]  /*2d1b0*/  F2FP.F16.F32.PACK_AB R14, R25, R26 ;  /* 0x0000001a190e723e */ /* 0x000fe400000000ff */
        /* <DEDUP_REMOVED lines=20> */
[----:B------:R-:W-:Y:S01]  /*2d300*/  F2FP.F16.F32.PACK_AB R35, R35, R0 ;  /* 0x000000002323723e */ /* 0x000fe200000000ff */
[----:B01----:R-:W-:Y:S06]  /*2d310*/  @!P1 BRA `(.L_x_9) ;  /* 0x0000000000089947 */ /* 0x003fec0003800000 */
[----:B------:R0:W-:Y:S01]  /*2d320*/  STTM.16dp32bit_t0_t15.x32 tmem[UR7+0x180], R4 ;  /* 0x00018004000079ed */ /* 0x0001e20008a80007 */
[----:B------:R0:W-:Y:S02]  /*2d330*/  STTM.16dp32bit_t16_t31.x32 tmem[UR7+0x1a0], R4 ;  /* 0x0001a004000079ed */ /* 0x0001e40008aa0007 */
.L_x_9:
[----:B0-----:R-:W2:Y:S04]  /*2d340*/  LDL.LU R33, [R1+0x134] ;  /* 0x0001340001217983 */ /* 0x001ea80000300800 */
        /* <DEDUP_REMOVED lines=30> */
[----:B--2---:R0:W-:Y:S04]  /*2d530*/  STS.U16 [R3+UR9+0xb80], R33 ;  /* 0x000b802103007988 */ /* 0x0041e80008000409 */
[----:B---3--:R1:W-:Y:S04]  /*2d540*/  STS.U16 [R3+UR9+0xf80], R32 ;  /* 0x000f802003007988 */ /* 0x0083e80008000409 */
[----:B----4-:R2:W-:Y:S04]  /*2d550*/  STS.U16 [R3+UR9+0x1380], R31 ;  /* 0x0013801f03007988 */ /* 0x0105e80008000409 */
[----:B0-----:R-:W3:Y:S04]  /*2d560*/  LDL.LU R33, [R1+0xb0] ;  /* 0x0000b00001217983 */ /* 0x001ee80000300800 */
[----:B-1----:R-:W4:Y:S04]  /*2d570*/  LDL.LU R32, [R1+0xac] ;  /* 0x0000ac0001207983 */ /* 0x002f280000300800 */
[----:B------:R0:W-:Y:S04]  /*2d580*/  STS.U16 [R3+UR9+0x1780], R30 ;  /* 0x0017801e03007988 */ /* 0x0001e80008000409 */
[----:B--2---:R-:W2:Y:S04]  /*2d590*/  LDL.LU R31, [R1+0xa8] ;  /* 0x0000a800011f7983 */ /* 0x004ea80000300800 */
        /* <DEDUP_REMOVED lines=54> */
[----:B-1----:R-:W2:Y:S04]  /*2d900*/  LDL.LU R0, [R1+0x38] ;  /* 0x0000380001007983 */ /* 0x002ea80000300800 */
[----:B---3--:R-:W-:Y:S04]  /*2d910*/  STS.U16 [R3+UR9+0x10780], R33 ;  /* 0x0107802103007988 */ /* 0x008fe80008000409 */
[----:B----4-:R-:W-:Y:S04]  /*2d920*/  STS.U16 [R3+UR9+0x10b80], R32 ;  /* 0x010b802003007988 */ /* 0x010fe80008000409 */
[----:B--2---:R-:W-:Y:S04]  /*2d930*/  STS.U16 [R3+UR9+0x10f80], R31 ;  /* 0x010f801f03007988 */ /* 0x004fe80008000409 */
        /* <DEDUP_REMOVED lines=27> */
[----:B------:R1:W-:Y:S01]  /*2daf0*/  STS.U16 [R3+UR9+0x17f80], R0 ;  /* 0x017f800003007988 */ /* 0x0003e20008000409 */
[----:B------:R-:W2:Y:S02]  /*2db00*/  FENCE.VIEW.ASYNC.T ;  /* 0x00000000000073c6 */ /* 0x000ea40000000200 */
[----:B--2---:R-:W-:Y:S06]  /*2db10*/  BAR.SYNC.DEFER_BLOCKING 0x0 ;  /* 0x0000000000007b1d */ /* 0x004fec0000010000 */
[----:B------:R-:W-:Y:S01]  /*2db20*/  LDTM.x64 R68, tmem[UR7] ;  /* 0x00000007004479ee */ /* 0x000fe20008340000 */
[----:B0-----:R-:W-:Y:S01]  /*2db30*/  LDTM.x64 R4, tmem[UR7+0x40] ;  /* 0x00004007000479ee */ /* 0x001fe20008340000 */
[----:B------:R-:W0:Y:S01]  /*2db40*/  LDTM.x64 R132, tmem[UR7+0x80] ;  /* 0x00008007008479ee */ /* 0x000e220008340000 */
[----:B-1----:R-:W-:-:S04]  /*2db50*/  FADD R0, -R244, -INF ;  /* 0xff800000f4007421 */ /* 0x002fc80000000100 */
[----:B------:R-:W-:Y:S01]  /*2db60*/  FMUL R0, R0, 1.4426950216293334961 ;  /* 0x3fb8aa3b00007820 */ /* 0x000fe20000400000 */
[----:B0-----:R-:W-:Y:S04]  /*2db70*/  STL.64 [R1], R132 ;  /* 0x0000008401007387 */ /* 0x001fe80000100a00 */
        /* <DEDUP_REMOVED lines=14> */
[----:B------:R-:W-:Y:S01]  /*2dc60*/  STL.64 [R1+0x78], R162 ;  /* 0x000078a201007387 */ /* 0x000fe20000100a00 */
[----:B------:R-:W0:Y:S03]  /*2dc70*/  MUFU.EX2 R0, R0 ;  /* 0x0000000000007308 */ /* 0x000e260000000800 */
        /* <DEDUP_REMOVED lines=15> */
[----:B------:R1:W-:Y:S01]  /*2dd70*/  STL.64 [R1+0xf8], R194 ;  /* 0x0000f8c201007387 */ /* 0x0003e20000100a00 */
[C---:B0-----:R-:W-:Y:S01]  /*2dd80*/  FMUL R68, R0.reuse, R68 ;  /* 0x0000004400447220 */ /* 0x041fe20000400000 */
[C---:B------:R-:W-:Y:S01]  /*2dd90*/  FMUL R69, R0.reuse, R69 ;  /* 0x0000004500457220 */ /* 0x040fe20000400000 */
[C---:B------:R-:W-:Y:S01]  /*2dda0*/  FMUL R70, R0.reuse, R70 ;  /* 0x0000004600467220 */ /* 0x040fe20000400000 */
[C---:B------:R-:W-:Y:S01]  /*2ddb0*/  FMUL R71, R0.reuse, R71 ;  /* 0x0000004700477220 */ /* 0x040fe20000400000 */
[C---:B------:R-:W-:Y:S01]  /*2ddc0*/  FMUL R72, R0.reuse, R72 ;  /* 0x0000004800487220 */ /* 0x040fe20000400000 */
[C---:B------:R-:W-:Y:S01]  /*2ddd0*/  FMUL R73, R0.reuse, R73 ;  /* 0x0000004900497220 */ /* 0x040fe20000400000 */
[C---:B------:R-:W-:Y:S01]  /*2dde0*/  FMUL R74, R0.reuse, R74 ;  /* 0x0000004a004a7220 */ /* 0x040fe20000400000 */
[C---:B------:R-:W-:Y:S01]  /*2ddf0*/  FMUL R75, R0.reuse, R75 ;  /* 0x0000004b004b7220 */ /* 0x040fe20000400000 */
[----:B-1----:R-:W0:Y:S01]  /*2de00*/  LDTM.x64 R132, tmem[UR7+0xc0] ;  /* 0x0000c007008479ee */ /* 0x002e220008340000 */
[----:B------:R-:W-:Y:S01]  /*2de10*/  NOP ;  /* 0x0000000000007918 */ /* 0x000fe20000000000 */
[C---:B------:R-:W-:Y:S01]  /*2de20*/  FMUL R76, R0.reuse, R76 ;  /* 0x0000004c004c7220 */ /* 0x040fe20000400000 */
        /* <DEDUP_REMOVED lines=118> */
[----:B------:R-:W-:Y:S01]  /*2e590*/  FMUL R67, R0, R67 ;  /* 0x0000004300437220 */ /* 0x000fe20000400000 */
[----:B0-----:R-:W-:Y:S06]  /*2e5a0*/  @!P1 BRA `(.L_x_10) ;  /* 0x0000000000089947 */ /* 0x001fec0003800000 */
[----:B------:R0:W-:Y:S01]  /*2e5b0*/  STTM.x64 tmem[UR7], R68 ;  /* 0x00000044000079ed */ /* 0x0001e20008340007 */
[----:B------:R0:W-:Y:S02]  /*2e5c0*/  STTM.x64 tmem[UR7+0x40], R4 ;  /* 0x00004004000079ed */ /* 0x0001e40008340007 */
.L_x_10:
[----:B------:R-:W2:Y:S04]  /*2e5d0*/  LDL.LU R3, [R1+0x74] ;  /* 0x0000740001037983 */ /* 0x000ea80000300800 */
[----:B0-----:R-:W3:Y:S04]  /*2e5e0*/  LDL.LU R33, [R1] ;  /* 0x0000000001217983 */ /* 0x001ee80000300800 */
        /* <DEDUP_REMOVED lines=27> */
[----:B------:R-:W4:Y:S01]  /*2e7a0*/  LDL.LU R5, [R1+0x70] ;  /* 0x0000700001057983 */ /* 0x000f220000300800 */
[----:B------:R-:W0:Y:S03]  /*2e7b0*/  S2R R34, SR_CTAID.X ;  /* 0x0000000000227919 */ /* 0x000e260000002500 */
[----:B------:R-:W4:Y:S04]  /*2e7c0*/  LDL.LU R37, [R1+0x78] ;  /* 0x0000780001257983 */ /* 0x000f280000300800 */
[----:B------:R-:W4:Y:S04]  /*2e7d0*/  LDL.LU R36, [R1+0x7c] ;  /* 0x00007c0001247983 */ /* 0x000f280000300800 */
[----:B------:R-:W4:Y:S01]  /*2e7e0*/  LDL.LU R35, [R1+0x80] ;  /* 0x0000800001237983 */ /* 0x000f220000300800 */
[----:B0-----:R-:W-:-:S04]  /*2e7f0*/  SHF.L.U32 R34, R34, 0x6, RZ ;  /* 0x0000000622227819 */ /* 0x001fc800000006ff */
[----:B------:R-:W-:Y:S02]  /*2e800*/  IADD3 R212, PT, PT, R34, -0x40, RZ ;  /* 0xffffffc022d47810 */ /* 0x000fe40007ffe0ff */
[----:B------:R-:W4:Y:S01]  /*2e810*/  LDL.LU R34, [R1+0x84] ;  /* 0x0000840001227983 */ /* 0x000f220000300800 */
[----:B--2---:R-:W-:Y:S02]  /*2e820*/  IMAD.MOV.U32 R4, RZ, RZ, R3 ;  /* 0x000000ffff047224 */ /* 0x004fe400078e0003 */
[----:B------:R-:W-:Y:S01]  /*2e830*/  FADD R3, -R244, -INF ;  /* 0xff800000f4037421 */ /* 0x000fe20000000100 */
[----:B---3--:R-:W-:Y:S02]  /*2e840*/  IMAD.MOV.U32 R67, RZ, RZ, R33 ;  /* 0x000000ffff437224 */ /* 0x008fe400078e0021 */
[----:B------:R-:W-:Y:S01]  /*2e850*/  MOV R38, R4 ;  /* 0x0000000400267202 */ /* 0x000fe20000000f00 */
[----:B------:R-:W2:Y:S01]  /*2e860*/  LDL.LU R33, [R1+0x88] ;  /* 0x0000880001217983 */ /* 0x000ea20000300800 */
[----:B------:R-:W-:Y:S01]  /*2e870*/  FMUL R3, R3, 1.4426950216293334961 ;  /* 0x3fb8aa3b03037820 */ /* 0x000fe20000400000 */
[----:B----4-:R-:W-:-:S02]  /*2e880*/  MOV R66, R32 ;  /* 0x0000002000427202 */ /* 0x010fc40000000f00 */
[----:B------:R-:W3:Y:S01]  /*2e890*/  LDL.LU R32, [R1+0x8c] ;  /* 0x00008c0001207983 */ /* 0x000ee20000300800 */
[----:B------:R-:W-:-:S03]  /*2e8a0*/  IMAD.MOV.U32 R65, RZ, RZ, R31 ;  /* 0x000000ffff417224 */ /* 0x000fc600078e001f */
[----:B------:R-:W4:Y:S01]  /*2e8b0*/  LDL.LU R31, [R1+0x90] ;  /* 0x00009000011f7983 */ /* 0x000f220000300800 */
[----:B------:R-:W-:-:S03]  /*2e8c0*/  MOV R64, R30 ;  /* 0x0000001e00407202 */ /* 0x000fc60000000f00 */
[----:B------:R-:W4:Y:S01]  /*2e8d0*/  LDL.LU R30, [R1+0x94] ;  /* 0x00009400011e7983 */ /* 0x000f220000300800 */
        /* <DEDUP_REMOVED lines=49> */
[----:B------:R-:W4:Y:S04]  /*2ebf0*/  LDL.LU R5, [R1+0xf8] ;  /* 0x0000f80001057983 */ /* 0x000f280000300800 */
[----:B------:R-:W4:Y:S01]  /*2ec00*/  LDL.LU R4, [R1+0xfc] ;  /* 0x0000fc0001047983 */ /* 0x000f220000300800 */
[----:B------:R-:W0:Y:S01]  /*2ec10*/  MUFU.EX2 R3, R3 ;  /* 0x0000000300037308 */ /* 0x000e220000000800 */
        /* <DEDUP_REMOVED lines=68> */
[C---:B--2---:R-:W-:Y:S01]  /*2f060*/  FMUL R102, R0.reuse, R33 ;  /* 0x0000002100667220 */ /* 0x044fe20000400000 */
[C---:B------:R-:W-:Y:S01]  /*2f070*/  FMUL R33, R0.reuse, R161 ;  /* 0x000000a100217220 */ /* 0x040fe20000400000 */
[C---:B---3--:R-:W-:Y:S01]  /*2f080*/  FMUL R103, R0.reuse, R32 ;  /* 0x0000002000677220 */ /* 0x048fe20000400000 */
[C---:B------:R-:W-:Y:S01]  /*2f090*/  FMUL R32, R0.reuse, R160 ;  /* 0x000000a000207220 */ /* 0x040fe20000400000 */
[C---:B----4-:R-:W-:Y:S01]  /*2f0a0*/  FMUL R104, R0.reuse, R31 ;  /* 0x0000001f00687220 */ /* 0x050fe20000400000 */
        /* <DEDUP_REMOVED lines=56> */
[----:B------:R0:W-:Y:S01]  /*2f430*/  STTM.x64 tmem[UR7+0x80], R68 ;  /* 0x00008044000079ed */ /* 0x0001e20008340007 */
[----:B------:R-:W-:Y:S05]  /*2f440*/  @!P1 BRA `(.L_x_11) ;  /* 0x0000000000049947 */ /* 0x000fea0003800000 */
[----:B------:R1:W-:Y:S02]  /*2f450*/  STTM.x64 tmem[UR7+0xc0], R4 ;  /* 0x0000c004000079ed */ /* 0x0003e40008340007 */
.L_x_11:
[----:B-1----:R1:W5:Y:S01]  /*2f460*/  LDL.64 R20, [R1+0x100] ;  /* 0x0001000001147983 */ /* 0x0023620000100a00 */
[----:B------:R-:W2:Y:S02]  /*2f470*/  FENCE.VIEW.ASYNC.T ;  /* 0x00000000000073c6 */ /* 0x000ea40000000200 */
[----:B--2---:R-:W-:Y:S01]  /*2f480*/  BAR.SYNC.DEFER_BLOCKING 0x0 ;  /* 0x0000000000007b1d */ /* 0x004fe20000010000 */
[----:B------:R-:W-:Y:S01]  /*2f490*/  FADD R0, R199, R209 ;  /* 0x000000d1c7007221 */ /* 0x000fe20000000000 */
[----:B------:R-:W-:-:S04]  /*2f4a0*/  ISETP.GE.AND P3, PT, R212, 0x1, PT ;  /* 0x00000001d400780c */ /* 0x000fc80003f66270 */
[----:B------:R2:W-:Y:S06]  /*2f4b0*/  MEMBAR.ALL.CTA ;  /* 0x0000000000007992 */ /* 0x0005ec0000008000 */
[----:B--2---:R-:W2:Y:S01]  /*2f4c0*/  FENCE.VIEW.ASYNC.S ;  /* 0x00000000000073c6 */ /* 0x004ea20000000000 */
[----:B------:R-:W-:Y:S01]  /*2f4d0*/  UIADD3 UR4, UPT, UPT, UR8, 0x180, URZ ;  /* 0x0000018008047890 */ /* 0x000fe2000fffe0ff */
[----:B------:R-:W-:Y:S01]  /*2f4e0*/  FADD R18, R3, R0 ;  /* 0x0000000003127221 */ /* 0x000fe20000000000 */
[----:B------:R-:W-:Y:S01]  /*2f4f0*/  IMAD.MOV.U32 R6, RZ, RZ, RZ ;  /* 0x000000ffff067224 */ /* 0x000fe200078e00ff */
[----:B--2---:R-:W-:Y:S06]  /*2f500*/  BAR.SYNC.DEFER_BLOCKING 0x0 ;  /* 0x0000000000007b1d */ /* 0x004fec0000010000 */
[----:B-1----:R-:W-:Y:S05]  /*2f510*/  @!P2 BRA `(.L_x_12) ;  /* 0x000000080040a947 */ /* 0x002fea0003800000 */
[----:B------:R-:W-:Y:S02]  /*2f520*/  MOV R0, UR9 ;  /* 0x0000000900007c02 */ /* 0x000fe40008000f00 */
[----:B------:R-:W-:Y:S01]  /*2f530*/  ELECT P2, URZ, PT ;  /* 0x0000000000ff782f */ /* 0x000fe20003840000 */
[----:B-----5:R-:W-:Y:S01]  /*2f540*/  HFMA2 R21, -RZ, RZ, 0, 0 ;  /* 0x00000000ff157431 */ /* 0x020fe200000001ff */
[----:B------:R-:W-:Y:S01]  /*2f550*/  UIADD3 UR68, UPT, UPT, UR8, 0x188, URZ ;  /* 0x0000018808447890 */ /* 0x000fe2000fffe0ff */
[----:B------:R-:W-:Y:S01]  /*2f560*/  SHF.R.U32.HI R0, RZ, 0x4, R0 ;  /* 0x00000004ff007819 */ /* 0x000fe20000011600 */
[----:B------:R-:W-:Y:S01]  /*2f570*/  UIADD3 UR77, UPT, UPT, UR8, 0x190, URZ ;  /* 0x00000190084d7890 */ /* 0x000fe2000fffe0ff */
[----:B------:R-:W-:Y:S01]  /*2f580*/  MOV.SPILL R17, UR7 ;  /* 0x0000000700117c02 */ /* 0x000fe20009000f00 */
[----:B------:R-:W-:Y:S01]  /*2f590*/  UIADD3 UR74, UPT, UPT, UR8, 0x198, URZ ;  /* 0x00000198084a7890 */ /* 0x000fe2000fffe0ff */
[----:B------:R-:W-:Y:S01]  /*2f5a0*/  SGXT.U32 R0, R0, 0xe ;  /* 0x0000000e0000781a */ /* 0x000fe20000000000 */
[----:B------:R-:W-:Y:S01]  /*2f5b0*/  UIADD3 UR73, UPT, UPT, UR8, 0x1a0, URZ ;  /* 0x000001a008497890 */ /* 0x000fe2000fffe0ff */
[----:B------:R-:W-:Y:S01]  /*2f5c0*/  MOV.SPILL R16, UR6 ;  /* 0x0000000600107c02 */ /* 0x000fe20009000f00 */
[----:B------:R-:W-:Y:S01]  /*2f5d0*/  UIADD3 UR72, UPT, UPT, UR8, 0x1a8, URZ ;  /* 0x000001a808487890 */ /* 0x000fe2000fffe0ff */
[C---:B------:R-:W-:Y:S01]  /*2f5e0*/  R2UR UR12, R0.reuse ;  /* 0x00000000000c72ca */ /* 0x040fe200000e0000 */
[----:B------:R-:W-:Y:S01]  /*2f5f0*/  UMOV UR50, 0x0 ;  /* 0x0000000000327882 */ /* 0x000fe20000000000 */
[----:B------:R-:W-:Y:S01]  /*2f600*/  IADD3 R0, P5, PT, R0, 0x2, RZ ;  /* 0x0000000200007810 */ /* 0x000fe20007fbe0ff */
[----:B------:R-:W-:Y:S01]  /*2f610*/  UMOV UR51, 0x4400010 ;  /* 0x0440001000337882 */ /* 0x000fe20000000000 */
[----:B------:R-:W-:Y:S01]  /*2f620*/  @P2 MOV R5, 0x40004040 ;  /* 0x4000404000052802 */ /* 0x000fe20000000f00 */
[----:B------:R-:W-:Y:S01]  /*2f630*/  UIADD3 UR19, UPT, UPT, UR8, 0x1b0, URZ ;  /* 0x000001b008137890 */ /* 0x000fe2000fffe0ff */
[C---:B------:R-:W-:Y:S01]  /*2f640*/  IADD3 R3, P4, PT, R0.reuse, 0x2, RZ ;  /* 0x0000000200037810 */ /* 0x040fe20007f9e0ff */
[----:B------:R-:W-:Y:S01]  /*2f650*/  UMOV UR42, 0x0 ;  /* 0x00000000002a7882 */ /* 0x000fe20000000000 */
[----:B------:R-:W-:Y:S01]  /*2f660*/  @P2 R2UR UR55, R5 ;  /* 0x00000000053722ca */ /* 0x000fe200000e0000 */
[----:B------:R-:W-:Y:S01]  /*2f670*/  UMOV UR43, 0x4400010 ;  /* 0x04400010002b7882 */ /* 0x000fe20000000000 */
[----:B------:R-:W-:Y:S01]  /*2f680*/  R2UR UR36, R3 ;  /* 0x00000000032472ca */ /* 0x000fe200000e0000 */
[----:B------:R-:W-:Y:S01]  /*2f690*/  IMAD.MOV.U32 R3, RZ, RZ, RZ ;  /* 0x000000ffff037224 */ /* 0x000fe200078e00ff */
[----:B------:R-:W-:Y:S01]  /*2f6a0*/  R2UR UR46, R0 ;  /* 0x00000000002e72ca */ /* 0x000fe200000e0000 */
[----:B------:R-:W-:Y:S01]  /*2f6b0*/  IMAD.U32 R4, RZ, RZ, UR12 ;  /* 0x0000000cff047e24 */ /* 0x000fe2000f8e00ff */
[----:B------:R-:W-:Y:S01]  /*2f6c0*/  UIADD3 UR18, UPT, UPT, UR8, 0x1b8, URZ ;  /* 0x000001b808127890 */ /* 0x000fe2000fffe0ff */
[----:B------:R1:W-:Y:S01]  /*2f6d0*/  STL.64 [R1+0x100], R20 ;  /* 0x0001001401007387 */ /* 0x0003e20000100a00 */
[----:B------:R-:W-:Y:S01]  /*2f6e0*/  IADD3.X R3, PT, PT, R3, 0x40004040, RZ, P5, !PT ;  /* 0x4000404003037810 */ /* 0x000fe20002ffe4ff */
[----:B------:R-:W-:Y:S01]  /*2f6f0*/  UMOV UR40, 0x0 ;  /* 0x0000000000287882 */ /* 0x000fe20000000000 */
[----:B------:R-:W-:Y:S01]  /*2f700*/  @P2 R2UR UR54, R4 ;  /* 0x00000000043622ca */ /* 0x000fe200000e0000 */
[----:B------:R-:W-:Y:S01]  /*2f710*/  UMOV UR41, 0x4400010 ;  /* 0x0440001000297882 */ /* 0x000fe20000000000 */
[----:B------:R-:W-:Y:S01]  /*2f720*/  IADD3 R4, P5, PT, R0, 0x4, RZ ;  /* 0x0000000400047810 */ /* 0x000fe20007fbe0ff */
[----:B------:R-:W-:Y:S01]  /*2f730*/  UIADD3 UR17, UPT, UPT, UR8, 0x100000, URZ ;  /* 0x0010000008117890 */ /* 0x000fe2000fffe0ff */
[----:B------:R-:W-:Y:S01]  /*2f740*/  IADD3.X R5, PT, PT, R3, RZ, RZ, P4, !PT ;  /* 0x000000ff03057210 */ /* 0x000fe200027fe4ff */
[----:B------:R-:W-:Y:S01]  /*2f750*/  UMOV UR30, 0x0 ;  /* 0x00000000001e7882 */ /* 0x000fe20000000000 */
[----:B------:R-:W-:Y:S01]  /*2f760*/  R2UR UR34, R4 ;  /* 0x00000000042272ca */ /* 0x000fe200000e0000 */
[--C-:B------:R-:W-:Y:S01]  /*2f770*/  IMAD.X R7, RZ, RZ, R3.reuse, P5 ;  /* 0x000000ffff077224 */ /* 0x100fe200028e0603 */
[----:B------:R-:W-:Y:S01]  /*2f780*/  IADD3 R4, P4, PT, R0, 0x7fe, RZ ;  /* 0x000007fe00047810 */ /* 0x000fe20007f9e0ff */
[----:B------:R-:W-:Y:S01]  /*2f790*/  UMOV UR31, 0x4400010 ;  /* 0x04400010001f7882 */ /* 0x000fe20000000000 */
[----:B------:R-:W-:Y:S01]  /*2f7a0*/  R2UR UR37, R5 ;  /* 0x00000000052572ca */ /* 0x000fe200000e0000 */
[----:B------:R-:W-:Y:S01]  /*2f7b0*/  UIADD3 UR16, UPT, UPT, UR8, 0x100000, URZ ;  /* 0x0010000008107890 */ /* 0x000fe2000fffe0ff */
[----:B------:R-:W-:Y:S01]  /*2f7c0*/  R2UR UR24, R4 ;  /* 0x00000000041872ca */ /* 0x000fe200000e0000 */
[----:B------:R2:W-:Y:S01]  /*2f7d0*/  UTCHMMA tmem[UR4], gdesc[UR54], tmem[UR8], tmem[UR50], idesc[UR51], UPT ;  /* 0x00ff3236040079ea */ /* 0x0005e2000b800008 */
        /* <DEDUP_REMOVED lines=11> */
[----:B------:R-:W-:Y:S01]  /*2f890*/  UIADD3 UR13, UPT, UPT, UR8, 0x190, URZ ;  /* 0x00000190080d7890 */ /* 0x000fe2000fffe0ff */
[----:B------:R-:W-:Y:S01]  /*2f8a0*/  IADD3 R4, P5, PT, R0, 0x804, RZ ;  /* 0x0000080400047810 */ /* 0x000fe20007fbe0ff */
[----:B------:R-:W-:Y:S01]  /*2f8b0*/  UIADD3 UR76, UPT, UPT, UR8, 0x100000, URZ ;  /* 0x00100000084c7890 */ /* 0x000fe2000fffe0ff */
[C---:B------:R-:W-:Y:S01]  /*2f8c0*/  IADD3.X R15, PT, PT, R3.reuse, RZ, RZ, P4, !PT ;  /* 0x000000ff030f7210 */ /* 0x040fe200027fe4ff */
[----:B------:R-:W-:Y:S01]  /*2f8d0*/  UIADD3 UR75, UPT, UPT, UR8, 0x198, URZ ;  /* 0x00000198084b7890 */ /* 0x000fe2000fffe0ff */
[----:B------:R-:W-:Y:S01]  /*2f8e0*/  R2UR UR58, R4 ;  /* 0x00000000043a72ca */ /* 0x000fe200000e0000 */
[--C-:B------:R-:W-:Y:S01]  /*2f8f0*/  IMAD.X R14, RZ, RZ, R3.reuse, P5 ;  /* 0x000000ffff0e7224 */ /* 0x100fe200028e0603 */
[----:B------:R-:W-:Y:S01]  /*2f900*/  IADD3 R4, P4, PT, R0, 0xffe, RZ ;  /* 0x00000ffe00047810 */ /* 0x000fe20007f9e0ff */
[----:B------:R-:W-:Y:S01]  /*2f910*/  UMOV UR6, 0x0 ;  /* 0x0000000000067882 */ /* 0x000fe20000000000 */
[C---:B------:R-:W-:Y:S01]  /*2f920*/  R2UR UR47, R3.reuse ;  /* 0x00000000032f72ca */ /* 0x040fe200000e0000 */
[----:B------:R-:W-:Y:S01]  /*2f930*/  UMOV UR7, 0x4400010 ;  /* 0x0440001000077882 */ /* 0x000fe20000000000 */
[----:B------:R-:W-:Y:S01]  /*2f940*/  R2UR UR48, R4 ;  /* 0x00000000043072ca */ /* 0x000fe200000e0000 */
[----:B--2---:R-:W-:Y:S01]  /*2f950*/  UIADD3 UR54, UPT, UPT, UR8, 0x1a8, URZ ;  /* 0x000001a808367890 */ /* 0x004fe2000fffe0ff */
        /* <DEDUP_REMOVED lines=9> */
[----:B------:R2:W-:Y:S01]  /*2f9f0*/  UTCHMMA tmem[UR68], gdesc[UR46], tmem[UR8], tmem[UR42], idesc[UR43], UPT ;  /* 0x00ff2a2e440079ea */ /* 0x0005e2000b800008 */
[----:B------:R-:W-:Y:S01]  /*2fa00*/  R2UR UR52, R4 ;  /* 0x00000000043472ca */ /* 0x000fe200000e0000 */
[----:B------:R3:W-:Y:S01]  /*2fa10*/  UTCHMMA tmem[UR77], gdesc[UR36], tmem[UR8], tmem[UR40], idesc[UR41], UPT ;  /* 0x00ff28244d0079ea */ /* 0x0007e2000b800008 */
[----:B------:R-:W-:Y:S01]  /*2fa20*/  IADD3 R4, P5, PT, R0, 0x1004, RZ ;  /* 0x0000100400047810 */ /* 0x000fe20007fbe0ff */
[----:B------:R4:W-:Y:S01]  /*2fa30*/  UTCHMMA tmem[UR74], gdesc[UR34], tmem[UR8], tmem[UR30], idesc[UR31], UPT ;  /* 0x00ff1e224a0079ea */ /* 0x0009e2000b800008 */
[----:B------:R-:W-:Y:S01]  /*2fa40*/  IADD3.X R9, PT, PT, R3, RZ, RZ, P4, !PT ;  /* 0x000000ff03097210 */ /* 0x000fe200027fe4ff */
[----:B------:R-:W-:Y:S01]  /*2fa50*/  UMOV UR64, 0x0 ;  /* 0x0000000000407882 */ /* 0x000fe20000000000 */
[----:B------:R-:W-:Y:S01]  /*2fa60*/  R2UR UR44, R4 ;  /* 0x00000000042c72ca */ /* 0x000fe200000e0000 */
[--C-:B------:R-:W-:Y:S01]  /*2fa70*/  IMAD.X R8, RZ, RZ, R3.reuse, P5 ;  /* 0x000000ffff087224 */ /* 0x100fe200028e0603 */
[----:B------:R-:W-:Y:S01]  /*2fa80*/  IADD3 R4, P4, PT, R0, 0x17fe, RZ ;  /* 0x000017fe00047810 */ /* 0x000fe20007f9e0ff */
[----:B--2---:R-:W-:Y:S01]  /*2fa90*/  UIADD3 UR46, UPT, UPT, UR8, 0x100000, URZ ;  /* 0x00100000082e7890 */ /* 0x004fe2000fffe0ff */
[----:B------:R-:W-:Y:S01]  /*2faa0*/  R2UR UR27, R13 ;  /* 0x000000000d1b72ca */ /* 0x000fe200000e0000 */
[----:B------:R-:W-:Y:S01]  /*2fab0*/  UIADD3 UR47, UPT, UPT, UR8, 0x1a0, URZ ;  /* 0x000001a0082f7890 */ /* 0x000fe2000fffe0ff */
[----:B------:R-:W-:Y:S01]  /*2fac0*/  R2UR UR38, R4 ;  /* 0x00000000042672ca */ /* 0x000fe200000e0000 */
[----:B------:R2:W-:Y:S01]  /*2fad0*/  UTCHMMA tmem[UR73], gdesc[UR24], tmem[UR8], tmem[UR20], idesc[UR21], UPT ;  /* 0x00ff1418490079ea */ /* 0x0005e2000b800008 */
[----:B------:R-:W-:Y:S01]  /*2fae0*/  IADD3 R4, P5, PT, R0, 0x1800, RZ ;  /* 0x0000180000047810 */ /* 0x000fe20007fbe0ff */
[----:B---3--:R-:W-:Y:S01]  /*2faf0*/  UIADD3 UR40, UPT, UPT, UR8, 0x100000, URZ ;  /* 0x0010000008287890 */ /* 0x008fe2000fffe0ff */
[----:B------:R-:W-:Y:S01]  /*2fb00*/  IADD3.X R7, PT, PT, R3, RZ, RZ, P4, !PT ;  /* 0x000000ff03077210 */ /* 0x000fe200027fe4ff */
[----:B----4-:R-:W-:Y:S01]  /*2fb10*/  UIADD3 UR30, UPT, UPT, UR8, 0x1b0, URZ ;  /* 0x000001b0081e7890 */ /* 0x010fe2000fffe0ff */
[----:B------:R-:W-:Y:S01]  /*2fb20*/  R2UR UR32, R4 ;  /* 0x00000000042072ca */ /* 0x000fe200000e0000 */
[--C-:B------:R-:W-:Y:S01]  /*2fb30*/  IMAD.X R5, RZ, RZ, R3.reuse, P5 ;  /* 0x000000ffff057224 */ /* 0x100fe200028e0603 */
[----:B------:R-:W-:Y:S01]  /*2fb40*/  IADD3 R4, P4, PT, R0, 0x1802, RZ ;  /* 0x0000180200047810 */ /* 0x000fe20007f9e0ff */
[----:B------:R-:W-:Y:S01]  /*2fb50*/  UIADD3 UR31, UPT, UPT, UR8, 0x100000, URZ ;  /* 0x00100000081f7890 */ /* 0x000fe2000fffe0ff */
[----:B------:R-:W-:Y:S01]  /*2fb60*/  R2UR UR61, R15 ;  /* 0x000000000f3d72ca */ /* 0x000fe200000e0000 */
[----:B--2---:R-:W-:Y:S01]  /*2fb70*/  UMOV UR24, 0x0 ;  /* 0x0000000000187882 */ /* 0x004fe20000000000 */
[----:B------:R-:W-:Y:S01]  /*2fb80*/  R2UR UR28, R4 ;  /* 0x00000000041c72ca */ /* 0x000fe200000e0000 */
[----:B------:R-:W-:Y:S01]  /*2fb90*/  UMOV UR25, 0x4400010 ;  /* 0x0440001000197882 */ /* 0x000fe20000000000 */
[----:B------:R-:W-:Y:S01]  /*2fba0*/  IADD3 R4, P5, PT, R0, 0x1804, RZ ;  /* 0x0000180400047810 */ /* 0x000fe20007fbe0ff */
[----:B------:R2:W-:Y:S01]  /*2fbb0*/  UTCHMMA tmem[UR72], gdesc[UR26], tmem[UR8], tmem[UR6], idesc[UR7], UPT ;  /* 0x00ff061a480079ea */ /* 0x0005e2000b800008 */
[----:B------:R-:W-:Y:S01]  /*2fbc0*/  @P2 MOV R0, R20 ;  /* 0x0000001400002202 */ /* 0x000fe20000000f00 */
[----:B------:R-:W-:Y:S01]  /*2fbd0*/  UIADD3 UR34, UPT, UPT, UR8, 0x1b8, URZ ;  /* 0x000001b808227890 */ /* 0x000fe2000fffe0ff */
[----:B------:R-:W-:Y:S01]  /*2fbe0*/  R2UR UR59, R14 ;  /* 0x000000000e3b72ca */ /* 0x000fe200000e0000 */
[----:B------:R-:W-:Y:S01]  /*2fbf0*/  UMOV UR65, 0x4400010 ;  /* 0x0440001000417882 */ /* 0x000fe20000000000 */
[----:B------:R-:W-:Y:S01]  /*2fc00*/  @P2 R2UR UR12, R0 ;  /* 0x00000000000c22ca */ /* 0x000fe200000e0000 */
[----:B------:R-:W-:Y:S01]  /*2fc10*/  IMAD.X R0, RZ, RZ, R3, P4 ;  /* 0x000000ffff007224 */ /* 0x000fe200020e0603 */
[----:B------:R-:W-:Y:S01]  /*2fc20*/  R2UR UR49, R12 ;  /* 0x000000000c3172ca */ /* 0x000fe200000e0000 */
[----:B------:R1:W-:Y:S01]  /*2fc30*/  UTCHMMA tmem[UR19], gdesc[UR60], tmem[UR8], tmem[UR24], idesc[UR25], UPT ;  /* 0x00ff183c130079ea */ /* 0x0003e2000b800008 */
[----:B------:R-:W-:Y:S01]  /*2fc40*/  R2UR UR57, R10 ;  /* 0x000000000a3972ca */ /* 0x000fe200000e0000 */
[----:B------:R-:W-:Y:S01]  /*2fc50*/  UMOV UR66, 0x0 ;  /* 0x0000000000427882 */ /* 0x000fe20000000000 */
[----:B------:R-:W-:Y:S01]  /*2fc60*/  R2UR UR53, R9 ;  /* 0x00000000093572ca */ /* 0x000fe200000e0000 */
[----:B------:R-:W-:Y:S01]  /*2fc70*/  UMOV UR67, 0x4400010 ;  /* 0x0440001000437882 */ /* 0x000fe20000000000 */
[----:B------:R-:W-:Y:S01]  /*2fc80*/  R2UR UR29, R0 ;  /* 0x00000000001d72ca */ /* 0x000fe200000e0000 */
[----:B------:R-:W-:Y:S01]  /*2fc90*/  UMOV UR68, 0x0 ;  /* 0x0000000000447882 */ /* 0x000fe20000000000 */
[----:B------:R-:W-:Y:S01]  /*2fca0*/  R2UR UR45, R8 ;  /* 0x00000000082d72ca */ /* 0x000fe200000e0000 */
[----:B------:R1:W-:Y:S01]  /*2fcb0*/  UTCHMMA tmem[UR18], gdesc[UR58], tmem[UR8], tmem[UR20], idesc[UR21], UPT ;  /* 0x00ff143a120079ea */ /* 0x0003e2000b800008 */
[----:B------:R-:W-:Y:S01]  /*2fcc0*/  IADD3.X R0, PT, PT, R3, RZ, RZ, P5, !PT ;  /* 0x000000ff03007210 */ /* 0x000fe20002ffe4ff */
[----:B------:R-:W-:Y:S01]  /*2fcd0*/  UMOV UR69, 0x4400010 ;  /* 0x0440001000457882 */ /* 0x000fe20000000000 */
[----:B------:R-:W-:Y:S01]  /*2fce0*/  R2UR UR39, R7 ;  /* 0x00000000072772ca */ /* 0x000fe200000e0000 */
[----:B------:R1:W-:Y:S01]  /*2fcf0*/  UTCHMMA tmem[UR4], gdesc[UR48], tmem[UR17], tmem[UR62], idesc[UR63], UPT ;  /* 0x00ff3e30040079ea */ /* 0x0003e2000b800011 */
[----:B------:R-:W-:Y:S01]  /*2fd00*/  R2UR UR33, R5 ;  /* 0x00000000052172ca */ /* 0x000fe200000e0000 */
[----:B------:R1:W-:Y:S01]  /*2fd10*/  UTCHMMA tmem[UR15], gdesc[UR56], tmem[UR16], tmem[UR64], idesc[UR65], UPT ;  /* 0x00ff40380f0079ea */ /* 0x0003e2000b800010 */
[----:B------:R-:W-:Y:S01]  /*2fd20*/  R2UR UR22, R4 ;  /* 0x00000000041672ca */ /* 0x000fe200000e0000 */
[----:B------:R-:W-:Y:S01]  /*2fd30*/  UMOV UR70, 0x0 ;  /* 0x0000000000467882 */ /* 0x000fe20000000000 */
[----:B------:R-:W-:Y:S01]  /*2fd40*/  R2UR UR23, R0 ;  /* 0x00000000001772ca */ /* 0x000fe200000e0000 */
[----:B------:R-:W-:Y:S01]  /*2fd50*/  UMOV UR71, 0x4400010 ;  /* 0x0440001000477882 */ /* 0x000fe20000000000 */
[----:B------:R1:W-:Y:S01]  /*2fd60*/  UTCHMMA tmem[UR13], gdesc[UR52], tmem[UR14], tmem[UR66], idesc[UR67], UPT ;  /* 0x00ff42340d0079ea */ /* 0x0003e2000b80000e */
[----:B------:R1:W-:Y:S01]  /*2fd70*/  UTCHMMA tmem[UR75], gdesc[UR44], tmem[UR76], tmem[UR68], idesc[UR69], UPT ;  /* 0x00ff442c4b0079ea */ /* 0x0003e2000b80004c */
[----:B------:R-:W-:Y:S01]  /*2fd80*/  UMOV UR36, 0x0 ;  /* 0x0000000000247882 */ /* 0x000fe20000000000 */
[----:B------:R-:W-:Y:S01]  /*2fd90*/  UMOV UR37, 0x4400010 ;  /* 0x0440001000257882 */ /* 0x000fe20000000000 */
[----:B--2---:R-:W-:Y:S01]  /*2fda0*/  R2UR.FILL UR7, R17 ;  /* 0x00000000110772ca */ /* 0x004fe200004e0000 */
[----:B------:R1:W-:Y:S01]  /*2fdb0*/  UTCHMMA tmem[UR47], gdesc[UR38], tmem[UR46], tmem[UR70], idesc[UR71], UPT ;  /* 0x00ff46262f0079ea */ /* 0x0003e2000b80002e */
[----:B------:R-:W-:Y:S01]  /*2fdc0*/  R2UR.FILL UR6, R16 ;  /* 0x00000000100672ca */ /* 0x000fe200004e0000 */
[----:B------:R1:W-:Y:S01]  /*2fdd0*/  UTCHMMA tmem[UR54], gdesc[UR32], tmem[UR40], tmem[UR50], idesc[UR51], UPT ;  /* 0x00ff3220360079ea */ /* 0x0003e2000b800028 */
[----:B------:R1:W-:Y:S03]  /*2fde0*/  UTCHMMA tmem[UR30], gdesc[UR28], tmem[UR55], tmem[UR42], idesc[UR43], UPT ;  /* 0x00ff2a1c1e0079ea */ /* 0x0003e6000b800037 */
[----:B------:R1:W-:Y:S01]  /*2fdf0*/  UTCHMMA tmem[UR34], gdesc[UR22], tmem[UR31], tmem[UR36], idesc[UR37], UPT ;  /* 0x00ff2416220079ea */ /* 0x0003e2000b80001f */
[----:B------:R1:W-:Y:S01]  /*2fe00*/  UTCBAR [UR12], URZ ;  /* 0x000000ff0c0073e9 */ /* 0x0003e200080000ff */
[----:B------:R-:W-:-:S08]  /*2fe10*/  NOP ;  /* 0x0000000000007918 */ /* 0x000fd00000000000 */
.L_x_12:
[----:B------:R-:W-:Y:S02]  /*2fe20*/  FSEL R0, R18, 1, P1 ;  /* 0x3f80000012007808 */ /* 0x000fe40000800000 */
[----:B------:R-:W-:-:S03]  /*2fe30*/  FSEL R244, R244, -INF , P1 ;  /* 0xff800000f4f47808 */ /* 0x000fc60000800000 */
[----:B------:R2:W-:Y:S01]  /*2fe40*/  STL [R1+0x148], R0 ;  /* 0x0001480001007387 */ /* 0x0005e20000100800 */
[----:B------:R-:W-:Y:S05]  /*2fe50*/  @!P3 BRA `(.L_x_13) ;  /* 0x0000018c0098b947 */ /* 0x000fea0003800000 */
[----:B------:R-:W3:Y:S01]  /*2fe60*/  LDL R5, [R1+0x2134] ;  /* 0x0021340001057983 */ /* 0x000ee20000100800 */
[----:B-----5:R-:W-:Y:S01]  /*2fe70*/  SHF.R.U32.HI R210, RZ, 0x4, R210 ;  /* 0x00000004ffd27819 */ /* 0x020fe200000116d2 */
[----:B------:R-:W-:Y:S01]  /*2fe80*/  HFMA2 R3, -RZ, RZ, 0, 0 ;  /* 0x00000000ff037431 */ /* 0x000fe200000001ff */
[----:B------:R-:W-:Y:S01]  /*2fe90*/  LOP3.LUT R2, R2, 0xfffeffff, RZ, 0xc0, !PT ;  /* 0xfffeffff02027812 */ /* 0x000fe200078ec0ff */
[----:B------:R-:W4:Y:S01]  /*2fea0*/  S2R R19, SR_TID.X ;  /* 0x0000000000137919 */ /* 0x000f220000002100 */
[----:B--2---:R-:W-:Y:S02]  /*2feb0*/  SGXT.U32 R0, R210, 0xe ;  /* 0x0000000ed200781a */ /* 0x004fe40000000000 */
[----:B------:R-:W-:Y:S02]  /*2fec0*/  @P0 LOP3.LUT R2, R2, 0x10000, RZ, 0xfc, !PT ;  /* 0x0001000002020812 */ /* 0x000fe400078efcff */
[----:B------:R-:W-:Y:S01]  /*2fed0*/  MOV R16, RZ ;  /* 0x000000ff00107202 */ /* 0x000fe20000000f00 */
[----:B------:R2:W-:Y:S01]  /*2fee0*/  STL [R1+0x125c], R0 ;  /* 0x00125c0001007387 */ /* 0x0005e20000100800 */
[----:B------:R-:W-:-:S02]  /*2fef0*/  LOP3.LUT R2, R2, 0xffffbfff, RZ, 0xc0, !PT ;  /* 0xffffbfff02027812 */ /* 0x000fc400078ec0ff */
[----:B------:R-:W-:Y:S02]  /*2ff00*/  R2UR UR6, R20 ;  /* 0x00000000140672ca */ /* 0x000fe400000e0000 */
[----:B--2---:R-:W-:-:S04]  /*2ff10*/  IADD3 R0, P1, PT, R0, 0x2, RZ ;  /* 0x0000000200007810 */ /* 0x004fc80007f3e0ff */
[----:B-1----:R-:W-:Y:S02]  /*2ff20*/  R2UR UR12, R0 ;  /* 0x00000000000c72ca */ /* 0x002fe400000e0000 */
[----:B------:R-:W-:-:S04]  /*2ff30*/  IADD3.X R3, PT, PT, R3, 0x40004040, RZ, P1, !PT ;  /* 0x4000404003037810 */ /* 0x000fc80000ffe4ff */
[----:B------:R-:W-:Y:S02]  /*2ff40*/  R2UR UR13, R3 ;  /* 0x00000000030d72ca */ /* 0x000fe400000e0000 */
[----:B----4-:R-:W-:-:S11]  /*2ff50*/  SHF.R.U32.HI R18, RZ, 0x5, R19 ;  /* 0x00000005ff127819 */ /* 0x010fd60000011613 */
[----:B------:R-:W-:Y:S01]  /*2ff60*/  UIADD3.64 UR72, UPT, UPT, UR12, 0x2, URZ ;  /* 0x000000020c487897 */ /* 0x000fe2000fffe0ff */
[----:B---3--:R-:W-:-:S05]  /*2ff70*/  VIADD R0, R5, 0x60000 ;  /* 0x0006000005007836 */ /* 0x008fca0000000000 */
[----:B------:R-:W-:-:S04]  /*2ff80*/  SHF.R.U32.HI R0, RZ, 0x4, R0 ;  /* 0x00000004ff007819 */ /* 0x000fc80000011600 */
[----:B------:R-:W-:-:S04]  /*2ff90*/  SGXT.U32 R4, R0, 0xe ;  /* 0x0000000e0004781a */ /* 0x000fc80000000000 */
[----:B------:R-:W-:Y:S01]  /*2ffa0*/  IADD3 R0, P4, PT, R4, 0x80, RZ ;  /* 0x0000008004007810 */ /* 0x000fe20007f9e0ff */
[----:B------:R1:W-:Y:S03]  /*2ffb0*/  STL [R1+0x15c], R4 ;  /* 0x00015c0401007387 */ /* 0x0003e60000100800 */
[C---:B------:R-:W-:Y:S02]  /*2ffc0*/  IADD3 R3, P3, PT, R0.reuse, 0x80, RZ ;  /* 0x0000008000037810 */ /* 0x040fe40007f7e0ff */
[C---:B------:R-:W-:Y:S02]  /*2ffd0*/  R2UR UR70, R0.reuse ;  /* 0x00000000004672ca */ /* 0x040fe400000e0000 */
[----:B------:R-:W-:Y:S02]  /*2ffe0*/  R2UR UR68, R3 ;  /* 0x00000000034472ca */ /* 0x000fe400000e0000 */
[----:B------:R-:W-:-:S04]  /*2fff0*/  IADD3 R3, P2, PT, R0, 0x100, RZ ;  /* 0x0000010000037810 */ /* 0x000fc80007f5e0ff */
[----:B------:R-:W-:Y:S02]  /*30000*/  R2UR UR76, R3 ;  /* 0x00000000034c72ca */ /* 0x000fe400000e0000 */
[----:B------:R-:W-:-:S04]  /*30010*/  IADD3 R3, P1, PT, R0, 0x180, RZ ;  /* 0x0000018000037810 */ /* 0x000fc80007f3e0ff */
[----:B------:R-:W-:Y:S02]  /*30020*/  R2UR UR74, R3 ;  /* 0x00000000034a72ca */ /* 0x000fe400000e0000 */
[----:B------:R-:W-:-:S04]  /*30030*/  IADD3 R3, P5, PT, R0, 0x200, RZ ;  /* 0x0000020000037810 */ /* 0x000fc80007fbe0ff */
[----:B------:R-:W-:Y:S01]  /*30040*/  R2UR UR14, R3 ;  /* 0x00000000030e72ca */ /* 0x000fe200000e0000 */
[----:B------:R-:W-:-:S05]  /*30050*/  IMAD.MOV.U32 R3, RZ, RZ, RZ ;  /* 0x000000ffff037224 */ /* 0x000fca00078e00ff */
[----:B------:R-:W-:Y:S02]  /*30060*/  IADD3.X R3, PT, PT, R3, 0x40004040, RZ, P4, !PT ;  /* 0x4000404003037810 */ /* 0x000fe400027fe4ff */
[----:B-1----:R-:W-:Y:S02]  /*30070*/  IADD3 R4, P4, PT, R0, 0x280, RZ ;  /* 0x0000028000047810 */ /* 0x002fe40007f9e0ff */
[C---:B------:R-:W-:Y:S01]  /*30080*/  IADD3.X R9, PT, PT, R3.reuse, RZ, RZ, P3, !PT ;  /* 0x000000ff03097210 */ /* 0x040fe20001ffe4ff */
[--C-:B------:R-:W-:Y:S01]  /*30090*/  IMAD.X R8, RZ, RZ, R3.reuse, P2 ;  /* 0x000000ffff087224 */ /* 0x100fe200010e0603 */
[----:B------:R-:W-:Y:S01]  /*300a0*/  R2UR UR16, R4 ;  /* 0x00000000041072ca */ /* 0x000fe200000e0000 */
[----:B------:R-:W-:Y:S01]  /*300b0*/  IMAD.X R14, RZ, RZ, R3, P5 ;  /* 0x000000ffff0e7224 */ /* 0x000fe200028e0603 */
[----:B------:R-:W-:Y:S02]  /*300c0*/  IADD3 R4, P3, PT, R0, 0x300, RZ ;  /* 0x0000030000047810 */ /* 0x000fe40007f7e0ff */
[----:B------:R-:W-:-:S02]  /*300d0*/  IADD3.X R15, PT, PT, R3, RZ, RZ, P1, !PT ;  /* 0x000000ff030f7210 */ /* 0x000fc40000ffe4ff */
[----:B------:R-:W-:Y:S01]  /*300e0*/  R2UR UR18, R4 ;  /* 0x00000000041272ca */ /* 0x000fe200000e0000 */
[--C-:B------:R-:W-:Y:S01]  /*300f0*/  IMAD.X R13, RZ, RZ, R3.reuse, P3 ;  /* 0x000000ffff0d7224 */ /* 0x100fe200018e0603 */
[----:B------:R-:W-:Y:S02]  /*30100*/  IADD3 R4, P2, PT, R0, 0x380, RZ ;  /* 0x0000038000047810 */ /* 0x000fe40007f5e0ff */
[----:B------:R-:W-:Y:S02]  /*30110*/  IADD3.X R10, PT, PT, R3, RZ, RZ, P4, !PT ;  /* 0x000000ff030a7210 */ /* 0x000fe400027fe4ff */
[----:B------:R-:W-:Y:S01]  /*30120*/  R2UR UR20, R4 ;  /* 0x00000000041472ca */ /* 0x000fe200000e0000 */
[----:B------:R-:W-:Y:S01]  /*30130*/  IMAD.X R12, RZ, RZ, R3, P2 ;  /* 0x000000ffff0c7224 */ /* 0x000fe200010e0603 */
[----:B------:R-:W-:Y:S02]  /*30140*/  IADD3 R4, P1, PT, R0, 0x400, RZ ;  /* 0x0000040000047810 */ /* 0x000fe40007f3e0ff */
[----:B------:R-:W-:-:S02]  /*30150*/  R2UR UR69, R9 ;  /* 0x00000000094572ca */ /* 0x000fc400000e0000 */
[----:B------:R-:W-:Y:S01]  /*30160*/  R2UR UR22, R4 ;  /* 0x00000000041672ca */ /* 0x000fe200000e0000 */
[----:B------:R-:W-:Y:S01]  /*30170*/  IMAD.X R11, RZ, RZ, R3, P1 ;  /* 0x000000ffff0b7224 */ /* 0x000fe200008e0603 */
[----:B------:R-:W-:Y:S02]  /*30180*/  IADD3 R4, P6, PT, R0, 0x480, RZ ;  /* 0x0000048000047810 */ /* 0x000fe40007fde0ff */
[----:B------:R-:W-:Y:S02]  /*30190*/  R2UR UR77, R8 ;  /* 0x00000000084d72ca */ /* 0x000fe400000e0000 */
[----:B------:R-:W-:Y:S02]  /*301a0*/  R2UR UR24, R4 ;  /* 0x00000000041872ca */ /* 0x000fe400000e0000 */
[----:B------:R-:W-:Y:S02]  /*301b0*/  IADD3 R4, P0, PT, R0, 0x500, RZ ;  /* 0x0000050000047810 */ /* 0x000fe40007f1e0ff */
[----:B------:R-:W-:Y:S01]  /*301c0*/  IADD3.X R7, PT, PT, R3, RZ, RZ, P6, !PT ;  /* 0x000000ff03077210 */ /* 0x000fe200037fe4ff */
[----:B------:R-:W-:Y:S01]  /*301d0*/  IMAD.U32 R9, RZ, RZ, UR69 ;  /* 0x00000045ff097e24 */ /* 0x000fe2000f8e00ff */
[----:B------:R-:W-:-:S02]  /*301e0*/  R2UR UR26, R4 ;  /* 0x00000000041a72ca */ /* 0x000fc400000e0000 */
[----:B------:R-:W-:Y:S02]  /*301f0*/  MOV R8, UR68 ;  /* 0x0000004400087c02 */ /* 0x000fe40008000f00 */
[----:B------:R-:W-:Y:S02]  /*30200*/  R2UR UR17, R10 ;  /* 0x000000000a1172ca */ /* 0x000fe400000e0000 */
[----:B------:R-:W-:Y:S02]  /*30210*/  R2UR UR15, R14 ;  /* 0x000000000e0f72ca */ /* 0x000fe400000e0000 */
[----:B------:R-:W-:Y:S02]  /*30220*/  R2UR UR19, R13 ;  /* 0x000000000d1372ca */ /* 0x000fe400000e0000 */
[----:B------:R-:W-:Y:S02]  /*30230*/  @P0 LOP3.LUT R2, R2, 0x4000, RZ, 0xfc, !PT ;  /* 0x0000400002020812 */ /* 0x000fe400078efcff */
[----:B------:R-:W-:-:S02]  /*30240*/  IADD3 R4, P0, PT, R0, 0x580, RZ ;  /* 0x0000058000047810 */ /* 0x000fc40007f1e0ff */
[----:B------:R-:W-:Y:S02]  /*30250*/  LOP3.LUT R2, R2, 0xffffdfff, RZ, 0xc0, !PT ;  /* 0xffffdfff02027812 */ /* 0x000fe400078ec0ff */
[----:B------:R-:W-:Y:S02]  /*30260*/  R2UR UR28, R4 ;  /* 0x00000000041c72ca */ /* 0x000fe400000e0000 */
[----:B------:R-:W-:Y:S02]  /*30270*/  IADD3 R4, PT, PT, R5, 0x40000, RZ ;  /* 0x0004000005047810 */ /* 0x000fe40007ffe0ff */
[----:B------:R-:W-:Y:S02]  /*30280*/  R2UR UR21, R12 ;  /* 0x000000000c1572ca */ /* 0x000fe400000e0000 */
[----:B------:R-:W-:Y:S02]  /*30290*/  SHF.R.U32.HI R4, RZ, 0x4, R4 ;  /* 0x00000004ff047819 */ /* 0x000fe40000011604 */
[----:B------:R-:W-:-:S02]  /*302a0*/  R2UR UR23, R11 ;  /* 0x000000000b1772ca */ /* 0x000fc400000e0000 */
[----:B------:R-:W-:Y:S02]  /*302b0*/  @P0 LOP3.LUT R2, R2, 0x2000, RZ, 0xfc, !PT ;  /* 0x0000200002020812 */ /* 0x000fe400078efcff */
[----:B------:R-:W-:Y:S02]  /*302c0*/  SGXT.U32 R6, R4, 0xe ;  /* 0x0000000e0406781a */ /* 0x000fe40000000000 */
[----:B------:R-:W-:Y:S02]  /*302d0*/  IADD3 R5, P0, PT, R0, 0x600, RZ ;  /* 0x0000060000057810 */ /* 0x000fe40007f1e0ff */
[----:B------:R-:W-:Y:S01]  /*302e0*/  IADD3 R17, P1, PT, R6, 0x2, RZ ;  /* 0x0000000206117810 */ /* 0x000fe20007f3e0ff */
[----:B------:R1:W-:Y:S01]  /*302f0*/  STL [R1+0x1258], R6 ;  /* 0x0012580601007387 */ /* 0x0003e20000100800 */
[----:B------:R-:W-:Y:S02]  /*30300*/  LOP3.LUT R2, R2, 0xffffefff, RZ, 0xc0, !PT ;  /* 0xffffefff02027812 */ /* 0x000fe400078ec0ff */
[----:B------:R-:W-:Y:S01]  /*30310*/  IADD3.X R16, PT, PT, R16, 0x40004040, RZ, P1, !PT ;  /* 0x4000404010107810 */ /* 0x000fe20000ffe4ff */
[----:B------:R2:W-:Y:S01]  /*30320*/  STL.64 [R1+0x1250], R8 ;  /* 0x0012500801007387 */ /* 0x0005e20000100a00 */
[----:B------:R-:W-:-:S02]  /*30330*/  IADD3 R4, P1, PT, R0, 0x680, RZ ;  /* 0x0000068000047810 */ /* 0x000fc40007f3e0ff */
[----:B------:R-:W-:Y:S02]  /*30340*/  R2UR UR30, R5 ;  /* 0x00000000051e72ca */ /* 0x000fe400000e0000 */
[----:B------:R-:W-:Y:S02]  /*30350*/  R2UR UR32, R4 ;  /* 0x00000000042072ca */ /* 0x000fe400000e0000 */
[----:B------:R-:W-:Y:S02]  /*30360*/  @P0 LOP3.LUT R2, R2, 0x1000, RZ, 0xfc, !PT ;  /* 0x0000100002020812 */ /* 0x000fe400078efcff */
[----:B------:R-:W-:Y:S02]  /*30370*/  IADD3 R4, P0, PT, R0, 0x700, RZ ;  /* 0x0000070000047810 */ /* 0x000fe40007f1e0ff */
[----:B------:R-:W-:Y:S02]  /*30380*/  LOP3.LUT R2, R2, 0xfffff7ff, RZ, 0xc0, !PT ;  /* 0xfffff7ff02027812 */ /* 0x000fe400078ec0ff */
[----:B------:R-:W-:-:S02]  /*30390*/  R2UR UR34, R4 ;  /* 0x00000000042272ca */ /* 0x000fc400000e0000 */
[----:B------:R-:W-:Y:S02]  /*303a0*/  @P1 LOP3.LUT R2, R2, 0x800, RZ, 0xfc, !PT ;  /* 0x0000080002021812 */ /* 0x000fe400078efcff */
[----:B------:R-:W-:Y:S02]  /*303b0*/  IADD3 R4, P1, PT, R0, 0x780, RZ ;  /* 0x0000078000047810 */ /* 0x000fe40007f3e0ff */
[----:B------:R-:W-:Y:S02]  /*303c0*/  LOP3.LUT R2, R2, 0xfffffbff, RZ, 0xc0, !PT ;  /* 0xfffffbff02027812 */ /* 0x000fe400078ec0ff */
[----:B------:R-:W-:Y:S02]  /*303d0*/  R2UR UR36, R4 ;  /* 0x00000000042472ca */ /* 0x000fe400000e0000 */
[----:B------:R-:W-:Y:S02]  /*303e0*/  @P0 LOP3.LUT R2, R2, 0x400, RZ, 0xfc, !PT ;  /* 0x0000040002020812 */ /* 0x000fe400078efcff */
[----:B------:R-:W-:-:S02]  /*303f0*/  IADD3 R4, P0, PT, R0, 0x800, RZ ;  /* 0x0000080000047810 */ /* 0x000fc40007f1e0ff */
[----:B------:R-:W-:Y:S02]  /*30400*/  LOP3.LUT R2, R2, 0xfffffdff, RZ, 0xc0, !PT ;  /* 0xfffffdff02027812 */ /* 0x000fe400078ec0ff */
        /* <DEDUP_REMOVED lines=39> */
[C---:B------:R-:W-:Y:S02]  /*30680*/  LOP3.LUT P0, RZ, R2.reuse, 0x2, RZ, 0xc0, !PT ;  /* 0x0000000202ff7812 */ /* 0x040fe4000780c0ff */
[----:B------:R-:W-:-:S02]  /*30690*/  LOP3.LUT R2, R2, 0xfffbffff, RZ, 0xc0, !PT ;  /* 0xfffbffff02027812 */ /* 0x000fc400078ec0ff */
[----:B------:R-:W-:Y:S02]  /*306a0*/  R2UR UR58, R4 ;  /* 0x00000000043a72ca */ /* 0x000fe400000e0000 */
[----:B------:R-:W-:Y:S02]  /*306b0*/  IADD3 R4, P4, PT, R0, 0xd80, RZ ;  /* 0x00000d8000047810 */ /* 0x000fe40007f9e0ff */
[----:B------:R-:W-:Y:S02]  /*306c0*/  R2UR UR25, R7 ;  /* 0x00000000071972ca */ /* 0x000fe400000e0000 */
[----:B------:R-:W-:Y:S02]  /*306d0*/  R2UR UR60, R4 ;  /* 0x00000000043c72ca */ /* 0x000fe400000e0000 */
[----:B------:R-:W-:Y:S02]  /*306e0*/  IADD3 R4, P3, PT, R0, 0xe00, RZ ;  /* 0x00000e0000047810 */ /* 0x000fe40007f7e0ff */
[----:B------:R-:W-:-:S02]  /*306f0*/  @P0 LOP3.LUT R2, R2, 0x40000, RZ, 0xfc, !PT ;  /* 0x0004000002020812 */ /* 0x000fc400078efcff */
[----:B------:R-:W-:Y:S02]  /*30700*/  R2UR UR62, R4 ;  /* 0x00000000043e72ca */ /* 0x000fe400000e0000 */
[C---:B------:R-:W-:Y:S02]  /*30710*/  LOP3.LUT P0, RZ, R2.reuse, 0x4, RZ, 0xc0, !PT ;  /* 0x0000000402ff7812 */ /* 0x040fe4000780c0ff */
[----:B------:R-:W-:Y:S02]  /*30720*/  LOP3.LUT R2, R2, 0xfff7ffff, RZ, 0xc0, !PT ;  /* 0xfff7ffff02027812 */ /* 0x000fe400078ec0ff */
[C---:B------:R-:W-:Y:S02]  /*30730*/  IADD3 R4, P2, PT, R0.reuse, 0xe80, RZ ;  /* 0x00000e8000047810 */ /* 0x040fe40007f5e0ff */
[----:B------:R-:W-:Y:S02]  /*30740*/  IADD3 R0, P6, PT, R0, 0xf00, RZ ;  /* 0x00000f0000007810 */ /* 0x000fe40007fde0ff */
[----:B------:R-:W-:-:S02]  /*30750*/  R2UR UR64, R4 ;  /* 0x00000000044072ca */ /* 0x000fc400000e0000 */
[----:B------:R-:W-:Y:S02]  /*30760*/  R2UR UR66, R0 ;  /* 0x00000000004272ca */ /* 0x000fe400000e0000 */
[----:B------:R-:W-:Y:S02]  /*30770*/  R2UR UR71, R3 ;  /* 0x00000000034772ca */ /* 0x000fe400000e0000 */
[----:B------:R-:W-:Y:S02]  /*30780*/  @P0 LOP3.LUT R2, R2, 0x80000, RZ, 0xfc, !PT ;  /* 0x0008000002020812 */ /* 0x000fe400078efcff */
[----:B------:R-:W-:Y:S02]  /*30790*/  R2UR UR68, R17 ;  /* 0x00000000114472ca */ /* 0x000fe400000e0000 */
[C---:B------:R-:W-:Y:S02]  /*307a0*/  LOP3.LUT P0, RZ, R2.reuse, 0x8, RZ, 0xc0, !PT ;  /* 0x0000000802ff7812 */ /* 0x040fe4000780c0ff */
[----:B------:R-:W-:-:S02]  /*307b0*/  LOP3.LUT R2, R2, 0xffefffff, RZ, 0xc0, !PT ;  /* 0xffefffff02027812 */ /* 0x000fc400078ec0ff */
[----:B------:R-:W-:Y:S02]  /*307c0*/  R2UR UR69, R16 ;  /* 0x00000000104572ca */ /* 0x000fe400000e0000 */
[----:B------:R-:W-:-:S07]  /*307d0*/  R2UR UR75, R15 ;  /* 0x000000000f4b72ca */ /* 0x000fce00000e0000 */
[----:B------:R-:W-:-:S04]  /*307e0*/  @P0 LOP3.LUT R2, R2, 0x100000, RZ, 0xfc, !PT ;  /* 0x0010000002020812 */ /* 0x000fc800078efcff */
[C---:B------:R-:W-:Y:S02]  /*307f0*/  LOP3.LUT P0, RZ, R2.reuse, 0x10, RZ, 0xc0, !PT ;  /* 0x0000001002ff7812 */ /* 0x040fe4000780c0ff */
[----:B------:R-:W-:-:S11]  /*30800*/  LOP3.LUT R2, R2, 0xffdfffff, RZ, 0xc0, !PT ;  /* 0xffdfffff02027812 */ /* 0x000fd600078ec0ff */
        /* <DEDUP_REMOVED lines=28> */
[----:B------:R-:W-:-:S05]  /*309d0*/  LOP3.LUT P0, RZ, R2, 0x4000, RZ, 0xc0, !PT ;  /* 0x0000400002ff7812 */ /* 0x000fca000780c0ff */
[----:B-1----:R-:W-:Y:S01]  /*309e0*/  IMAD.X R6, RZ, RZ, R3, P0 ;  /* 0x000000ffff067224 */ /* 0x002fe200000e0603 */
[----:B------:R-:W-:-:S04]  /*309f0*/  LOP3.LUT P0, RZ, R2, 0x40000000, RZ, 0xc0, !PT ;  /* 0x4000000002ff7812 */ /* 0x000fc8000780c0ff */
[----:B------:R-:W-:Y:S02]  /*30a00*/  IADD3.X R5, PT, PT, R3, RZ, RZ, P0, !PT ;  /* 0x000000ff03057210 */ /* 0x000fe400007fe4ff */
[----:B------:R-:W-:Y:S02]  /*30a10*/  LOP3.LUT P0, RZ, R2, 0x20000000, RZ, 0xc0, !PT ;  /* 0x2000000002ff7812 */ /* 0x000fe4000780c0ff */
[----:B------:R-:W-:Y:S02]  /*30a20*/  R2UR UR27, R6 ;  /* 0x00000000061b72ca */ /* 0x000fe400000e0000 */
[----:B------:R-:W-:Y:S01]  /*30a30*/  R2UR UR29, R5 ;  /* 0x00000000051d72ca */ /* 0x000fe200000e0000 */
[----:B------:R-:W-:Y:S01]  /*30a40*/  IMAD.X R4, RZ, RZ, R3, P0 ;  /* 0x000000ffff047224 */ /* 0x000fe200000e0603 */
[----:B------:R-:W-:-:S04]  /*30a50*/  LOP3.LUT P0, RZ, R2, 0x10000000, RZ, 0xc0, !PT ;  /* 0x1000000002ff7812 */ /* 0x000fc8000780c0ff */
[----:B------:R-:W-:Y:S02]  /*30a60*/  IADD3.X R0, PT, PT, R3, RZ, RZ, P0, !PT ;  /* 0x000000ff03007210 */ /* 0x000fe400007fe4ff */
[----:B------:R-:W-:Y:S02]  /*30a70*/  LOP3.LUT P0, RZ, R2, 0x8000000, RZ, 0xc0, !PT ;  /* 0x0800000002ff7812 */ /* 0x000fe4000780c0ff */
[----:B------:R-:W-:Y:S02]  /*30a80*/  R2UR UR31, R4 ;  /* 0x00000000041f72ca */ /* 0x000fe400000e0000 */
[----:B------:R-:W-:Y:S01]  /*30a90*/  R2UR UR33, R0 ;  /* 0x00000000002172ca */ /* 0x000fe200000e0000 */
[--C-:B--2---:R-:W-:Y:S01]  /*30aa0*/  IMAD.X R8, RZ, RZ, R3.reuse, P0 ;  /* 0x000000ffff087224 */ /* 0x104fe200000e0603 */
[----:B------:R-:W-:Y:S01]  /*30ab0*/  LOP3.LUT P0, RZ, R2, 0x4000000, RZ, 0xc0, !PT ;  /* 0x0400000002ff7812 */ /* 0x000fe2000780c0ff */
[----:B------:R-:W-:-:S03]  /*30ac0*/  IMAD.X R0, RZ, RZ, R3, P1 ;  /* 0x000000ffff007224 */ /* 0x000fc600008e0603 */
[C---:B------:R-:W-:Y:S02]  /*30ad0*/  IADD3.X R10, PT, PT, R3.reuse, RZ, RZ, P0, !PT ;  /* 0x000000ff030a7210 */ /* 0x040fe400007fe4ff */
[----:B------:R-:W-:Y:S02]  /*30ae0*/  LOP3.LUT P0, RZ, R2, 0x2000000, RZ, 0xc0, !PT ;  /* 0x0200000002ff7812 */ /* 0x000fe4000780c0ff */
[----:B------:R-:W-:Y:S02]  /*30af0*/  R2UR UR59, R0 ;  /* 0x00000000003b72ca */ /* 0x000fe400000e0000 */
[C---:B------:R-:W-:Y:S01]  /*30b00*/  IADD3.X R0, PT, PT, R3.reuse, RZ, RZ, P4, !PT ;  /* 0x000000ff03007210 */ /* 0x040fe200027fe4ff */
[--C-:B------:R-:W-:Y:S01]  /*30b10*/  IMAD.X R14, RZ, RZ, R3.reuse, P0 ;  /* 0x000000ffff0e7224 */ /* 0x100fe200000e0603 */
[----:B------:R-:W-:Y:S02]  /*30b20*/  LOP3.LUT P0, RZ, R2, 0x1000000, RZ, 0xc0, !PT ;  /* 0x0100000002ff7812 */ /* 0x000fe4000780c0ff */
[----:B------:R-:W-:Y:S01]  /*30b30*/  R2UR UR61, R0 ;  /* 0x00000000003d72ca */ /* 0x000fe200000e0000 */
[----:B------:R-:W-:Y:S01]  /*30b40*/  IMAD.X R0, RZ, RZ, R3, P3 ;  /* 0x000000ffff007224 */ /* 0x000fe200018e0603 */
[----:B------:R-:W-:-:S02]  /*30b50*/  IADD3.X R13, PT, PT, R3, RZ, RZ, P0, !PT ;  /* 0x000000ff030d7210 */ /* 0x000fc400007fe4ff */
[----:B------:R-:W-:Y:S02]  /*30b60*/  LOP3.LUT P0, RZ, R2, 0x800000, RZ, 0xc0, !PT ;  /* 0x0080000002ff7812 */ /* 0x000fe4000780c0ff */
[----:B------:R-:W-:Y:S02]  /*30b70*/  R2UR UR63, R0 ;  /* 0x00000000003f72ca */ /* 0x000fe400000e0000 */
[C---:B------:R-:W-:Y:S01]  /*30b80*/  IADD3.X R0, PT, PT, R3.reuse, RZ, RZ, P2, !PT ;  /* 0x000000ff03007210 */ /* 0x040fe200017fe4ff */
[----:B------:R-:W-:Y:S01]  /*30b90*/  IMAD.X R12, RZ, RZ, R3, P0 ;  /* 0x000000ffff0c7224 */ /* 0x000fe200000e0603 */
[----:B------:R-:W-:Y:S02]  /*30ba0*/  LOP3.LUT P0, RZ, R2, 0x400000, RZ, 0xc0, !PT ;  /* 0x0040000002ff7812 */ /* 0x000fe4000780c0ff */
[----:B------:R-:W-:Y:S02]  /*30bb0*/  R2UR UR65, R0 ;  /* 0x00000000004172ca */ /* 0x000fe400000e0000 */
[----:B------:R-:W-:-:S02]  /*30bc0*/  IADD3.X R11, PT, PT, R3, RZ, RZ, P0, !PT ;  /* 0x000000ff030b7210 */ /* 0x000fc400007fe4ff */
[----:B------:R-:W-:Y:S02]  /*30bd0*/  LOP3.LUT P0, RZ, R2, 0x200000, RZ, 0xc0, !PT ;  /* 0x0020000002ff7812 */ /* 0x000fe4000780c0ff */
[----:B------:R-:W-:Y:S02]  /*30be0*/  R2UR UR35, R8 ;  /* 0x00000000082372ca */ /* 0x000fe400000e0000 */
[----:B------:R-:W-:Y:S01]  /*30bf0*/  R2UR UR37, R10 ;  /* 0x000000000a2572ca */ /* 0x000fe200000e0000 */
[----:B------:R-:W-:Y:S01]  /*30c00*/  IMAD.X R9, RZ, RZ, R3, P0 ;  /* 0x000000ffff097224 */ /* 0x000fe200000e0603 */
[----:B------:R-:W-:Y:S02]  /*30c10*/  LOP3.LUT P0, RZ, R2, 0x100000, RZ, 0xc0, !PT ;  /* 0x0010000002ff7812 */ /* 0x000fe4000780c0ff */
[----:B------:R-:W-:Y:S02]  /*30c20*/  R2UR UR39, R14 ;  /* 0x000000000e2772ca */ /* 0x000fe400000e0000 */
[----:B------:R-:W-:-:S02]  /*30c30*/  IADD3.X R7, PT, PT, R3, RZ, RZ, P0, !PT ;  /* 0x000000ff03077210 */ /* 0x000fc400007fe4ff */
[C---:B------:R-:W-:Y:S02]  /*30c40*/  LOP3.LUT P0, RZ, R2.reuse, 0x80000, RZ, 0xc0, !PT ;  /* 0x0008000002ff7812 */ /* 0x040fe4000780c0ff */
[----:B------:R-:W-:Y:S02]  /*30c50*/  R2UR UR49, R7 ;  /* 0x00000000073172ca */ /* 0x000fe400000e0000 */
[----:B------:R-:W-:Y:S01]  /*30c60*/  MOV R7, UR71 ;  /* 0x0000004700077c02 */ /* 0x000fe20008000f00 */
[----:B------:R-:W-:Y:S01]  /*30c70*/  IMAD.X R6, RZ, RZ, R3, P0 ;  /* 0x000000ffff067224 */ /* 0x000fe200000e0603 */
[----:B------:R-:W-:Y:S02]  /*30c80*/  LOP3.LUT P0, RZ, R2, 0x40000, RZ, 0xc0, !PT ;  /* 0x0004000002ff7812 */ /* 0x000fe4000780c0ff */
[----:B------:R-:W-:Y:S02]  /*30c90*/  R2UR UR41, R13 ;  /* 0x000000000d2972ca */ /* 0x000fe400000e0000 */
[----:B------:R-:W-:-:S02]  /*30ca0*/  IADD3.X R5, PT, PT, R3, RZ, RZ, P0, !PT ;  /* 0x000000ff03057210 */ /* 0x000fc400007fe4ff */
[----:B------:R-:W-:Y:S02]  /*30cb0*/  LOP3.LUT P0, RZ, R2, 0x20000, RZ, 0xc0, !PT ;  /* 0x0002000002ff7812 */ /* 0x000fe4000780c0ff */
[----:B------:R-:W-:Y:S01]  /*30cc0*/  R2UR UR51, R6 ;  /* 0x00000000063372ca */ /* 0x000fe200000e0000 */
[----:B------:R-:W-:Y:S01]  /*30cd0*/  IMAD.U32 R6, RZ, RZ, UR70 ;  /* 0x00000046ff067e24 */ /* 0x000fe2000f8e00ff */
[----:B------:R-:W-:Y:S01]  /*30ce0*/  UIADD3.64 UR70, UPT, UPT, UR12, 0x4, URZ ;  /* 0x000000040c467897 */ /* 0x000fe2000fffe0ff */
[--C-:B------:R-:W-:Y:S01]  /*30cf0*/  IMAD.X R4, RZ, RZ, R3.reuse, P0 ;  /* 0x000000ffff047224 */ /* 0x100fe200000e0603 */
[----:B------:R-:W-:Y:S02]  /*30d00*/  LOP3.LUT P0, RZ, R2, 0x10000, RZ, 0xc0, !PT ;  /* 0x0001000002ff7812 */ /* 0x000fe4000780c0ff */
[----:B------:R-:W-:Y:S01]  /*30d10*/  IADD3.X R2, PT, PT, R3, RZ, RZ, P5, !PT ;  /* 0x000000ff03027210 */ /* 0x000fe20002ffe4ff */
[----:B------:R-:W-:Y:S01]  /*30d20*/  IMAD.X R3, RZ, RZ, R3, P6 ;  /* 0x000000ffff037224 */ /* 0x000fe200030e0603 */
[----:B------:R-:W-:Y:S01]  /*30d30*/  R2UR UR55, R4 ;  /* 0x00000000043772ca */ /* 0x000fe200000e0000 */
[----:B------:R1:W-:Y:S01]  /*30d40*/  STL.64 [R1+0x1248], R6 ;  /* 0x0012480601007387 */ /* 0x0003e20000100a00 */
[----:B------:R-:W2:Y:S01]  /*30d50*/  LDC R4, c[0x0][0x3d4] ;  /* 0x0000f500ff047b82 */ /* 0x000ea20000000800 */
[----:B------:R-:W-:-:S02]  /*30d60*/  R2UR UR53, R5 ;  /* 0x00000000053572ca */ /* 0x000fc400000e0000 */
[----:B------:R-:W-:Y:S01]  /*30d70*/  R2UR UR67, R3 ;  /* 0x00000000034372ca */ /* 0x000fe200000e0000 */
[----:B------:R-:W-:Y:S01]  /*30d80*/  IMAD.MOV.U32 R3, RZ, RZ, 0x1 ;  /* 0x00000001ff037424 */ /* 0x000fe200078e00ff */
[----:B------:R-:W-:Y:S01]  /*30d90*/  STL [R1+0x138], R244 ;  /* 0x000138f401007387 */ /* 0x000fe20000100800 */
[----:B------:R-:W-:Y:S02]  /*30da0*/  MOV R5, UR71 ;  /* 0x0000004700057c02 */ /* 0x000fe40008000f00 */
[----:B------:R-:W-:Y:S01]  /*30db0*/  R2UR UR57, R2 ;  /* 0x00000000023972ca */ /* 0x000fe200000e0000 */
[----:B------:R-:W-:Y:S01]  /*30dc0*/  STL [R1+0x134], RZ ;  /* 0x000134ff01007387 */ /* 0x000fe20000100800 */
[----:B------:R-:W3:Y:S01]  /*30dd0*/  LDC R2, c[0x0][0x3c4] ;  /* 0x0000f100ff027b82 */ /* 0x000ee20000000800 */
[----:B-1----:R-:W-:Y:S01]  /*30de0*/  IMAD.U32 R6, RZ, RZ, UR72 ;  /* 0x00000048ff067e24 */ /* 0x002fe2000f8e00ff */
[----:B------:R-:W-:Y:S01]  /*30df0*/  MOV R7, UR73 ;  /* 0x0000004900077c02 */ /* 0x000fe20008000f00 */
[----:B------:R-:W-:Y:S01]  /*30e00*/  UIADD3.64 UR72, UPT, UPT, UR12, 0x3fe, URZ ;  /* 0x000003fe0c487897 */ /* 0x000fe2000fffe0ff */
[----:B------:R-:W-:Y:S01]  /*30e10*/  STL [R1+0x144], R3 ;  /* 0x0001440301007387 */ /* 0x000fe20000100800 */
[----:B------:R-:W-:-:S02]  /*30e20*/  R2UR UR43, R12 ;  /* 0x000000000c2b72ca */ /* 0x000fc400000e0000 */
[----:B------:R-:W-:Y:S01]  /*30e30*/  R2UR UR45, R11 ;  /* 0x000000000b2d72ca */ /* 0x000fe200000e0000 */
[----:B------:R-:W-:Y:S01]  /*30e40*/  STL [R1+0x14c], RZ ;  /* 0x00014cff01007387 */ /* 0x000fe20000100800 */
[----:B------:R-:W-:Y:S02]  /*30e50*/  R2UR UR47, R9 ;  /* 0x00000000092f72ca */ /* 0x000fe400000e0000 */
[----:B------:R-:W-:Y:S01]  /*30e60*/  ISETP.NE.U32.AND P5, PT, R18, RZ, PT ;  /* 0x000000ff1200720c */ /* 0x000fe20003fa5070 */
[----:B------:R-:W-:Y:S01]  /*30e70*/  STL [R1+0x130], RZ ;  /* 0x000130ff01007387 */ /* 0x000fe20000100800 */
[----:B--2---:R-:W-:Y:S01]  /*30e80*/  SHF.L.U32 R0, R4, 0x7, RZ ;  /* 0x0000000704007819 */ /* 0x004fe200000006ff */
[----:B------:R-:W-:Y:S01]  /*30e90*/  IMAD.U32 R4, RZ, RZ, UR70 ;  /* 0x00000046ff047e24 */ /* 0x000fe2000f8e00ff */
[----:B------:R-:W-:Y:S01]  /*30ea0*/  UIADD3.64 UR70, UPT, UPT, UR12, 0x400, URZ ;  /* 0x000004000c467897 */ /* 0x000fe2000fffe0ff */
[----:B------:R1:W-:Y:S04]  /*30eb0*/  STL.64 [R1+0x1240], R6 ;  /* 0x0012400601007387 */ /* 0x0003e80000100a00 */
[----:B------:R2:W-:Y:S01]  /*30ec0*/  STL.64 [R1+0x1238], R4 ;  /* 0x0012380401007387 */ /* 0x0005e20000100a00 */
[----:B---3--:R-:W-:Y:S01]  /*30ed0*/  SHF.L.U32 R2, R2, 0x7, RZ ;  /* 0x0000000702027819 */ /* 0x008fe200000006ff */
[----:B-1----:R-:W-:Y:S01]  /*30ee0*/  IMAD.U32 R6, RZ, RZ, UR72 ;  /* 0x00000048ff067e24 */ /* 0x002fe2000f8e00ff */
[----:B------:R-:W-:Y:S01]  /*30ef0*/  MOV R7, UR73 ;  /* 0x0000004900077c02 */ /* 0x000fe20008000f00 */
[----:B------:R-:W-:Y:S01]  /*30f00*/  UIADD3.64 UR72, UPT, UPT, UR12, 0x402, URZ ;  /* 0x000004020c487897 */ /* 0x000fe2000fffe0ff */
[----:B--2---:R-:W-:Y:S01]  /*30f10*/  IMAD.U32 R4, RZ, RZ, UR70 ;  /* 0x00000046ff047e24 */ /* 0x004fe2000f8e00ff */
[----:B------:R-:W-:Y:S01]  /*30f20*/  MOV R5, UR71 ;  /* 0x0000004700057c02 */ /* 0x000fe20008000f00 */
[----:B------:R-:W-:Y:S01]  /*30f30*/  UIADD3.64 UR70, UPT, UPT, UR12, 0x404, URZ ;  /* 0x000004040c467897 */ /* 0x000fe2000fffe0ff */
[----:B------:R1:W-:Y:S04]  /*30f40*/  STL.64 [R1+0x1230], R6 ;  /* 0x0012300601007387 */ /* 0x0003e80000100a00 */
[----:B------:R2:W-:Y:S01]  /*30f50*/  STL.64 [R1+0x1228], R4 ;  /* 0x0012280401007387 */ /* 0x0005e20000100a00 */
        /* <DEDUP_REMOVED lines=100> */
[----:B------:R-:W-:-:S02]  /*315a0*/  MOV R5, UR71 ;  /* 0x0000004700057c02 */ /* 0x000fc40008000f00 */
[----:B------:R1:W-:Y:S01]  /*315b0*/  STL.64 [R1+0x1160], R6 ;  /* 0x0011600601007387 */ /* 0x0003e20000100a00 */
[----:B------:R-:W-:Y:S02]  /*315c0*/  UIADD3.64 UR70, UPT, UPT, UR68, 0x4, URZ ;  /* 0x0000000444467897 */ /* 0x000fe4000fffe0ff */
[----:B------:R-:W-:Y:S01]  /*315d0*/  UIADD3.64 UR72, UPT, UPT, UR68, 0x7fe, URZ ;  /* 0x000007fe44487897 */ /* 0x000fe2000fffe0ff */
[----:B------:R1:W-:Y:S01]  /*315e0*/  STL.64 [R1+0x1158], R4 ;  /* 0x0011580401007387 */ /* 0x0003e20000100a00 */
[----:B------:R-:W-:Y:S02]  /*315f0*/  UIADD3.64 UR70, UPT, UPT, UR68, 0x800, URZ ;  /* 0x0000080044467897 */ /* 0x000fe4000fffe0ff */
[----:B------:R-:W-:Y:S02]  /*31600*/  UIADD3.64 UR72, UPT, UPT, UR68, 0x802, URZ ;  /* 0x0000080244487897 */ /* 0x000fe4000fffe0ff */
[----:B------:R-:W-:Y:S02]  /*31610*/  UIADD3.64 UR70, UPT, UPT, UR68, 0x804, URZ ;  /* 0x0000080444467897 */ /* 0x000fe4000fffe0ff */
[----:B------:R-:W-:-:S02]  /*31620*/  UIADD3.64 UR72, UPT, UPT, UR68, 0xffe, URZ ;  /* 0x00000ffe44487897 */ /* 0x000fc4000fffe0ff */
[----:B------:R-:W-:Y:S02]  /*31630*/  UIADD3.64 UR70, UPT, UPT, UR68, 0x1000, URZ ;  /* 0x0000100044467897 */ /* 0x000fe4000fffe0ff */
[----:B------:R-:W-:Y:S02]  /*31640*/  UIADD3.64 UR72, UPT, UPT, UR68, 0x1002, URZ ;  /* 0x0000100244487897 */ /* 0x000fe4000fffe0ff */
[----:B------:R-:W-:Y:S02]  /*31650*/  UIADD3.64 UR70, UPT, UPT, UR68, 0x1004, URZ ;  /* 0x0000100444467897 */ /* 0x000fe4000fffe0ff */
[----:B------:R-:W-:Y:S02]  /*31660*/  UIADD3.64 UR72, UPT, UPT, UR68, 0x17fe, URZ ;  /* 0x000017fe44487897 */ /* 0x000fe4000fffe0ff */
[----:B------:R-:W-:Y:S02]  /*31670*/  UIADD3.64 UR70, UPT, UPT, UR68, 0x1800, URZ ;  /* 0x0000180044467897 */ /* 0x000fe4000fffe0ff */
[----:B------:R-:W-:-:S02]  /*31680*/  UIADD3.64 UR72, UPT, UPT, UR68, 0x1802, URZ ;  /* 0x0000180244487897 */ /* 0x000fc4000fffe0ff */
[----:B-1----:R-:W-:-:S12]  /*31690*/  UIADD3.64 UR70, UPT, UPT, UR68, 0x1804, URZ ;  /* 0x0000180444467897 */ /* 0x002fd8000fffe0ff */
.L_x_18:
[----:B------:R-:W2:Y:S04]  /*316a0*/  LDL.64 R16, [R1+0x2110] ;  /* 0x0021100001107983 */ /* 0x000ea80000100a00 */
[----:B------:R-:W3:Y:S04]  /*316b0*/  LDL.64 R32, [R1+0x20e0] ;  /* 0x0020e00001207983 */ /* 0x000ee80000100a00 */
[----:B------:R-:W4:Y:S04]  /*316c0*/  LDL.64 R22, [R1+0x2108] ;  /* 0x0021080001167983 */ /* 0x000f280000100a00 */
[----:B------:R-:W3:Y:S04]  /*316d0*/  LDL.64 R4, [R1+0x1e00] ;  /* 0x001e000001047983 */ /* 0x000ee80000100a00 */
[----:B------:R-:W3:Y:S04]  /*316e0*/  LDL.64 R14, [R1+0x2100] ;  /* 0x00210000010e7983 */ /* 0x000ee80000100a00 */
[----:B------:R-:W3:Y:S04]  /*316f0*/  LDL.64 R12, [R1+0x1e68] ;  /* 0x001e6800010c7983 */ /* 0x000ee80000100a00 */
[----:B------:R-:W3:Y:S04]  /*31700*/  LDL.64 R28, [R1+0x20d8] ;  /* 0x0020d800011c7983 */ /* 0x000ee80000100a00 */
[----:B------:R-:W3:Y:S01]  /*31710*/  LDL.64 R26, [R1+0x20d0] ;  /* 0x0020d000011a7983 */ /* 0x000ee20000100a00 */
[C---:B------:R-:W-:Y:S01]  /*31720*/  IMAD.WIDE R6, R2.reuse, 0x2, R204 ;  /* 0x0000000202067825 */ /* 0x040fe200078e02cc */
[----:B------:R-:W1:Y:S02]  /*31730*/  LDC R3, c[0x0][0x3c4] ;  /* 0x0000f100ff037b82 */ /* 0x000e640000000800 */
[----:B------:R-:W-:Y:S04]  /*31740*/  STL [R1+0x214c], R208 ;  /* 0x00214cd001007387 */ /* 0x000fe80000100800 */
[----:B------:R-:W-:Y:S04]  /*31750*/  STL [R1+0x2148], R198 ;  /* 0x002148c601007387 */ /* 0x000fe80000100800 */
[----:B------:R-:W-:Y:S04]  /*31760*/  STL [R1+0x2144], R197 ;  /* 0x002144c501007387 */ /* 0x000fe80000100800 */
[----:B------:R-:W-:Y:S04]  /*31770*/  STL [R1+0x2140], R196 ;  /* 0x002140c401007387 */ /* 0x000fe80000100800 */
[----:B0-----:R0:W-:Y:S04]  /*31780*/  STL [R1+0x213c], R0 ;  /* 0x00213c0001007387 */ /* 0x0011e80000100800 */
[----:B------:R-:W3:Y:S04]  /*31790*/  LDL.64 R30, [R1+0x20a0] ;  /* 0x0020a000011e7983 */ /* 0x000ee80000100a00 */
[----:B------:R-:W3:Y:S04]  /*317a0*/  LDL.64 R36, [R1+0x20a8] ;  /* 0x0020a80001247983 */ /* 0x000ee80000100a00 */
[----:B------:R0:W3:Y:S01]  /*317b0*/  LDG.E.U16 R183, desc[UR10][R6.64] ;  /* 0x0000000a06b77981 */ /* 0x0000e2000c1e1500 */
[----:B--2---:R-:W-:-:S03]  /*317c0*/  IMAD.WIDE R166, R2, 0x2, R16 ;  /* 0x0000000202a67825 */ /* 0x004fc600078e0210 */
[----:B------:R-:W2:Y:S01]  /*317d0*/  LDL.64 R42, [R1+0x1e50] ;  /* 0x001e5000012a7983 */ /* 0x000ea20000100a00 */
[----:B0-----:R-:W0:Y:S03]  /*317e0*/  LDC R0, c[0x0][0x3c4] ;  /* 0x0000f100ff007b82 */ /* 0x001e260000000800 */
[----:B------:R-:W2:Y:S04]  /*317f0*/  LDL.64 R16, [R1+0x1e58] ;  /* 0x001e580001107983 */ /* 0x000ea80000100a00 */
[----:B------:R-:W2:Y:S01]  /*31800*/  LDL.64 R20, [R1+0x1e60] ;  /* 0x001e600001147983 */ /* 0x000ea20000100a00 */
[----:B------:R-:W-:-:S03]  /*31810*/  IMAD.WIDE R6, R2, 0x2, R206 ;  /* 0x0000000202067825 */ /* 0x000fc600078e02ce */
[----:B------:R-:W2:Y:S04]  /*31820*/  LDL.64 R44, [R1+0x2070] ;  /* 0x00207000012c7983 */ /* 0x000ea80000100a00 */
[----:B------:R3:W2:Y:S04]  /*31830*/  LDG.E.U16 R177, desc[UR10][R6.64] ;  /* 0x0000000a06b17981 */ /* 0x0006a8000c1e1500 */
[----:B------:R-:W2:Y:S01]  /*31840*/  LDL.64 R24, [R1+0x2080] ;  /* 0x0020800001187983 */ /* 0x000ea20000100a00 */
[----:B----4-:R-:W-:-:S03]  /*31850*/  IMAD.WIDE R162, R2, 0x2, R22 ;  /* 0x0000000202a27825 */ /* 0x010fc600078e0216 */
[----:B------:R-:W4:Y:S01]  /*31860*/  LDL.64 R22, [R1+0x2078] ;  /* 0x0020780001167983 */ /* 0x000f220000100a00 */
[----:B---3--:R-:W-:-:S03]  /*31870*/  IMAD.WIDE R6, R2, 0x2, R32 ;  /* 0x0000000202067825 */ /* 0x008fc600078e0220 */
[----:B------:R-:W3:Y:S04]  /*31880*/  LDL.64 R32, [R1+0x2040] ;  /* 0x0020400001207983 */ /* 0x000ee80000100a00 */
[----:B------:R-:W3:Y:S01]  /*31890*/  LDL.64 R48, [R1+0x2020] ;  /* 0x0020200001307983 */ /* 0x000ee20000100a00 */
[----:B------:R-:W-:-:S03]  /*318a0*/  IMAD.WIDE R10, R2, 0x2, R202 ;  /* 0x00000002020a7825 */ /* 0x000fc600078e02ca */
[----:B------:R-:W3:Y:S01]  /*318b0*/  LDL.64 R18, [R1+0x20b0] ;  /* 0x0020b00001127983 */ /* 0x000ee20000100a00 */
[----:B------:R-:W-:-:S03]  /*318c0*/  IMAD.WIDE R14, R2, 0x2, R14 ;  /* 0x00000002020e7825 */ /* 0x000fc600078e020e */
[----:B------:R-:W3:Y:S01]  /*318d0*/  LDL.64 R40, [R1+0x2018] ;  /* 0x0020180001287983 */ /* 0x000ee20000100a00 */
[----:B------:R-:W-:-:S03]  /*318e0*/  IMAD.WIDE R12, R2, 0x2, R12 ;  /* 0x00000002020c7825 */ /* 0x000fc600078e020c */
[----:B------:R0:W3:Y:S04]  /*318f0*/  LDG.E.U16 R181, desc[UR10][R10.64] ;  /* 0x0000000a0ab57981 */ /* 0x0000e8000c1e1500 */
[----:B------:R-:W3:Y:S04]  /*31900*/  LDL.64 R34, [R1+0x2050] ;  /* 0x0020500001227983 */ /* 0x000ee80000100a00 */
[----:B------:R-:W3:Y:S01]  /*31910*/  LDL.64 R38, [R1+0x2010] ;  /* 0x0020100001267983 */ /* 0x000ee20000100a00 */
[----:B0-----:R-:W-:-:S03]  /*31920*/  IMAD.WIDE R10, R2, 0x2, R28 ;  /* 0x00000002020a7825 */ /* 0x001fc600078e021c */
[----:B------:R-:W3:Y:S04]  /*31930*/  LDL.64 R28, [R1+0x2048] ;  /* 0x00204800011c7983 */ /* 0x000ee80000100a00 */
[----:B------:R0:W3:Y:S04]  /*31940*/  LDG.E.U16 R161, desc[UR10][R14.64] ;  /* 0x0000000a0ea17981 */ /* 0x0000e8000c1e1500 */
[----:B------:R1:W3:Y:S01]  /*31950*/  LDG.E.U16 R159, desc[UR10][R12.64] ;  /* 0x0000000a0c9f7981 */ /* 0x0002e2000c1e1500 */
[----:B------:R-:W-:-:S03]  /*31960*/  IMAD.WIDE R4, R2, 0x2, R4 ;  /* 0x0000000202047825 */ /* 0x000fc600078e0204 */
[----:B------:R-:W3:Y:S01]  /*31970*/  LDL.64 R46, [R1+0x1fe8] ;  /* 0x001fe800012e7983 */ /* 0x000ee20000100a00 */
[----:B0-----:R-:W-:-:S03]  /*31980*/  IMAD.WIDE R14, R2, 0x2, R30 ;  /* 0x00000002020e7825 */ /* 0x001fc600078e021e */
[----:B------:R-:W3:Y:S01]  /*31990*/  LDG.E.U16 R5, desc[UR10][R4.64] ;  /* 0x0000000a04057981 */ /* 0x000ee2000c1e1500 */
[----:B-1----:R-:W-:-:S03]  /*319a0*/  IMAD.WIDE R12, R2, 0x2, R36 ;  /* 0x00000002020c7825 */ /* 0x002fc600078e0224 */
[----:B------:R-:W3:Y:S04]  /*319b0*/  LDL.64 R36, [R1+0x1ff0] ;  /* 0x001ff00001247983 */ /* 0x000ee80000100a00 */
[----:B------:R-:W3:Y:S01]  /*319c0*/  LDG.E.U16 R15, desc[UR10][R14.64] ;  /* 0x0000000a0e0f7981 */ /* 0x000ee2000c1e1500 */
[----:B------:R-:W-:-:S03]  /*319d0*/  IMAD.WIDE R8, R2, 0x2, R200 ;  /* 0x0000000202087825 */ /* 0x000fc600078e02c8 */
[----:B------:R-:W3:Y:S04]  /*319e0*/  LDG.E.U16 R12, desc[UR10][R12.64] ;  /* 0x0000000a0c0c7981 */ /* 0x000ee8000c1e1500 */
[----:B------:R-:W3:Y:S04]  /*319f0*/  LDG.E.U16 R179, desc[UR10][R8.64] ;  /* 0x0000000a08b37981 */ /* 0x000ee8000c1e1500 */
[----:B------:R-:W3:Y:S04]  /*31a00*/  LDG.E.U16 R7, desc[UR10][R6.64] ;  /* 0x0000000a06077981 */ /* 0x000ee8000c1e1500 */
        /* <DEDUP_REMOVED lines=23> */
[----:B------:R-:W3:Y:S01]  /*31b80*/  LDL.64 R126, [R1+0x1da0] ;  /* 0x001da000017e7983 */ /* 0x000ee20000100a00 */
[----:B------:R-:W-:-:S03]  /*31b90*/  IMAD.SHL.U32 R3, R3, 0x8, RZ ;  /* 0x0000000803037824 */ /* 0x000fc600078e00ff */
        /* <DEDUP_REMOVED lines=28> */
[----:B--2---:R-:W-:-:S03]  /*31d60*/  IMAD.WIDE R16, R2, 0x2, R16 ;  /* 0x0000000202107825 */ /* 0x004fc600078e0210 */
[----:B------:R-:W2:Y:S04]  /*31d70*/  LDL.64 R30, [R1+0x1e40] ;  /* 0x001e4000011e7983 */ /* 0x000ea80000100a00 */
[----:B------:R0:W2:Y:S01]  /*31d80*/  LDG.E.U16 R14, desc[UR10][R16.64] ;  /* 0x0000000a100e7981 */ /* 0x0000a2000c1e1500 */
[----:B------:R-:W-:-:S03]  /*31d90*/  IMAD.WIDE R20, R2, 0x2, R20 ;  /* 0x0000000202147825 */ /* 0x000fc600078e0214 */
[----:B------:R-:W2:Y:S04]  /*31da0*/  LDG.E.U16 R10, desc[UR10][R10.64] ;  /* 0x0000000a0a0a7981 */ /* 0x000ea8000c1e1500 */
[----:B------:R1:W2:Y:S01]  /*31db0*/  LDG.E.U16 R4, desc[UR10][R20.64] ;  /* 0x0000000a14047981 */ /* 0x0002a2000c1e1500 */
[----:B0-----:R-:W-:-:S03]  /*31dc0*/  IMAD.WIDE R16, R2, 0x2, R42 ;  /* 0x0000000202107825 */ /* 0x001fc600078e022a */
[----:B------:R-:W2:Y:S01]  /*31dd0*/  LDL.64 R42, [R1+0x1fb0] ;  /* 0x001fb000012a7983 */ /* 0x000ea20000100a00 */
[----:B------:R-:W-:-:S03]  /*31de0*/  IMAD.WIDE R8, R2, 0x2, R26 ;  /* 0x0000000202087825 */ /* 0x000fc600078e021a */
[----:B------:R-:W2:Y:S01]  /*31df0*/  LDL.64 R26, [R1+0x1e48] ;  /* 0x001e4800011a7983 */ /* 0x000ea20000100a00 */
[----:B-1----:R-:W-:-:S03]  /*31e00*/  IMAD.WIDE R20, R2, 0x2, R44 ;  /* 0x0000000202147825 */ /* 0x002fc600078e022c */
[----:B------:R-:W2:Y:S01]  /*31e10*/  LDG.E.U16 R9, desc[UR10][R8.64] ;  /* 0x0000000a08097981 */ /* 0x000ea2000c1e1500 */
[----:B------:R-:W-:-:S03]  /*31e20*/  IMAD.WIDE R24, R2, 0x2, R24 ;  /* 0x0000000202187825 */ /* 0x000fc600078e0218 */
[----:B------:R3:W2:Y:S01]  /*31e30*/  LDG.E.U16 R13, desc[UR10][R20.64] ;  /* 0x0000000a140d7981 */ /* 0x0006a2000c1e1500 */
[----:B----4-:R-:W-:-:S03]  /*31e40*/  IMAD.WIDE R22, R2, 0x2, R22 ;  /* 0x0000000202167825 */ /* 0x010fc600078e0216 */
[----:B------:R-:W4:Y:S04]  /*31e50*/  LDL.64 R44, [R1+0x1fe0] ;  /* 0x001fe000012c7983 */ /* 0x000f280000100a00 */
[----:B------:R0:W4:Y:S01]  /*31e60*/  LDG.E.U16 R8, desc[UR10][R24.64] ;  /* 0x0000000a18087981 */ /* 0x000122000c1e1500 */
[----:B---3--:R-:W-:-:S03]  /*31e70*/  IMAD.WIDE R20, R2, 0x2, R32 ;  /* 0x0000000202147825 */ /* 0x008fc600078e0220 */
[----:B------:R-:W3:Y:S01]  /*31e80*/  LDL.64 R32, [R1+0x1fc0] ;  /* 0x001fc00001207983 */ /* 0x000ee20000100a00 */
[----:B------:R-:W-:-:S03]  /*31e90*/  IMAD.WIDE R18, R2, 0x2, R18 ;  /* 0x0000000202127825 */ /* 0x000fc600078e0212 */
[----:B------:R1:W4:Y:S01]  /*31ea0*/  LDG.E.U16 R6, desc[UR10][R22.64] ;  /* 0x0000000a16067981 */ /* 0x000322000c1e1500 */
[----:B0-----:R-:W-:-:S03]  /*31eb0*/  IMAD.WIDE R24, R2, 0x2, R48 ;  /* 0x0000000202187825 */ /* 0x001fc600078e0230 */
[----:B------:R-:W4:Y:S04]  /*31ec0*/  LDL.64 R48, [R1+0x1f88] ;  /* 0x001f880001307983 */ /* 0x000f280000100a00 */
[----:B------:R-:W4:Y:S01]  /*31ed0*/  LDG.E.U16 R20, desc[UR10][R20.64] ;  /* 0x0000000a14147981 */ /* 0x000f22000c1e1500 */
[----:B-1----:R-:W-:-:S03]  /*31ee0*/  IMAD.WIDE R22, R2, 0x2, R40 ;  /* 0x0000000202167825 */ /* 0x002fc600078e0228 */
[----:B------:R-:W4:Y:S04]  /*31ef0*/  LDL.64 R40, [R1+0x1f90] ;  /* 0x001f900001287983 */ /* 0x000f280000100a00 */
[----:B------:R0:W4:Y:S01]  /*31f00*/  LDG.E.U16 R11, desc[UR10][R18.64] ;  /* 0x0000000a120b7981 */ /* 0x000122000c1e1500 */
[----:B------:R-:W-:-:S03]  /*31f10*/  IMAD.WIDE R28, R2, 0x2, R28 ;  /* 0x00000002021c7825 */ /* 0x000fc600078e021c */
[----:B------:R1:W4:Y:S04]  /*31f20*/  LDG.E.U16 R21, desc[UR10][R24.64] ;  /* 0x0000000a18157981 */ /* 0x000328000c1e1500 */
[----:B------:R-:W4:Y:S01]  /*31f30*/  LDG.E.U16 R23, desc[UR10][R22.64] ;  /* 0x0000000a16177981 */ /* 0x000f22000c1e1500 */
[----:B0-----:R-:W-:-:S03]  /*31f40*/  IMAD.WIDE R18, R2, 0x2, R34 ;  /* 0x0000000202127825 */ /* 0x001fc600078e0222 */
[----:B------:R-:W4:Y:S01]  /*31f50*/  LDL.64 R34, [R1+0x1e38] ;  /* 0x001e380001227983 */ /* 0x000f220000100a00 */
[----:B-1----:R-:W-:-:S03]  /*31f60*/  IMAD.WIDE R24, R2, 0x2, R38 ;  /* 0x0000000202187825 */ /* 0x002fc600078e0226 */
[----:B------:R-:W4:Y:S04]  /*31f70*/  LDL.64 R38, [R1+0x1f80] ;  /* 0x001f800001267983 */ /* 0x000f280000100a00 */
[----:B------:R-:W4:Y:S01]  /*31f80*/  LDG.E.U16 R18, desc[UR10][R18.64] ;  /* 0x0000000a12127981 */ /* 0x000f22000c1e1500 */
[----:B------:R-:W-:-:S03]  /*31f90*/  IMAD.WIDE R50, R2, 0x2, R46 ;  /* 0x0000000202327825 */ /* 0x000fc600078e022e */
[----:B------:R-:W4:Y:S04]  /*31fa0*/  LDG.E.U16 R16, desc[UR10][R16.64] ;  /* 0x0000000a10107981 */ /* 0x000f28000c1e1500 */
[----:B------:R-:W4:Y:S04]  /*31fb0*/  LDG.E.U16 R50, desc[UR10][R50.64] ;  /* 0x0000000a32327981 */ /* 0x000f28000c1e1500 */
[----:B------:R0:W4:Y:S01]  /*31fc0*/  LDG.E.U16 R19, desc[UR10][R28.64] ;  /* 0x0000000a1c137981 */ /* 0x000122000c1e1500 */
[----:B------:R-:W-:-:S03]  /*31fd0*/  IMAD.WIDE R52, R2, 0x2, R52 ;  /* 0x0000000202347825 */ /* 0x000fc600078e0234 */
[----:B------:R-:W4:Y:S04]  /*31fe0*/  LDL.64 R46, [R1+0x1f58] ;  /* 0x001f5800012e7983 */ /* 0x000f280000100a00 */
[----:B------:R-:W4:Y:S01]  /*31ff0*/  LDG.E.U16 R24, desc[UR10][R24.64] ;  /* 0x0000000a18187981 */ /* 0x000f22000c1e1500 */
[----:B0-----:R-:W-:-:S03]  /*32000*/  IMAD.WIDE R28, R2, 0x2, R36 ;  /* 0x00000002021c7825 */ /* 0x001fc600078e0224 */
[----:B------:R-:W4:Y:S04]  /*32010*/  LDL.64 R36, [R1+0x1e28] ;  /* 0x001e280001247983 */ /* 0x000f280000100a00 */
[----:B------:R2:W4:Y:S04]  /*32020*/  LDG.E.U16 R22, desc[UR10][R28.64] ;  /* 0x0000000a1c167981 */ /* 0x000528000c1e1500 */
[----:B------:R-:W4:Y:S04]  /*32030*/  LDG.E.U16 R52, desc[UR10][R52.64] ;  /* 0x0000000a34347981 */ /* 0x000f28000c1e1500 */
[----:B------:R-:W4:Y:S04]  /*32040*/  LDG.E.U16 R162, desc[UR10][R162.64] ;  /* 0x0000000aa2a27981 */ /* 0x000f28000c1e1500 */
[----:B------:R-:W4:Y:S04]  /*32050*/  LDL.64 R236, [R1+0x1ad8] ;  /* 0x001ad80001ec7983 */ /* 0x000f280000100a00 */
[----:B------:R-:W4:Y:S04]  /*32060*/  LDL.64 R234, [R1+0x1ad0] ;  /* 0x001ad00001ea7983 */ /* 0x000f280000100a00 */
[----:B------:R-:W4:Y:S04]  /*32070*/  LDL.64 R232, [R1+0x1ac8] ;  /* 0x001ac80001e87983 */ /* 0x000f280000100a00 */
[----:B------:R-:W4:Y:S04]  /*32080*/  LDL.64 R230, [R1+0x1b80] ;  /* 0x001b800001e67983 */ /* 0x000f280000100a00 */
[----:B------:R-:W4:Y:S01]  /*32090*/  LDL.64 R228, [R1+0x1ac0] ;  /* 0x001ac00001e47983 */ /* 0x000f220000100a00 */
[----:B--2---:R-:W-:-:S03]  /*320a0*/  IMAD.WIDE R28, R2, 0x2, R42 ;  /* 0x00000002021c7825 */ /* 0x004fc600078e022a */
[----:B------:R-:W2:Y:S01]  /*320b0*/  LDL.64 R42, [R1+0x1f28] ;  /* 0x001f2800012a7983 */ /* 0x000ea20000100a00 */
[----:B------:R-:W-:-:S03]  /*320c0*/  IMAD.WIDE R26, R2, 0x2, R26 ;  /* 0x00000002021a7825 */ /* 0x000fc600078e021a */
[----:B------:R-:W2:Y:S04]  /*320d0*/  LDG.E.U16 R28, desc[UR10][R28.64] ;  /* 0x0000000a1c1c7981 */ /* 0x000ea8000c1e1500 */
[----:B------:R4:W2:Y:S01]  /*320e0*/  LDG.E.U16 R17, desc[UR10][R26.64] ;  /* 0x0000000a1a117981 */ /* 0x0008a2000c1e1500 */
[----:B------:R-:W-:-:S05]  /*320f0*/  IMAD.WIDE R30, R2, 0x2, R30 ;  /* 0x00000002021e7825 */ /* 0x000fca00078e021e */
[----:B------:R0:W2:Y:S01]  /*32100*/  LDG.E.U16 R25, desc[UR10][R30.64] ;  /* 0x0000000a1e197981 */ /* 0x0000a2000c1e1500 */
[----:B---3--:R-:W-:-:S04]  /*32110*/  IMAD.WIDE R32, R2, 0x2, R32 ;  /* 0x0000000202207825 */ /* 0x008fc800078e0220 */
[C---:B----4-:R-:W-:Y:S01]  /*32120*/  IMAD.WIDE R26, R2.reuse, 0x2, R44 ;  /* 0x00000002021a7825 */ /* 0x050fe200078e022c */
[----:B------:R1:W3:Y:S04]  /*32130*/  LDG.E.U16 R51, desc[UR10][R32.64] ;  /* 0x0000000a20337981 */ /* 0x0002e8000c1e1500 */
[----:B------:R-:W4:Y:S01]  /*32140*/  LDL.64 R44, [R1+0x1f50] ;  /* 0x001f5000012c7983 */ /* 0x000f220000100a00 */
[----:B0-----:R-:W-:-:S03]  /*32150*/  IMAD.WIDE R30, R2, 0x2, R54 ;  /* 0x00000002021e7825 */ /* 0x001fc600078e0236 */
[----:B------:R-:W3:Y:S01]  /*32160*/  LDL.64 R54, [R1+0x1f20] ;  /* 0x001f200001367983 */ /* 0x000ee20000100a00 */
[----:B-1----:R-:W-:-:S03]  /*32170*/  IMAD.WIDE R32, R2, 0x2, R48 ;  /* 0x0000000202207825 */ /* 0x002fc600078e0230 */
[----:B------:R-:W3:Y:S01]  /*32180*/  LDL.64 R48, [R1+0x1e18] ;  /* 0x001e180001307983 */ /* 0x000ee20000100a00 */
[----:B------:R-:W-:-:S03]  /*32190*/  IMAD.WIDE R40, R2, 0x2, R40 ;  /* 0x0000000202287825 */ /* 0x000fc600078e0228 */
[----:B------:R-:W3:Y:S04]  /*321a0*/  LDG.E.U16 R32, desc[UR10][R32.64] ;  /* 0x0000000a20207981 */ /* 0x000ee8000c1e1500 */
[----:B------:R0:W3:Y:S04]  /*321b0*/  LDG.E.U16 R53, desc[UR10][R40.64] ;  /* 0x0000000a28357981 */ /* 0x0000e8000c1e1500 */
[----:B------:R-:W3:Y:S01]  /*321c0*/  LDG.E.U16 R27, desc[UR10][R26.64] ;  /* 0x0000000a1a1b7981 */ /* 0x000ee2000c1e1500 */
[----:B------:R-:W-:-:S03]  /*321d0*/  IMAD.WIDE R34, R2, 0x2, R34 ;  /* 0x0000000202227825 */ /* 0x000fc600078e0222 */
[----:B------:R-:W3:Y:S01]  /*321e0*/  LDG.E.U16 R30, desc[UR10][R30.64] ;  /* 0x0000000a1e1e7981 */ /* 0x000ee2000c1e1500 */
[----:B------:R-:W-:-:S03]  /*321f0*/  IMAD.WIDE R38, R2, 0x2, R38 ;  /* 0x0000000202267825 */ /* 0x000fc600078e0226 */
[----:B------:R1:W3:Y:S01]  /*32200*/  LDG.E.U16 R26, desc[UR10][R34.64] ;  /* 0x0000000a221a7981 */ /* 0x0002e2000c1e1500 */
[----:B0-----:R-:W-:-:S03]  /*32210*/  IMAD.WIDE R40, R2, 0x2, R60 ;  /* 0x0000000202287825 */ /* 0x001fc600078e023c */
[----:B------:R-:W3:Y:S04]  /*32220*/  LDL.64 R60, [R1+0x1e98] ;  /* 0x001e9800013c7983 */ /* 0x000ee80000100a00 */
[----:B------:R0:W3:Y:S01]  /*32230*/  LDG.E.U16 R33, desc[UR10][R38.64] ;  /* 0x0000000a26217981 */ /* 0x0000e2000c1e1500 */
[----:B-1----:R-:W-:-:S03]  /*32240*/  IMAD.WIDE R34, R2, 0x2, R56 ;  /* 0x0000000202227825 */ /* 0x002fc600078e0238 */
[----:B------:R-:W3:Y:S04]  /*32250*/  LDL.64 R56, [R1+0x1e10] ;  /* 0x001e100001387983 */ /* 0x000ee80000100a00 */
[----:B------:R-:W3:Y:S01]  /*32260*/  LDG.E.U16 R41, desc[UR10][R40.64] ;  /* 0x0000000a28297981 */ /* 0x000ee2000c1e1500 */
[----:B0-----:R-:W-:-:S03]  /*32270*/  IMAD.WIDE R38, R2, 0x2, R64 ;  /* 0x0000000202267825 */ /* 0x001fc600078e0240 */
[----:B------:R-:W3:Y:S01]  /*32280*/  LDL.64 R64, [R1+0x1ec0] ;  /* 0x001ec00001407983 */ /* 0x000ee20000100a00 */
[----:B------:R-:W-:-:S03]  /*32290*/  IMAD.WIDE R46, R2, 0x2, R46 ;  /* 0x00000002022e7825 */ /* 0x000fc600078e022e */
[----:B------:R-:W3:Y:S01]  /*322a0*/  LDG.E.U16 R38, desc[UR10][R38.64] ;  /* 0x0000000a26267981 */ /* 0x000ee2000c1e1500 */
[----:B------:R-:W-:-:S03]  /*322b0*/  IMAD.WIDE R36, R2, 0x2, R36 ;  /* 0x0000000202247825 */ /* 0x000fc600078e0224 */
[----:B------:R-:W3:Y:S04]  /*322c0*/  LDG.E.U16 R29, desc[UR10][R46.64] ;  /* 0x0000000a2e1d7981 */ /* 0x000ee8000c1e1500 */
[----:B------:R-:W3:Y:S04]  /*322d0*/  LDG.E.U16 R36, desc[UR10][R36.64] ;  /* 0x0000000a24247981 */ /* 0x000ee8000c1e1500 */
[----:B------:R-:W3:Y:S01]  /*322e0*/  LDG.E.U16 R35, desc[UR10][R34.64] ;  /* 0x0000000a22237981 */ /* 0x000ee2000c1e1500 */
[----:B--2---:R-:W-:-:S05]  /*322f0*/  IMAD.WIDE R42, R2, 0x2, R42 ;  /* 0x00000002022a7825 */ /* 0x004fca00078e022a */
[----:B------:R0:W2:Y:S02]  /*32300*/  LDG.E.U16 R40, desc[UR10][R42.64] ;  /* 0x0000000a2a287981 */ /* 0x0000a4000c1e1500 */
[C---:B0-----:R-:W-:Y:S02]  /*32310*/  IMAD.WIDE R42, R2.reuse, 0x2, R62 ;  /* 0x00000002022a7825 */ /* 0x041fe400078e023e */
[----:B------:R-:W2:Y:S02]  /*32320*/  LDL.64 R62, [R1+0x1df8] ;  /* 0x001df800013e7983 */ /* 0x000ea40000100a00 */
[C---:B------:R-:W-:Y:S02]  /*32330*/  IMAD.WIDE R46, R2.reuse, 0x2, R68 ;  /* 0x00000002022e7825 */ /* 0x040fe400078e0244 */
[----:B------:R-:W2:Y:S04]  /*32340*/  LDL.64 R68, [R1+0x20e8] ;  /* 0x0020e80001447983 */ /* 0x000ea80000100a00 */
[----:B------:R-:W2:Y:S01]  /*32350*/  LDG.E.U16 R39, desc[UR10][R46.64] ;  /* 0x0000000a2e277981 */ /* 0x000ea2000c1e1500 */
[----:B------:R-:W-:-:S03]  /*32360*/  IMAD.WIDE R168, R2, 0x2, R72 ;  /* 0x0000000202a87825 */ /* 0x000fc600078e0248 */
[----:B------:R-:W2:Y:S01]  /*32370*/  LDL.64 R72, [R1+0x2088] ;  /* 0x0020880001487983 */ /* 0x000ea20000100a00 */
[----:B----4-:R-:W-:-:S03]  /*32380*/  IMAD.WIDE R44, R2, 0x2, R44 ;  /* 0x00000002022c7825 */ /* 0x010fc600078e022c */
[----:B------:R0:W4:Y:S04]  /*32390*/  LDG.E.U16 R42, desc[UR10][R42.64] ;  /* 0x0000000a2a2a7981 */ /* 0x000128000c1e1500 */
[----:B------:R1:W4:Y:S01]  /*323a0*/  LDG.E.U16 R37, desc[UR10][R44.64] ;  /* 0x0000000a2c257981 */ /* 0x000322000c1e1500 */
[----:B---3--:R-:W-:-:S03]  /*323b0*/  IMAD.WIDE R48, R2, 0x2, R48 ;  /* 0x0000000202307825 */ /* 0x008fc600078e0230 */
[----:B------:R-:W3:Y:S01]  /*323c0*/  LDG.E.U16 R168, desc[UR10][R168.64] ;  /* 0x0000000aa8a87981 */ /* 0x000ee2000c1e1500 */
[C---:B------:R-:W-:Y:S01]  /*323d0*/  IMAD.WIDE R54, R2.reuse, 0x2, R54 ;  /* 0x0000000202367825 */ /* 0x040fe200078e0236 */
[----:B0-----:R-:W0:Y:S02]  /*323e0*/  LDC R43, c[0x0][0x3c4] ;  /* 0x0000f100ff2b7b82 */ /* 0x001e240000000800 */
[----:B------:R1:W3:Y:S02]  /*323f0*/  LDG.E.U16 R31, desc[UR10][R48.64] ;  /* 0x0000000a301f7981 */ /* 0x0002e4000c1e1500 */
[C---:B-1----:R-:W-:Y:S02]  /*32400*/  IMAD.WIDE R44, R2.reuse, 0x2, R58 ;  /* 0x00000002022c7825 */ /* 0x042fe400078e023a */
[----:B------:R-:W3:Y:S04]  /*32410*/  LDL.64 R58, [R1+0x20f0] ;  /* 0x0020f000013a7983 */ /* 0x000ee80000100a00 */
[----:B------:R1:W4:Y:S01]  /*32420*/  LDG.E.U16 R34, desc[UR10][R54.64] ;  /* 0x0000000a36227981 */ /* 0x000322000c1e1500 */
[----:B------:R-:W-:-:S03]  /*32430*/  IMAD.WIDE R48, R2, 0x2, R80 ;  /* 0x0000000202307825 */ /* 0x000fc600078e0250 */
[----:B------:R-:W4:Y:S04]  /*32440*/  LDG.E.U16 R113, desc[UR10][R44.64] ;  /* 0x0000000a2c717981 */ /* 0x000f28000c1e1500 */
[----:B------:R1:W4:Y:S02]  /*32450*/  LDG.E.U16 R110, desc[UR10][R48.64] ;  /* 0x0000000a306e7981 */ /* 0x000324000c1e1500 */
[C---:B-1----:R-:W-:Y:S02]  /*32460*/  IMAD.WIDE R54, R2.reuse, 0x2, R66 ;  /* 0x0000000202367825 */ /* 0x042fe400078e0242 */
[----:B------:R-:W4:Y:S02]  /*32470*/  LDL.64 R66, [R1+0x20c8] ;  /* 0x0020c80001427983 */ /* 0x000f240000100a00 */
[----:B------:R-:W-:-:S02]  /*32480*/  IMAD.WIDE R56, R2, 0x2, R56 ;  /* 0x0000000202387825 */ /* 0x000fc400078e0238 */
[----:B------:R-:W4:Y:S02]  /*32490*/  LDG.E.U16 R111, desc[UR10][R54.64] ;  /* 0x0000000a366f7981 */ /* 0x000f24000c1e1500 */
[C---:B------:R-:W-:Y:S02]  /*324a0*/  IMAD.WIDE R48, R2.reuse, 0x2, R60 ;  /* 0x0000000202307825 */ /* 0x040fe400078e023c */
[----:B------:R1:W4:Y:S04]  /*324b0*/  LDG.E.U16 R112, desc[UR10][R56.64] ;  /* 0x0000000a38707981 */ /* 0x000328000c1e1500 */
[----:B------:R-:W4:Y:S01]  /*324c0*/  LDL.64 R60, [R1+0x20b8] ;  /* 0x0020b800013c7983 */ /* 0x000f220000100a00 */
[----:B------:R-:W-:-:S03]  /*324d0*/  IMAD.WIDE R46, R2, 0x2, R64 ;  /* 0x00000002022e7825 */ /* 0x000fc600078e0240 */
[----:B------:R-:W4:Y:S01]  /*324e0*/  LDL.64 R64, [R1+0x20c0] ;  /* 0x0020c00001407983 */ /* 0x000f220000100a00 */
[----:B-1----:R-:W-:-:S03]  /*324f0*/  IMAD.WIDE R56, R2, 0x2, R76 ;  /* 0x0000000202387825 */ /* 0x002fc600078e024c */
[----:B------:R-:W4:Y:S04]  /*32500*/  LDL.64 R76, [R1+0x2098] ;  /* 0x00209800014c7983 */ /* 0x000f280000100a00 */
[----:B------:R1:W4:Y:S04]  /*32510*/  LDG.E.U16 R109, desc[UR10][R46.64] ;  /* 0x0000000a2e6d7981 */ /* 0x000328000c1e1500 */
[----:B------:R2:W4:Y:S01]  /*32520*/  LDG.E.U16 R107, desc[UR10][R48.64] ;  /* 0x0000000a306b7981 */ /* 0x000522000c1e1500 */
[----:B------:R-:W-:-:S03]  /*32530*/  IMAD.WIDE R44, R2, 0x2, R78 ;  /* 0x00000002022c7825 */ /* 0x000fc600078e024e */
[----:B------:R-:W4:Y:S01]  /*32540*/  LDL.64 R78, [R1+0x1df0] ;  /* 0x001df000014e7983 */ /* 0x000f220000100a00 */
[----:B-1----:R-:W-:-:S03]  /*32550*/  IMAD.WIDE R46, R2, 0x2, R74 ;  /* 0x00000002022e7825 */ /* 0x002fc600078e024a */
[----:B------:R-:W4:Y:S04]  /*32560*/  LDL.64 R74, [R1+0x2090] ;  /* 0x00209000014a7983 */ /* 0x000f280000100a00 */
[----:B------:R1:W4:Y:S04]  /*32570*/  LDG.E.U16 R55, desc[UR10][R44.64] ;  /* 0x0000000a2c377981 */ /* 0x000328000c1e1500 */
[----:B------:R0:W4:Y:S04]  /*32580*/  LDG.E.U16 R108, desc[UR10][R56.64] ;  /* 0x0000000a386c7981 */ /* 0x000128000c1e1500 */
[----:B------:R4:W4:Y:S04]  /*32590*/  LDG.E.U16 R106, desc[UR10][R46.64] ;  /* 0x0000000a2e6a7981 */ /* 0x000928000c1e1500 */
[----:B------:R-:W4:Y:S01]  /*325a0*/  LDL.64 R80, [R1+0x2008] ;  /* 0x0020080001507983 */ /* 0x000f220000100a00 */
[----:B--2---:R-:W-:-:S03]  /*325b0*/  IMAD.WIDE R48, R2, 0x2, R62 ;  /* 0x0000000202307825 */ /* 0x004fc600078e023e */
[----:B------:R-:W2:Y:S01]  /*325c0*/  LDL.64 R62, [R1+0x2060] ;  /* 0x00206000013e7983 */ /* 0x000ea20000100a00 */
[----:B-1----:R-:W-:-:S03]  /*325d0*/  IMAD.WIDE R44, R2, 0x2, R70 ;  /* 0x00000002022c7825 */ /* 0x002fc600078e0246 */
[----:B------:R-:W2:Y:S01]  /*325e0*/  LDL.64 R70, [R1+0x1de0] ;  /* 0x001de00001467983 */ /* 0x000ea20000100a00 */
[----:B0-----:R-:W-:-:S03]  /*325f0*/  IMAD.WIDE R56, R2, 0x2, R68 ;  /* 0x0000000202387825 */ /* 0x001fc600078e0244 */
[----:B------:R-:W2:Y:S04]  /*32600*/  LDL.64 R68, [R1+0x2038] ;  /* 0x0020380001447983 */ /* 0x000ea80000100a00 */
[----:B------:R-:W2:Y:S04]  /*32610*/  LDG.E.U16 R157, desc[UR10][R44.64] ;  /* 0x0000000a2c9d7981 */ /* 0x000ea8000c1e1500 */
[----:B------:R-:W2:Y:S04]  /*32620*/  LDG.E.U16 R151, desc[UR10][R48.64] ;  /* 0x0000000a30977981 */ /* 0x000ea8000c1e1500 */
[----:B------:R-:W2:Y:S01]  /*32630*/  LDG.E.U16 R153, desc[UR10][R56.64] ;  /* 0x0000000a38997981 */ /* 0x000ea2000c1e1500 */
[----:B---3--:R-:W-:-:S05]  /*32640*/  IMAD.WIDE R58, R2, 0x2, R58 ;  /* 0x00000002023a7825 */ /* 0x008fca00078e023a */
[----:B------:R0:W3:Y:S01]  /*32650*/  LDG.E.U16 R155, desc[UR10][R58.64] ;  /* 0x0000000a3a9b7981 */ /* 0x0000e2000c1e1500 */
[----:B----4-:R-:W-:-:S03]  /*32660*/  IMAD.WIDE R46, R2, 0x2, R66 ;  /* 0x00000002022e7825 */ /* 0x010fc600078e0242 */
[----:B------:R-:W4:Y:S04]  /*32670*/  LDL.64 R66, [R1+0x2030] ;  /* 0x0020300001427983 */ /* 0x000f280000100a00 */
[----:B------:R1:W3:Y:S01]  /*32680*/  LDG.E.U16 R105, desc[UR10][R46.64] ;  /* 0x0000000a2e697981 */ /* 0x0002e2000c1e1500 */
[----:B0-----:R-:W-:-:S03]  /*32690*/  IMAD.WIDE R58, R2, 0x2, R60 ;  /* 0x00000002023a7825 */ /* 0x001fc600078e023c */
[----:B------:R-:W3:Y:S01]  /*326a0*/  LDL.64 R60, [R1+0x1dd8] ;  /* 0x001dd800013c7983 */ /* 0x000ee20000100a00 */
[----:B------:R-:W-:-:S03]  /*326b0*/  IMAD.WIDE R44, R2, 0x2, R64 ;  /* 0x00000002022c7825 */ /* 0x000fc600078e0240 */
[----:B------:R-:W3:Y:S01]  /*326c0*/  LDL.64 R64, [R1+0x2028] ;  /* 0x0020280001407983 */ /* 0x000ee20000100a00 */
[----:B------:R-:W-:-:S03]  /*326d0*/  IMAD.WIDE R48, R2, 0x2, R76 ;  /* 0x0000000202307825 */ /* 0x000fc600078e024c */
[----:B------:R-:W3:Y:S04]  /*326e0*/  LDL.64 R76, [R1+0x1ff8] ;  /* 0x001ff800014c7983 */ /* 0x000ee80000100a00 */
[----:B------:R2:W3:Y:S04]  /*326f0*/  LDG.E.U16 R101, desc[UR10][R48.64] ;  /* 0x0000000a30657981 */ /* 0x0004e8000c1e1500 */
[----:B------:R0:W3:Y:S01]  /*32700*/  LDG.E.U16 R104, desc[UR10][R44.64] ;  /* 0x0000000a2c687981 */ /* 0x0000e2000c1e1500 */
[----:B------:R-:W-:-:S03]  /*32710*/  IMAD.WIDE R56, R2, 0x2, R78 ;  /* 0x0000000202387825 */ /* 0x000fc600078e024e */
[----:B------:R-:W3:Y:S01]  /*32720*/  LDL.64 R78, [R1+0x2000] ;  /* 0x00200000014e7983 */ /* 0x000ee20000100a00 */
[----:B-1----:R-:W-:-:S03]  /*32730*/  IMAD.WIDE R46, R2, 0x2, R74 ;  /* 0x00000002022e7825 */ /* 0x002fc600078e024a */
[----:B------:R-:W3:Y:S04]  /*32740*/  LDL.64 R74, [R1+0x1dd0] ;  /* 0x001dd000014a7983 */ /* 0x000ee80000100a00 */
[----:B------:R1:W3:Y:S01]  /*32750*/  LDG.E.U16 R103, desc[UR10][R58.64] ;  /* 0x0000000a3a677981 */ /* 0x0002e2000c1e1500 */
[----:B--2---:R-:W-:-:S03]  /*32760*/  IMAD.WIDE R48, R2, 0x2, R62 ;  /* 0x0000000202307825 */ /* 0x004fc600078e023e */
[----:B------:R2:W3:Y:S04]  /*32770*/  LDG.E.U16 R100, desc[UR10][R46.64] ;  /* 0x0000000a2e647981 */ /* 0x0004e8000c1e1500 */
[----:B------:R-:W3:Y:S01]  /*32780*/  LDL.64 R62, [R1+0x1fd0] ;  /* 0x001fd000013e7983 */ /* 0x000ee20000100a00 */
[----:B0-----:R-:W-:-:S03]  /*32790*/  IMAD.WIDE R44, R2, 0x2, R72 ;  /* 0x00000002022c7825 */ /* 0x001fc600078e0248 */
[----:B------:R-:W3:Y:S01]  /*327a0*/  LDL.64 R72, [R1+0x1fd8] ;  /* 0x001fd80001487983 */ /* 0x000ee20000100a00 */
[----:B-1----:R-:W-:-:S03]  /*327b0*/  IMAD.WIDE R58, R2, 0x2, R86 ;  /* 0x00000002023a7825 */ /* 0x002fc600078e0256 */
[----:B------:R0:W3:Y:S01]  /*327c0*/  LDG.E.U16 R99, desc[UR10][R44.64] ;  /* 0x0000000a2c637981 */ /* 0x0000e2000c1e1500 */
[----:B--2---:R-:W-:-:S03]  /*327d0*/  IMAD.WIDE R46, R2, 0x2, R82 ;  /* 0x00000002022e7825 */ /* 0x004fc600078e0252 */
[----:B------:R1:W2:Y:S04]  /*327e0*/  LDG.E.U16 R98, desc[UR10][R58.64] ;  /* 0x0000000a3a627981 */ /* 0x0002a8000c1e1500 */
[----:B------:R1:W2:Y:S01]  /*327f0*/  LDG.E.U16 R102, desc[UR10][R56.64] ;  /* 0x0000000a38667981 */ /* 0x0002a2000c1e1500 */
[----:B0-----:R-:W-:-:S03]  /*32800*/  IMAD.WIDE R44, R2, 0x2, R70 ;  /* 0x00000002022c7825 */ /* 0x001fc600078e0246 */
[----:B------:R-:W2:Y:S01]  /*32810*/  LDL.64 R70, [R1+0x1fc8] ;  /* 0x001fc80001467983 */ /* 0x000ea20000100a00 */
[----:B-1----:R-:W-:-:S03]  /*32820*/  IMAD.WIDE R58, R2, 0x2, R68 ;  /* 0x00000002023a7825 */ /* 0x002fc600078e0244 */
[----:B------:R-:W2:Y:S01]  /*32830*/  LDG.E.U16 R95, desc[UR10][R46.64] ;  /* 0x0000000a2e5f7981 */ /* 0x000ea2000c1e1500 */
[----:B------:R-:W-:-:S03]  /*32840*/  IMAD.WIDE R56, R2, 0x2, R84 ;  /* 0x0000000202387825 */ /* 0x000fc600078e0254 */
[----:B------:R-:W2:Y:S04]  /*32850*/  LDL.64 R68, [R1+0x1dc8] ;  /* 0x001dc80001447983 */ /* 0x000ea80000100a00 */
[----:B------:R-:W2:Y:S04]  /*32860*/  LDG.E.U16 R96, desc[UR10][R48.64] ;  /* 0x0000000a30607981 */ /* 0x000ea8000c1e1500 */
[----:B------:R4:W2:Y:S04]  /*32870*/  LDG.E.U16 R97, desc[UR10][R56.64] ;  /* 0x0000000a38617981 */ /* 0x0008a8000c1e1500 */
[----:B------:R0:W2:Y:S04]  /*32880*/  LDG.E.U16 R94, desc[UR10][R44.64] ;  /* 0x0000000a2c5e7981 */ /* 0x0000a8000c1e1500 */
[----:B------:R-:W2:Y:S01]  /*32890*/  LDG.E.U16 R93, desc[UR10][R58.64] ;  /* 0x0000000a3a5d7981 */ /* 0x000ea2000c1e1500 */
[----:B----4-:R-:W-:-:S03]  /*328a0*/  IMAD.WIDE R56, R2, 0x2, R66 ;  /* 0x0000000202387825 */ /* 0x010fc600078e0242 */
[----:B------:R-:W4:Y:S01]  /*328b0*/  LDL.64 R66, [R1+0x1fa8] ;  /* 0x001fa80001427983 */ /* 0x000f220000100a00 */
[----:B---3--:R-:W-:-:S03]  /*328c0*/  IMAD.WIDE R46, R2, 0x2, R60 ;  /* 0x00000002022e7825 */ /* 0x008fc600078e023c */
[----:B------:R1:W3:Y:S04]  /*328d0*/  LDG.E.U16 R92, desc[UR10][R56.64] ;  /* 0x0000000a385c7981 */ /* 0x0002e8000c1e1500 */
[----:B------:R-:W3:Y:S01]  /*328e0*/  LDL.64 R60, [R1+0x1f98] ;  /* 0x001f9800013c7983 */ /* 0x000ee20000100a00 */
[----:B------:R-:W-:-:S03]  /*328f0*/  IMAD.WIDE R48, R2, 0x2, R64 ;  /* 0x0000000202307825 */ /* 0x000fc600078e0240 */
[----:B------:R-:W3:Y:S01]  /*32900*/  LDL.64 R64, [R1+0x1fa0] ;  /* 0x001fa00001407983 */ /* 0x000ee20000100a00 */
[----:B0-----:R-:W-:-:S03]  /*32910*/  IMAD.WIDE R44, R2, 0x2, R80 ;  /* 0x00000002022c7825 */ /* 0x001fc600078e0250 */
[----:B------:R0:W3:Y:S01]  /*32920*/  LDG.E.U16 R91, desc[UR10][R48.64] ;  /* 0x0000000a305b7981 */ /* 0x0000e2000c1e1500 */
[----:B-1----:R-:W-:-:S03]  /*32930*/  IMAD.WIDE R56, R2, 0x2, R76 ;  /* 0x0000000202387825 */ /* 0x002fc600078e024c */
[----:B------:R-:W3:Y:S04]  /*32940*/  LDL.64 R76, [R1+0x1f68] ;  /* 0x001f6800014c7983 */ /* 0x000ee80000100a00 */
[----:B------:R1:W3:Y:S01]  /*32950*/  LDG.E.U16 R89, desc[UR10][R44.64] ;  /* 0x0000000a2c597981 */ /* 0x0002e2000c1e1500 */
[----:B0-----:R-:W-:-:S03]  /*32960*/  IMAD.WIDE R48, R2, 0x2, R74 ;  /* 0x0000000202307825 */ /* 0x001fc600078e024a */
[----:B------:R0:W3:Y:S04]  /*32970*/  LDG.E.U16 R90, desc[UR10][R46.64] ;  /* 0x0000000a2e5a7981 */ /* 0x0000e8000c1e1500 */
[----:B------:R-:W3:Y:S01]  /*32980*/  LDL.64 R74, [R1+0x1db8] ;  /* 0x001db800014a7983 */ /* 0x000ee20000100a00 */
[----:B------:R-:W-:-:S03]  /*32990*/  IMAD.WIDE R58, R2, 0x2, R78 ;  /* 0x00000002023a7825 */ /* 0x000fc600078e024e */
[----:B------:R-:W3:Y:S04]  /*329a0*/  LDG.E.U16 R87, desc[UR10][R56.64] ;  /* 0x0000000a38577981 */ /* 0x000ee8000c1e1500 */
[----:B------:R2:W3:Y:S04]  /*329b0*/  LDG.E.U16 R88, desc[UR10][R58.64] ;  /* 0x0000000a3a587981 */ /* 0x0004e8000c1e1500 */
[----:B------:R4:W3:Y:S01]  /*329c0*/  LDG.E.U16 R86, desc[UR10][R48.64] ;  /* 0x0000000a30567981 */ /* 0x0008e2000c1e1500 */
[----:B-1----:R-:W-:-:S03]  /*329d0*/  IMAD.WIDE R44, R2, 0x2, R62 ;  /* 0x00000002022c7825 */ /* 0x002fc600078e023e */
[----:B------:R-:W3:Y:S01]  /*329e0*/  LDL.64 R62, [R1+0x1f48] ;  /* 0x001f4800013e7983 */ /* 0x000ee20000100a00 */
[----:B0-----:R-:W-:-:S03]  /*329f0*/  IMAD.WIDE R46, R2, 0x2, R72 ;  /* 0x00000002022e7825 */ /* 0x001fc600078e0248 */
[----:B------:R-:W3:Y:S04]  /*32a00*/  LDL.64 R72, [R1+0x1db0] ;  /* 0x001db00001487983 */ /* 0x000ee80000100a00 */
[----:B------:R3:W3:Y:S04]  /*32a10*/  LDG.E.U16 R84, desc[UR10][R44.64] ;  /* 0x0000000a2c547981 */ /* 0x0006e8000c1e1500 */
[----:B------:R0:W3:Y:S01]  /*32a20*/  LDG.E.U16 R85, desc[UR10][R46.64] ;  /* 0x0000000a2e557981 */ /* 0x0000e2000c1e1500 */
[----:B--2---:R-:W-:-:S03]  /*32a30*/  IMAD.WIDE R58, R2, 0x2, R70 ;  /* 0x00000002023a7825 */ /* 0x004fc600078e0246 */
[----:B------:R-:W2:Y:S04]  /*32a40*/  LDL.64 R70, [R1+0x1f18] ;  /* 0x001f180001467983 */ /* 0x000ea80000100a00 */
[----:B------:R-:W2:Y:S01]  /*32a50*/  LDG.E.U16 R83, desc[UR10][R58.64] ;  /* 0x0000000a3a537981 */ /* 0x000ea2000c1e1500 */
[----:B------:R-:W-:-:S03]  /*32a60*/  IMAD.WIDE R56, R2, 0x2, R68 ;  /* 0x0000000202387825 */ /* 0x000fc600078e0244 */
[----:B------:R-:W2:Y:S04]  /*32a70*/  LDL.64 R68, [R1+0x1f10] ;  /* 0x001f100001447983 */ /* 0x000ea80000100a00 */
[----:B------:R-:W2:Y:S04]  /*32a80*/  LDG.E.U16 R82, desc[UR10][R56.64] ;  /* 0x0000000a38527981 */ /* 0x000ea8000c1e1500 */
[----:B------:R-:W2:Y:S01]  /*32a90*/  LDL.64 R58, [R1+0x1ee0] ;  /* 0x001ee000013a7983 */ /* 0x000ea20000100a00 */
[----:B----4-:R-:W-:-:S03]  /*32aa0*/  IMAD.WIDE R48, R2, 0x2, R66 ;  /* 0x0000000202307825 */ /* 0x010fc600078e0242 */
[----:B------:R-:W4:Y:S01]  /*32ab0*/  LDL.64 R66, [R1+0x1f08] ;  /* 0x001f080001427983 */ /* 0x000f220000100a00 */
[----:B---3--:R-:W-:-:S03]  /*32ac0*/  IMAD.WIDE R44, R2, 0x2, R60 ;  /* 0x00000002022c7825 */ /* 0x008fc600078e023c */
[----:B------:R-:W3:Y:S04]  /*32ad0*/  LDG.E.U16 R81, desc[UR10][R48.64] ;  /* 0x0000000a30517981 */ /* 0x000ee8000c1e1500 */
[----:B------:R-:W3:Y:S01]  /*32ae0*/  LDL.64 R60, [R1+0x1ee8] ;  /* 0x001ee800013c7983 */ /* 0x000ee20000100a00 */
[----:B0-----:R-:W-:-:S03]  /*32af0*/  IMAD.WIDE R46, R2, 0x2, R64 ;  /* 0x00000002022e7825 */ /* 0x001fc600078e0240 */
[----:B------:R-:W3:Y:S04]  /*32b00*/  LDL.64 R64, [R1+0x1da8] ;  /* 0x001da80001407983 */ /* 0x000ee80000100a00 */
[----:B------:R0:W3:Y:S04]  /*32b10*/  LDG.E.U16 R80, desc[UR10][R46.64] ;  /* 0x0000000a2e507981 */ /* 0x0000e8000c1e1500 */
[----:B------:R1:W3:Y:S01]  /*32b20*/  LDG.E.U16 R79, desc[UR10][R44.64] ;  /* 0x0000000a2c4f7981 */ /* 0x0002e2000c1e1500 */
[----:B0-----:R-:W-:-:S03]  /*32b30*/  IMAD.WIDE R46, R2, 0x2, R122 ;  /* 0x00000002022e7825 */ /* 0x001fc600078e027a */
[----:B------:R-:W3:Y:S01]  /*32b40*/  LDL.64 R122, [R1+0x1eb8] ;  /* 0x001eb800017a7983 */ /* 0x000ee20000100a00 */
[----:B-1----:R-:W-:-:S03]  /*32b50*/  IMAD.WIDE R44, R2, 0x2, R76 ;  /* 0x00000002022c7825 */ /* 0x002fc600078e024c */
[----:B------:R0:W3:Y:S01]  /*32b60*/  LDG.E.U16 R78, desc[UR10][R46.64] ;  /* 0x0000000a2e4e7981 */ /* 0x0000e2000c1e1500 */
[----:B------:R-:W-:-:S03]  /*32b70*/  IMAD.WIDE R56, R2, 0x2, R120 ;  /* 0x0000000202387825 */ /* 0x000fc600078e0278 */
[----:B------:R-:W3:Y:S01]  /*32b80*/  LDL.64 R120, [R1+0x1d90] ;  /* 0x001d900001787983 */ /* 0x000ee20000100a00 */
[----:B------:R-:W-:-:S03]  /*32b90*/  IMAD.WIDE R48, R2, 0x2, R118 ;  /* 0x0000000202307825 */ /* 0x000fc600078e0276 */
[----:B------:R1:W3:Y:S01]  /*32ba0*/  LDG.E.U16 R77, desc[UR10][R56.64] ;  /* 0x0000000a384d7981 */ /* 0x0002e2000c1e1500 */
[----:B0-----:R-:W-:-:S03]  /*32bb0*/  IMAD.WIDE R46, R2, 0x2, R74 ;  /* 0x00000002022e7825 */ /* 0x001fc600078e024a */
[----:B------:R0:W3:Y:S04]  /*32bc0*/  LDG.E.U16 R75, desc[UR10][R44.64] ;  /* 0x0000000a2c4b7981 */ /* 0x0000e8000c1e1500 */
[----:B------:R-:W3:Y:S01]  /*32bd0*/  LDL.64 R118, [R1+0x1ea8] ;  /* 0x001ea80001767983 */ /* 0x000ee20000100a00 */
[----:B-1----:R-:W-:-:S03]  /*32be0*/  IMAD.WIDE R56, R2, 0x2, R116 ;  /* 0x0000000202387825 */ /* 0x002fc600078e0274 */
[----:B------:R-:W3:Y:S04]  /*32bf0*/  LDL.64 R116, [R1+0x1eb0] ;  /* 0x001eb00001747983 */ /* 0x000ee80000100a00 */
[----:B------:R1:W3:Y:S04]  /*32c00*/  LDG.E.U16 R74, desc[UR10][R46.64] ;  /* 0x0000000a2e4a7981 */ /* 0x0002e8000c1e1500 */
[----:B------:R0:W3:Y:S02]  /*32c10*/  LDG.E.U16 R76, desc[UR10][R48.64] ;  /* 0x0000000a304c7981 */ /* 0x0000e4000c1e1500 */
[----:B0-----:R-:W-:-:S02]  /*32c20*/  IMAD.WIDE R44, R2, 0x2, R62 ;  /* 0x00000002022c7825 */ /* 0x001fc400078e023e */
[----:B------:R-:W3:Y:S02]  /*32c30*/  LDL.64 R62, [R1+0x1ed8] ;  /* 0x001ed800013e7983 */ /* 0x000ee40000100a00 */
[C---:B-1----:R-:W-:Y:S02]  /*32c40*/  IMAD.WIDE R46, R2.reuse, 0x2, R72 ;  /* 0x00000002022e7825 */ /* 0x042fe400078e0248 */
[----:B------:R2:W3:Y:S04]  /*32c50*/  LDG.E.U16 R73, desc[UR10][R44.64] ;  /* 0x0000000a2c497981 */ /* 0x0004e8000c1e1500 */
[----:B------:R0:W3:Y:S01]  /*32c60*/  LDG.E.U16 R72, desc[UR10][R56.64] ;  /* 0x0000000a38487981 */ /* 0x0000e2000c1e1500 */
[----:B------:R-:W-:-:S03]  /*32c70*/  IMAD.WIDE R48, R2, 0x2, R114 ;  /* 0x0000000202307825 */ /* 0x000fc600078e0272 */
[----:B------:R-:W3:Y:S01]  /*32c80*/  LDL.64 R114, [R1+0x1e88] ;  /* 0x001e880001727983 */ /* 0x000ee20000100a00 */
[----:B--2---:R-:W-:-:S03]  /*32c90*/  IMAD.WIDE R44, R2, 0x2, R70 ;  /* 0x00000002022c7825 */ /* 0x004fc600078e0246 */
[----:B------:R4:W2:Y:S04]  /*32ca0*/  LDG.E.U16 R71, desc[UR10][R48.64] ;  /* 0x0000000a30477981 */ /* 0x0008a8000c1e1500 */
[----:B------:R-:W2:Y:S01]  /*32cb0*/  LDG.E.U16 R70, desc[UR10][R46.64] ;  /* 0x0000000a2e467981 */ /* 0x000ea2000c1e1500 */
[----:B0-----:R-:W-:-:S03]  /*32cc0*/  IMAD.WIDE R56, R2, 0x2, R68 ;  /* 0x0000000202387825 */ /* 0x001fc600078e0244 */
[----:B------:R-:W2:Y:S04]  /*32cd0*/  LDG.E.U16 R69, desc[UR10][R44.64] ;  /* 0x0000000a2c457981 */ /* 0x000ea8000c1e1500 */
[----:B------:R0:W2:Y:S01]  /*32ce0*/  LDG.E.U16 R68, desc[UR10][R56.64] ;  /* 0x0000000a38447981 */ /* 0x0000a2000c1e1500 */
[----:B------:R-:W-:-:S04]  /*32cf0*/  IMAD.WIDE R58, R2, 0x2, R58 ;  /* 0x00000002023a7825 */ /* 0x000fc800078e023a */
[----:B----4-:R-:W-:-:S04]  /*32d00*/  IMAD.WIDE R48, R2, 0x2, R66 ;  /* 0x0000000202307825 */ /* 0x010fc800078e0242 */
[C---:B0-----:R-:W-:Y:S01]  /*32d10*/  IMAD.WIDE R56, R3.reuse, 0x2, R204 ;  /* 0x0000000203387825 */ /* 0x041fe200078e02cc */
[----:B------:R0:W4:Y:S03]  /*32d20*/  LDG.E.U16 R67, desc[UR10][R48.64] ;  /* 0x0000000a30437981 */ /* 0x000126000c1e1500 */
[C---:B---3--:R-:W-:Y:S02]  /*32d30*/  IMAD.WIDE R44, R2.reuse, 0x2, R60 ;  /* 0x00000002022c7825 */ /* 0x048fe400078e023c */
[----:B------:R-:W3:Y:S02]  /*32d40*/  LDL.64 R60, [R1+0x1d98] ;  /* 0x001d9800013c7983 */ /* 0x000ee40000100a00 */
[----:B------:R-:W-:Y:S02]  /*32d50*/  IMAD.WIDE R46, R2, 0x2, R64 ;  /* 0x00000002022e7825 */ /* 0x000fe400078e0240 */
[----:B------:R-:W2:Y:S02]  /*32d60*/  LDG.E.U16 R64, desc[UR10][R58.64] ;  /* 0x0000000a3a407981 */ /* 0x000ea4000c1e1500 */
[----:B0-----:R-:W-:-:S02]  /*32d70*/  IMAD.WIDE R48, R3, 0x2, R202 ;  /* 0x0000000203307825 */ /* 0x001fc400078e02ca */
[----:B------:R0:W2:Y:S02]  /*32d80*/  LDG.E.U16 R66, desc[UR10][R46.64] ;  /* 0x0000000a2e427981 */ /* 0x0000a4000c1e1500 */
[C---:B------:R-:W-:Y:S02]  /*32d90*/  IMAD.WIDE R56, R2.reuse, 0x2, R56 ;  /* 0x0000000202387825 */ /* 0x040fe400078e0238 */
[----:B------:R-:W2:Y:S02]  /*32da0*/  LDG.E.U16 R65, desc[UR10][R44.64] ;  /* 0x0000000a2c417981 */ /* 0x000ea4000c1e1500 */
[----:B------:R-:W-:Y:S02]  /*32db0*/  IMAD.WIDE R48, R2, 0x2, R48 ;  /* 0x0000000202307825 */ /* 0x000fe400078e0230 */
[----:B------:R1:W2:Y:S02]  /*32dc0*/  LDG.E.U16 R175, desc[UR10][R56.64] ;  /* 0x0000000a38af7981 */ /* 0x0002a4000c1e1500 */
[----:B0-----:R-:W-:-:S02]  /*32dd0*/  IMAD.WIDE R46, R3, 0x2, R200 ;  /* 0x00000002032e7825 */ /* 0x001fc400078e02c8 */
[----:B------:R-:W2:Y:S02]  /*32de0*/  LDG.E.U16 R173, desc[UR10][R48.64] ;  /* 0x0000000a30ad7981 */ /* 0x000ea4000c1e1500 */
[----:B------:R-:W-:-:S04]  /*32df0*/  IMAD.WIDE R46, R2, 0x2, R46 ;  /* 0x00000002022e7825 */ /* 0x000fc800078e022e */
[C---:B-1----:R-:W-:Y:S01]  /*32e00*/  IMAD.WIDE R56, R2.reuse, 0x2, R122 ;  /* 0x0000000202387825 */ /* 0x042fe200078e027a */
[----:B------:R0:W2:Y:S04]  /*32e10*/  LDG.E.U16 R171, desc[UR10][R46.64] ;  /* 0x0000000a2eab7981 */ /* 0x0000a8000c1e1500 */
[----:B------:R-:W2:Y:S01]  /*32e20*/  LDL.64 R122, [R1+0x1d58] ;  /* 0x001d5800017a7983 */ /* 0x000ea20000100a00 */
[----:B0-----:R-:W-:-:S03]  /*32e30*/  IMAD.WIDE R46, R2, 0x2, R118 ;  /* 0x00000002022e7825 */ /* 0x001fc600078e0276 */
[----:B------:R-:W2:Y:S01]  /*32e40*/  LDL.64 R118, [R1+0x1d50] ;  /* 0x001d500001767983 */ /* 0x000ea20000100a00 */
[----:B------:R-:W-:-:S03]  /*32e50*/  IMAD.WIDE R48, R2, 0x2, R116 ;  /* 0x0000000202307825 */ /* 0x000fc600078e0274 */
[----:B------:R-:W4:Y:S01]  /*32e60*/  LDL.64 R116, [R1+0x1d88] ;  /* 0x001d880001747983 */ /* 0x000f220000100a00 */
[----:B------:R-:W-:-:S05]  /*32e70*/  IMAD.WIDE R58, R2, 0x2, R62 ;  /* 0x00000002023a7825 */ /* 0x000fca00078e023e */
[----:B------:R0:W4:Y:S02]  /*32e80*/  LDG.E.U16 R63, desc[UR10][R58.64] ;  /* 0x0000000a3a3f7981 */ /* 0x000124000c1e1500 */
[C---:B0-----:R-:W-:Y:S02]  /*32e90*/  IMAD.WIDE R58, R2.reuse, 0x2, R126 ;  /* 0x00000002023a7825 */ /* 0x041fe400078e027e */
[----:B------:R-:W4:Y:S02]  /*32ea0*/  LDL.64 R126, [R1+0x1d60] ;  /* 0x001d6000017e7983 */ /* 0x000f240000100a00 */
[----:B------:R-:W-:Y:S02]  /*32eb0*/  IMAD.WIDE R44, R3, 0x2, R206 ;  /* 0x00000002032c7825 */ /* 0x000fe400078e02ce */
[----:B------:R-:W4:Y:S02]  /*32ec0*/  LDG.E.U16 R62, desc[UR10][R58.64] ;  /* 0x0000000a3a3e7981 */ /* 0x000f24000c1e1500 */
[----:B------:R-:W-:-:S05]  /*32ed0*/  IMAD.WIDE R44, R2, 0x2, R44 ;  /* 0x00000002022c7825 */ /* 0x000fca00078e022c */
[----:B------:R-:W4:Y:S04]  /*32ee0*/  LDG.E.U16 R169, desc[UR10][R44.64] ;  /* 0x0000000a2ca97981 */ /* 0x000f28000c1e1500 */
[----:B------:R0:W4:Y:S01]  /*32ef0*/  LDG.E.U16 R59, desc[UR10][R46.64] ;  /* 0x0000000a2e3b7981 */ /* 0x000122000c1e1500 */
[----:B------:R-:W-:-:S05]  /*32f00*/  IMAD.WIDE R114, R2, 0x2, R114 ;  /* 0x0000000202727825 */ /* 0x000fca00078e0272 */
[----:B------:R1:W4:Y:S01]  /*32f10*/  LDG.E.U16 R3, desc[UR10][R114.64] ;  /* 0x0000000a72037981 */ /* 0x000322000c1e1500 */
[C---:B0-----:R-:W-:Y:S02]  /*32f20*/  IMAD.WIDE R46, R2.reuse, 0x2, R124 ;  /* 0x00000002022e7825 */ /* 0x041fe400078e027c */
[----:B------:R-:W0:Y:S03]  /*32f30*/  LDC R124, c[0x0][0x3c4] ;  /* 0x0000f100ff7c7b82 */ /* 0x000e260000000800 */
[----:B------:R-:W4:Y:S01]  /*32f40*/  LDG.E.U16 R54, desc[UR10][R46.64] ;  /* 0x0000000a2e367981 */ /* 0x000f22000c1e1500 */
[----:B-1----:R-:W-:-:S03]  /*32f50*/  IMAD.WIDE R114, R2, 0x2, R138 ;  /* 0x0000000202727825 */ /* 0x002fc600078e028a */
[----:B------:R-:W4:Y:S01]  /*32f60*/  LDL.64 R138, [R1+0x1d48] ;  /* 0x001d4800018a7983 */ /* 0x000f220000100a00 */
[----:B------:R-:W-:-:S03]  /*32f70*/  IMAD R43, R43, 0x9, RZ ;  /* 0x000000092b2b7824 */ /* 0x000fc600078e02ff */
[----:B------:R-:W4:Y:S01]  /*32f80*/  LDG.E.U16 R164, desc[UR10][R114.64] ;  /* 0x0000000a72a47981 */ /* 0x000f22000c1e1500 */
[----:B---3--:R-:W-:-:S03]  /*32f90*/  IMAD.WIDE R44, R2, 0x2, R60 ;  /* 0x00000002022c7825 */ /* 0x008fc600078e023c */
[----:B------:R1:W3:Y:S04]  /*32fa0*/  LDG.E.U16 R61, desc[UR10][R56.64] ;  /* 0x0000000a383d7981 */ /* 0x0002e8000c1e1500 */
[----:B------:R0:W3:Y:S04]  /*32fb0*/  LDG.E.U16 R58, desc[UR10][R44.64] ;  /* 0x0000000a2c3a7981 */ /* 0x0000e8000c1e1500 */
[----:B------:R0:W3:Y:S01]  /*32fc0*/  LDG.E.U16 R60, desc[UR10][R48.64] ;  /* 0x0000000a303c7981 */ /* 0x0000e2000c1e1500 */
[----:B-1----:R-:W-:-:S04]  /*32fd0*/  IMAD.WIDE R56, R2, 0x2, R142 ;  /* 0x0000000202387825 */ /* 0x002fc800078e028e */
[C---:B0-----:R-:W-:Y:S02]  /*32fe0*/  IMAD.WIDE R44, R2.reuse, 0x2, R120 ;  /* 0x00000002022c7825 */ /* 0x041fe400078e0278 */
[----:B------:R-:W0:Y:S01]  /*32ff0*/  LDC R120, c[0x0][0x3c4] ;  /* 0x0000f100ff787b82 */ /* 0x000e220000000800 */
[----:B------:R-:W3:Y:S01]  /*33000*/  LDG.E.U16 R57, desc[UR10][R56.64] ;  /* 0x0000000a38397981 */ /* 0x000ee2000c1e1500 */
[----:B------:R-:W-:-:S03]  /*33010*/  IMAD.WIDE R48, R2, 0x2, R140 ;  /* 0x0000000202307825 */ /* 0x000fc600078e028c */
[----:B------:R1:W3:Y:S03]  /*33020*/  LDG.E.U16 R167, desc[UR10][R44.64] ;  /* 0x0000000a2ca77981 */ /* 0x0002e6000c1e1500 */
[----:B------:R-:W0:Y:S01]  /*33030*/  LDC R121, c[0x0][0x3c4] ;  /* 0x0000f100ff797b82 */ /* 0x000e220000000800 */
[C---:B------:R-:W-:Y:S01]  /*33040*/  IMAD.WIDE R46, R2.reuse, 0x2, R134 ;  /* 0x00000002022e7825 */ /* 0x040fe200078e0286 */
[----:B------:R2:W3:Y:S03]  /*33050*/  LDG.E.U16 R56, desc[UR10][R48.64] ;  /* 0x0000000a30387981 */ /* 0x0004e6000c1e1500 */
[C---:B-1----:R-:W-:Y:S01]  /*33060*/  IMAD.WIDE R44, R2.reuse, 0x2, R132 ;  /* 0x00000002022c7825 */ /* 0x042fe200078e0284 */
[----:B------:R1:W3:Y:S04]  /*33070*/  LDG.E.U16 R147, desc[UR10][R46.64] ;  /* 0x0000000a2e937981 */ /* 0x0002e8000c1e1500 */
[----:B------:R4:W3:Y:S01]  /*33080*/  LDG.E.U16 R133, desc[UR10][R44.64] ;  /* 0x0000000a2c857981 */ /* 0x0008e2000c1e1500 */
[----:B--2---:R-:W-:-:S03]  /*33090*/  IMAD.WIDE R48, R2, 0x2, R136 ;  /* 0x0000000202307825 */ /* 0x004fc600078e0288 */
[----:B------:R-:W2:Y:S01]  /*330a0*/  LDL.64 R136, [R1+0x1d40] ;  /* 0x001d400001887983 */ /* 0x000ea20000100a00 */
[----:B-1----:R-:W-:-:S03]  /*330b0*/  IMAD.WIDE R46, R2, 0x2, R122 ;  /* 0x00000002022e7825 */ /* 0x002fc600078e027a */
[----:B------:R1:W3:Y:S01]  /*330c0*/  LDG.E.U16 R163, desc[UR10][R48.64] ;  /* 0x0000000a30a37981 */ /* 0x0002e2000c1e1500 */
[----:B----4-:R-:W-:-:S03]  /*330d0*/  IMAD.WIDE R116, R2, 0x2, R116 ;  /* 0x0000000202747825 */ /* 0x010fc600078e0274 */
[----:B------:R-:W4:Y:S01]  /*330e0*/  LDG.E.U16 R47, desc[UR10][R46.64] ;  /* 0x0000000a2e2f7981 */ /* 0x000f22000c1e1500 */
[----:B------:R-:W-:-:S03]  /*330f0*/  IMAD.WIDE R44, R2, 0x2, R118 ;  /* 0x00000002022c7825 */ /* 0x000fc600078e0276 */
[----:B------:R1:W3:Y:S02]  /*33100*/  LDG.E.U16 R165, desc[UR10][R116.64] ;  /* 0x0000000a74a57981 */ /* 0x0002e4000c1e1500 */
[C---:B-1----:R-:W-:Y:S02]  /*33110*/  IMAD.WIDE R48, R2.reuse, 0x2, R128 ;  /* 0x0000000202307825 */ /* 0x042fe400078e0280 */
[----:B------:R-:W3:Y:S02]  /*33120*/  LDL.64 R128, [R1+0x1d18] ;  /* 0x001d180001807983 */ /* 0x000ee40000100a00 */
[----:B------:R-:W-:Y:S02]  /*33130*/  IMAD.WIDE R122, R43, 0x2, R204 ;  /* 0x000000022b7a7825 */ /* 0x000fe400078e02cc */
[----:B------:R-:W4:Y:S02]  /*33140*/  LDG.E.U16 R49, desc[UR10][R48.64] ;  /* 0x0000000a30317981 */ /* 0x000f24000c1e1500 */
[----:B------:R-:W-:-:S02]  /*33150*/  IMAD.WIDE R116, R2, 0x2, R130 ;  /* 0x0000000202747825 */ /* 0x000fc400078e0282 */
[----:B------:R0:W4:Y:S02]  /*33160*/  LDG.E.U16 R46, desc[UR10][R44.64] ;  /* 0x0000000a2c2e7981 */ /* 0x000124000c1e1500 */
[----:B------:R-:W-:Y:S02]  /*33170*/  IMAD.WIDE R122, R2, 0x2, R122 ;  /* 0x00000002027a7825 */ /* 0x000fe400078e027a */
[----:B------:R-:W4:Y:S04]  /*33180*/  LDL.64 R130, [R1+0x1d08] ;  /* 0x001d080001827983 */ /* 0x000f280000100a00 */
[----:B------:R-:W4:Y:S01]  /*33190*/  LDG.E.U16 R141, desc[UR10][R122.64] ;  /* 0x0000000a7a8d7981 */ /* 0x000f22000c1e1500 */
[----:B0-----:R-:W-:-:S03]  /*331a0*/  IMAD.WIDE R44, R121, 0x2, R202 ;  /* 0x00000002792c7825 */ /* 0x001fc600078e02ca */
[----:B------:R-:W4:Y:S01]  /*331b0*/  LDG.E.U16 R132, desc[UR10][R116.64] ;  /* 0x0000000a74847981 */ /* 0x000f22000c1e1500 */
[----:B------:R-:W-:-:S03]  /*331c0*/  IMAD.WIDE R44, R2, 0x2, R44 ;  /* 0x00000002022c7825 */ /* 0x000fc600078e022c */
[----:B------:R-:W4:Y:S04]  /*331d0*/  LDL.64 R122, [R1+0x1cf0] ;  /* 0x001cf000017a7983 */ /* 0x000f280000100a00 */
[----:B------:R0:W4:Y:S02]  /*331e0*/  LDG.E.U16 R143, desc[UR10][R44.64] ;  /* 0x0000000a2c8f7981 */ /* 0x000124000c1e1500 */
[C---:B0-----:R-:W-:Y:S02]  /*331f0*/  IMAD.WIDE R44, R2.reuse, 0x2, R188 ;  /* 0x00000002022c7825 */ /* 0x041fe400078e02bc */
[----:B------:R-:W4:Y:S02]  /*33200*/  LDL.64 R188, [R1+0x1ce8] ;  /* 0x001ce80001bc7983 */ /* 0x000f240000100a00 */
[----:B------:R-:W-:-:S02]  /*33210*/  IMAD.WIDE R114, R2, 0x2, R126 ;  /* 0x0000000202727825 */ /* 0x000fc400078e027e */
[----:B------:R-:W4:Y:S04]  /*33220*/  LDG.E.U16 R45, desc[UR10][R44.64] ;  /* 0x0000000a2c2d7981 */ /* 0x000f28000c1e1500 */
[----:B------:R-:W4:Y:S04]  /*33230*/  LDL.64 R126, [R1+0x1d38] ;  /* 0x001d3800017e7983 */ /* 0x000f280000100a00 */
[----:B------:R0:W4:Y:S02]  /*33240*/  LDG.E.U16 R48, desc[UR10][R114.64] ;  /* 0x0000000a72307981 */ /* 0x000124000c1e1500 */
[----:B0-----:R-:W-:-:S04]  /*33250*/  IMAD.WIDE R114, R120, 0x2, R204 ;  /* 0x0000000278727825 */ /* 0x001fc800078e02cc */
[----:B------:R-:W-:Y:S02]  /*33260*/  IMAD.WIDE R120, R124, 0x2, R200 ;  /* 0x000000027c787825 */ /* 0x000fe400078e02c8 */
[----:B------:R-:W4:Y:S02]  /*33270*/  LDL.64 R124, [R1+0x1be8] ;  /* 0x001be800017c7983 */ /* 0x000f240000100a00 */
[----:B------:R-:W-:-:S04]  /*33280*/  IMAD.WIDE R116, R43, 0x2, R202 ;  /* 0x000000022b747825 */ /* 0x000fc800078e02ca */
[----:B------:R-:W-:-:S04]  /*33290*/  IMAD.WIDE R116, R2, 0x2, R116 ;  /* 0x0000000202747825 */ /* 0x000fc800078e0274 */
[C---:B------:R-:W-:Y:S01]  /*332a0*/  IMAD.WIDE R114, R2.reuse, 0x2, R114 ;  /* 0x0000000202727825 */ /* 0x040fe200078e0272 */
[----:B------:R0:W4:Y:S03]  /*332b0*/  LDG.E.U16 R135, desc[UR10][R116.64] ;  /* 0x0000000a74877981 */ /* 0x000126000c1e1500 */
[----:B------:R-:W-:Y:S01]  /*332c0*/  IMAD.WIDE R118, R43, 0x2, R200 ;  /* 0x000000022b767825 */ /* 0x000fe200078e02c8 */
[----:B------:R-:W4:Y:S03]  /*332d0*/  LDG.E.U16 R145, desc[UR10][R114.64] ;  /* 0x0000000a72917981 */ /* 0x000f26000c1e1500 */
[----:B0-----:R-:W-:-:S05]  /*332e0*/  IMAD.WIDE R116, R2, 0x2, R138 ;  /* 0x0000000202747825 */ /* 0x001fca00078e028a */
[----:B------:R0:W4:Y:S01]  /*332f0*/  LDG.E.U16 R44, desc[UR10][R116.64] ;  /* 0x0000000a742c7981 */ /* 0x000122000c1e1500 */
[----:B------:R-:W-:-:S04]  /*33300*/  IMAD.WIDE R118, R2, 0x2, R118 ;  /* 0x0000000202767825 */ /* 0x000fc800078e0276 */
[C---:B------:R-:W-:Y:S01]  /*33310*/  IMAD.WIDE R120, R2.reuse, 0x2, R120 ;  /* 0x0000000202787825 */ /* 0x040fe200078e0278 */
[----:B------:R1:W4:Y:S03]  /*33320*/  LDG.E.U16 R149, desc[UR10][R118.64] ;  /* 0x0000000a76957981 */ /* 0x000326000c1e1500 */
[----:B0-----:R-:W-:Y:S01]  /*33330*/  IMAD.WIDE R116, R2, 0x2, R186 ;  /* 0x0000000202747825 */ /* 0x001fe200078e02ba */
[----:B------:R-:W4:Y:S04]  /*33340*/  LDG.E.U16 R139, desc[UR10][R120.64] ;  /* 0x0000000a788b7981 */ /* 0x000f28000c1e1500 */
[----:B------:R-:W4:Y:S01]  /*33350*/  LDL.64 R186, [R1+0x1bd0] ;  /* 0x001bd00001ba7983 */ /* 0x000f220000100a00 */
[----:B-1----:R-:W-:-:S04]  /*33360*/  IMAD.WIDE R118, R0, 0x2, R206 ;  /* 0x0000000200767825 */ /* 0x002fc800078e02ce */
[----:B------:R-:W-:-:S04]  /*33370*/  IMAD.WIDE R118, R2, 0x2, R118 ;  /* 0x0000000202767825 */ /* 0x000fc800078e0276 */
[C---:B--2---:R-:W-:Y:S02]  /*33380*/  IMAD.WIDE R114, R2.reuse, 0x2, R136 ;  /* 0x0000000202727825 */ /* 0x044fe400078e0288 */
[----:B------:R-:W2:Y:S04]  /*33390*/  LDG.E.U16 R137, desc[UR10][R118.64] ;  /* 0x0000000a76897981 */ /* 0x000ea8000c1e1500 */
[----:B------:R0:W2:Y:S01]  /*333a0*/  LDG.E.U16 R43, desc[UR10][R114.64] ;  /* 0x0000000a722b7981 */ /* 0x0000a2000c1e1500 */
[----:B---3--:R-:W-:-:S04]  /*333b0*/  IMAD.WIDE R128, R2, 0x2, R128 ;  /* 0x0000000202807825 */ /* 0x008fc800078e0280 */
[C---:B0-----:R-:W-:Y:S02]  /*333c0*/  IMAD.WIDE R114, R2.reuse, 0x2, R184 ;  /* 0x0000000202727825 */ /* 0x041fe400078e02b8 */
[----:B------:R-:W3:Y:S04]  /*333d0*/  LDL.64 R184, [R1+0x1cb8] ;  /* 0x001cb80001b87983 */ /* 0x000ee80000100a00 */
[----:B------:R-:W2:Y:S01]  /*333e0*/  LDG.E.U16 R128, desc[UR10][R128.64] ;  /* 0x0000000a80807981 */ /* 0x000ea2000c1e1500 */
[----:B----4-:R-:W-:-:S06]  /*333f0*/  IMAD.WIDE R130, R2, 0x2, R130 ;  /* 0x0000000202827825 */ /* 0x010fcc00078e0282 */
[----:B------:R-:W4:Y:S04]  /*33400*/  LDG.E.U16 R130, desc[UR10][R130.64] ;  /* 0x0000000a82827981 */ /* 0x000f28000c1e1500 */
[----:B------:R0:W2:Y:S01]  /*33410*/  LDG.E.U16 R129, desc[UR10][R114.64] ;  /* 0x0000000a72817981 */ /* 0x0000a2000c1e1500 */
[----:B------:R-:W-:-:S03]  /*33420*/  IMAD.WIDE R120, R2, 0x2, R122 ;  /* 0x0000000202787825 */ /* 0x000fc600078e027a */
[----:B------:R-:W2:Y:S01]  /*33430*/  LDL.64 R122, [R1+0x1cb0] ;  /* 0x001cb000017a7983 */ /* 0x000ea20000100a00 */
[----:B0-----:R-:W-:-:S03]  /*33440*/  IMAD.WIDE R114, R2, 0x2, R214 ;  /* 0x0000000202727825 */ /* 0x001fc600078e02d6 */
[----:B------:R-:W4:Y:S04]  /*33450*/  LDG.E.U16 R138, desc[UR10][R120.64] ;  /* 0x0000000a788a7981 */ /* 0x000f28000c1e1500 */
[----:B------:R0:W4:Y:S01]  /*33460*/  LDG.E.U16 R134, desc[UR10][R114.64] ;  /* 0x0000000a72867981 */ /* 0x000122000c1e1500 */
[----:B------:R-:W-:-:S03]  /*33470*/  IMAD.WIDE R118, R2, 0x2, R212 ;  /* 0x0000000202767825 */ /* 0x000fc600078e02d4 */
[----:B------:R-:W4:Y:S04]  /*33480*/  LDL.64 R212, [R1+0x1ba0] ;  /* 0x001ba00001d47983 */ /* 0x000f280000100a00 */
[----:B------:R1:W4:Y:S01]  /*33490*/  LDG.E.U16 R136, desc[UR10][R118.64] ;  /* 0x0000000a76887981 */ /* 0x000322000c1e1500 */
[----:B0-----:R-:W-:-:S03]  /*334a0*/  IMAD.WIDE R114, R2, 0x2, R188 ;  /* 0x0000000202727825 */ /* 0x001fc600078e02bc */
[----:B------:R-:W4:Y:S04]  /*334b0*/  LDL.64 R188, [R1+0x1ca8] ;  /* 0x001ca80001bc7983 */ /* 0x000f280000100a00 */
[----:B------:R0:W4:Y:S01]  /*334c0*/  LDG.E.U16 R142, desc[UR10][R114.64] ;  /* 0x0000000a728e7981 */ /* 0x000122000c1e1500 */
[----:B-1----:R-:W-:-:S03]  /*334d0*/  IMAD.WIDE R118, R2, 0x2, R198 ;  /* 0x0000000202767825 */ /* 0x002fc600078e02c6 */
[----:B------:R-:W4:Y:S01]  /*334e0*/  LDL.64 R198, [R1+0x1bc8] ;  /* 0x001bc80001c67983 */ /* 0x000f220000100a00 */
[----:B------:R-:W-:-:S03]  /*334f0*/  IMAD.WIDE R120, R2, 0x2, R208 ;  /* 0x0000000202787825 */ /* 0x000fc600078e02d0 */
[----:B------:R-:W4:Y:S01]  /*33500*/  LDL.64 R208, [R1+0x1c88] ;  /* 0x001c880001d07983 */ /* 0x000f220000100a00 */
[----:B0-----:R-:W-:-:S03]  /*33510*/  IMAD.WIDE R114, R2, 0x2, R194 ;  /* 0x0000000202727825 */ /* 0x001fc600078e02c2 */
[----:B------:R-:W4:Y:S04]  /*33520*/  LDL.64 R194, [R1+0x1ca0] ;  /* 0x001ca00001c27983 */ /* 0x000f280000100a00 */
[----:B------:R-:W4:Y:S04]  /*33530*/  LDG.E.U16 R146, desc[UR10][R118.64] ;  /* 0x0000000a76927981 */ /* 0x000f28000c1e1500 */
[----:B------:R-:W4:Y:S04]  /*33540*/  LDG.E.U16 R144, desc[UR10][R120.64] ;  /* 0x0000000a78907981 */ /* 0x000f28000c1e1500 */
[----:B------:R-:W4:Y:S04]  /*33550*/  LDG.E.U16 R150, desc[UR10][R114.64] ;  /* 0x0000000a72967981 */ /* 0x000f28000c1e1500 */
[----:B------:R-:W4:Y:S01]  /*33560*/  LDL.64 R214, [R1+0x1c18] ;  /* 0x001c180001d67983 */ /* 0x000f220000100a00 */
[----:B------:R-:W-:-:S06]  /*33570*/  IMAD.WIDE R126, R2, 0x2, R126 ;  /* 0x00000002027e7825 */ /* 0x000fcc00078e027e */
[----:B------:R-:W4:Y:S04]  /*33580*/  LDG.E.U16 R126, desc[UR10][R126.64] ;  /* 0x0000000a7e7e7981 */ /* 0x000f28000c1e1500 */
[----:B------:R0:W4:Y:S02]  /*33590*/  LDG.E.U16 R127, desc[UR10][R116.64] ;  /* 0x0000000a747f7981 */ /* 0x000124000c1e1500 */
[C---:B0-----:R-:W-:Y:S02]  /*335a0*/  IMAD.WIDE R116, R2.reuse, 0x2, R124 ;  /* 0x0000000202747825 */ /* 0x041fe400078e027c */
[----:B------:R-:W0:Y:S03]  /*335b0*/  LDC R124, c[0x0][0x3c4] ;  /* 0x0000f100ff7c7b82 */ /* 0x000e260000000800 */
[----:B------:R1:W4:Y:S02]  /*335c0*/  LDG.E.U16 R131, desc[UR10][R116.64] ;  /* 0x0000000a74837981 */ /* 0x000324000c1e1500 */
[----:B-1----:R-:W-:-:S02]  /*335d0*/  IMAD.WIDE R116, R2, 0x2, R210 ;  /* 0x0000000202747825 */ /* 0x002fc400078e02d2 */
[----:B------:R-:W4:Y:S04]  /*335e0*/  LDL.64 R210, [R1+0x1c40] ;  /* 0x001c400001d27983 */ /* 0x000f280000100a00 */
[----:B------:R1:W4:Y:S02]  /*335f0*/  LDG.E.U16 R140, desc[UR10][R116.64] ;  /* 0x0000000a748c7981 */ /* 0x000324000c1e1500 */
[C---:B-1----:R-:W-:Y:S02]  /*33600*/  IMAD.WIDE R116, R2.reuse, 0x2, R196 ;  /* 0x0000000202747825 */ /* 0x042fe400078e02c4 */
[----:B------:R-:W4:Y:S04]  /*33610*/  LDL.64 R196, [R1+0x1c80] ;  /* 0x001c800001c47983 */ /* 0x000f280000100a00 */
[----:B------:R1:W4:Y:S02]  /*33620*/  LDG.E.U16 R148, desc[UR10][R116.64] ;  /* 0x0000000a74947981 */ /* 0x000324000c1e1500 */
[----:B-1----:R-:W-:-:S02]  /*33630*/  IMAD.WIDE R116, R2, 0x2, R192 ;  /* 0x0000000202747825 */ /* 0x002fc400078e02c0 */
[----:B------:R-:W4:Y:S01]  /*33640*/  LDL.64 R192, [R1+0x1c98] ;  /* 0x001c980001c07983 */ /* 0x000f220000100a00 */
[----:B0-----:R-:W-:Y:S01]  /*33650*/  SHF.L.U32 R124, R124, 0x1, RZ ;  /* 0x000000017c7c7819 */ /* 0x001fe200000006ff */
[C---:B------:R-:W-:Y:S02]  /*33660*/  IMAD.WIDE R118, R2.reuse, 0x2, R186 ;  /* 0x0000000202767825 */ /* 0x040fe400078e02ba */
[----:B------:R-:W4:Y:S02]  /*33670*/  LDG.E.U16 R152, desc[UR10][R116.64] ;  /* 0x0000000a74987981 */ /* 0x000f24000c1e1500 */
[----:B------:R-:W-:Y:S02]  /*33680*/  IMAD.WIDE R114, R2, 0x2, R190 ;  /* 0x0000000202727825 */ /* 0x000fe400078e02be */
[----:B------:R0:W4:Y:S04]  /*33690*/  LDG.E.U16 R156, desc[UR10][R118.64] ;  /* 0x0000000a769c7981 */ /* 0x000128000c1e1500 */
[----:B------:R-:W4:Y:S04]  /*336a0*/  LDL.64 R186, [R1+0x1c90] ;  /* 0x001c900001ba7983 */ /* 0x000f280000100a00 */
[----:B------:R1:W4:Y:S01]  /*336b0*/  LDG.E.U16 R154, desc[UR10][R114.64] ;  /* 0x0000000a729a7981 */ /* 0x000322000c1e1500 */
[----:B0-----:R-:W-:-:S03]  /*336c0*/  IMAD.WIDE R118, R124, 0x2, R206 ;  /* 0x000000027c767825 */ /* 0x001fc600078e02ce */
[----:B------:R-:W4:Y:S01]  /*336d0*/  LDL.64 R190, [R1+0x1c78] ;  /* 0x001c780001be7983 */ /* 0x000f220000100a00 */
[----:B-1----:R-:W-:-:S04]  /*336e0*/  IMAD.WIDE R114, R124, 0x2, R204 ;  /* 0x000000027c727825 */ /* 0x002fc800078e02cc */
[C---:B---3--:R-:W-:Y:S02]  /*336f0*/  IMAD.WIDE R120, R2.reuse, 0x2, R184 ;  /* 0x0000000202787825 */ /* 0x048fe400078e02b8 */
[----:B------:R-:W3:Y:S04]  /*33700*/  LDL.64 R184, [R1+0x1bb8] ;  /* 0x001bb80001b87983 */ /* 0x000ee80000100a00 */
[----:B------:R0:W3:Y:S01]  /*33710*/  LDG.E.U16 R158, desc[UR10][R120.64] ;  /* 0x0000000a789e7981 */ /* 0x0000e2000c1e1500 */
[----:B------:R-:W-:-:S04]  /*33720*/  IMAD.WIDE R118, R2, 0x2, R118 ;  /* 0x0000000202767825 */ /* 0x000fc800078e0276 */
[----:B------:R-:W-:Y:S01]  /*33730*/  IMAD.WIDE R114, R2, 0x2, R114 ;  /* 0x0000000202727825 */ /* 0x000fe200078e0272 */
[----:B------:R-:W3:Y:S03]  /*33740*/  LDG.E.U16 R178, desc[UR10][R118.64] ;  /* 0x0000000a76b27981 */ /* 0x000ee6000c1e1500 */
[----:B0-----:R-:W-:Y:S01]  /*33750*/  IMAD.WIDE R120, R124, 0x2, R200 ;  /* 0x000000027c787825 */ /* 0x001fe200078e02c8 */
[----:B------:R-:W3:Y:S03]  /*33760*/  LDG.E.U16 R172, desc[UR10][R114.64] ;  /* 0x0000000a72ac7981 */ /* 0x000ee6000c1e1500 */
[----:B--2---:R-:W-:-:S04]  /*33770*/  IMAD.WIDE R116, R2, 0x2, R122 ;  /* 0x0000000202747825 */ /* 0x004fc800078e027a */
[----:B------:R-:W-:Y:S01]  /*33780*/  IMAD.WIDE R122, R124, 0x2, R202 ;  /* 0x000000027c7a7825 */ /* 0x000fe200078e02ca */
[----:B------:R4:W2:Y:S04]  /*33790*/  LDG.E.U16 R160, desc[UR10][R116.64] ;  /* 0x0000000a74a07981 */ /* 0x0008a8000c1e1500 */
[----:B------:R-:W2:Y:S01]  /*337a0*/  LDL.64 R124, [R1+0x1c70] ;  /* 0x001c7000017c7983 */ /* 0x000ea20000100a00 */
[----:B----4-:R-:W-:-:S03]  /*337b0*/  IMAD.WIDE R116, R2, 0x2, R188 ;  /* 0x0000000202747825 */ /* 0x010fc600078e02bc */
[----:B------:R-:W4:Y:S04]  /*337c0*/  LDL.64 R188, [R1+0x1bb0] ;  /* 0x001bb00001bc7983 */ /* 0x000f280000100a00 */
        /* <DEDUP_REMOVED lines=9> */
[----:B0-----:R-:W-:-:S03]  /*33860*/  IMAD.WIDE R116, R2, 0x2, R196 ;  /* 0x0000000202747825 */ /* 0x001fc600078e02c4 */
[----:B------:R-:W4:Y:S01]  /*33870*/  LDL.64 R196, [R1+0x1c30] ;  /* 0x001c300001c47983 */ /* 0x000f220000100a00 */
[----:B------:R-:W-:-:S03]  /*33880*/  IMAD.WIDE R118, R2, 0x2, R192 ;  /* 0x0000000202767825 */ /* 0x000fc600078e02c0 */
[----:B------:R-:W4:Y:S01]  /*33890*/  LDL.64 R192, [R1+0x1c58] ;  /* 0x001c580001c07983 */ /* 0x000f220000100a00 */
[----:B------:R-:W-:-:S04]  /*338a0*/  IMAD.WIDE R122, R2, 0x2, R122 ;  /* 0x00000002027a7825 */ /* 0x000fc800078e027a */
[C---:B------:R-:W-:Y:S01]  /*338b0*/  IMAD.WIDE R120, R2.reuse, 0x2, R120 ;  /* 0x0000000202787825 */ /* 0x040fe200078e0278 */
[----:B------:R-:W4:Y:S04]  /*338c0*/  LDG.E.U16 R174, desc[UR10][R122.64] ;  /* 0x0000000a7aae7981 */ /* 0x000f28000c1e1500 */
[----:B------:R0:W4:Y:S02]  /*338d0*/  LDG.E.U16 R176, desc[UR10][R120.64] ;  /* 0x0000000a78b07981 */ /* 0x000124000c1e1500 */
[C---:B0-----:R-:W-:Y:S02]  /*338e0*/  IMAD.WIDE R120, R2.reuse, 0x2, R186 ;  /* 0x0000000202787825 */ /* 0x041fe400078e02ba */
[----:B------:R0:W4:Y:S02]  /*338f0*/  LDG.E.U16 R187, desc[UR10][R114.64] ;  /* 0x0000000a72bb7981 */ /* 0x000124000c1e1500 */
[----:B---3--:R-:W-:-:S02]  /*33900*/  IMAD.WIDE R122, R2, 0x2, R184 ;  /* 0x00000002027a7825 */ /* 0x008fc400078e02b8 */
[----:B------:R-:W3:Y:S04]  /*33910*/  LDG.E.U16 R185, desc[UR10][R120.64] ;  /* 0x0000000a78b97981 */ /* 0x000ee8000c1e1500 */
[----:B------:R-:W3:Y:S01]  /*33920*/  LDG.E.U16 R186, desc[UR10][R122.64] ;  /* 0x0000000a7aba7981 */ /* 0x000ee2000c1e1500 */
[----:B0-----:R-:W-:-:S03]  /*33930*/  IMAD.WIDE R114, R2, 0x2, R222 ;  /* 0x0000000202727825 */ /* 0x001fc600078e02de */
[----:B------:R0:W3:Y:S04]  /*33940*/  LDG.E.U16 R184, desc[UR10][R118.64] ;  /* 0x0000000a76b87981 */ /* 0x0000e8000c1e1500 */
[----:B------:R-:W3:Y:S01]  /*33950*/  LDL.64 R222, [R1+0x1ae8] ;  /* 0x001ae80001de7983 */ /* 0x000ee20000100a00 */
[----:B0-----:R-:W-:-:S04]  /*33960*/  IMAD.WIDE R118, R2, 0x2, R190 ;  /* 0x0000000202767825 */ /* 0x001fc800078e02be */
[C---:B--2---:R-:W-:Y:S02]  /*33970*/  IMAD.WIDE R122, R2.reuse, 0x2, R124 ;  /* 0x00000002027a7825 */ /* 0x044fe400078e027c */
[----:B------:R-:W2:Y:S04]  /*33980*/  LDL.64 R124, [R1+0x1c10] ;  /* 0x001c1000017c7983 */ /* 0x000ea80000100a00 */
[----:B------:R-:W3:Y:S01]  /*33990*/  LDG.E.U16 R191, desc[UR10][R122.64] ;  /* 0x0000000a7abf7981 */ /* 0x000ee2000c1e1500 */
[----:B----4-:R-:W-:-:S03]  /*339a0*/  IMAD.WIDE R120, R2, 0x2, R188 ;  /* 0x0000000202787825 */ /* 0x010fc600078e02bc */
[----:B------:R0:W4:Y:S04]  /*339b0*/  LDG.E.U16 R188, desc[UR10][R116.64] ;  /* 0x0000000a74bc7981 */ /* 0x000128000c1e1500 */
[----:B------:R-:W3:Y:S04]  /*339c0*/  LDG.E.U16 R190, desc[UR10][R120.64] ;  /* 0x0000000a78be7981 */ /* 0x000ee8000c1e1500 */
[----:B------:R-:W3:Y:S01]  /*339d0*/  LDL.64 R122, [R1+0x1b90] ;  /* 0x001b9000017a7983 */ /* 0x000ee20000100a00 */
[----:B0-----:R-:W-:-:S03]  /*339e0*/  IMAD.WIDE R116, R2, 0x2, R218 ;  /* 0x0000000202747825 */ /* 0x001fc600078e02da */
[----:B------:R0:W4:Y:S01]  /*339f0*/  LDG.E.U16 R189, desc[UR10][R118.64] ;  /* 0x0000000a76bd7981 */ /* 0x000122000c1e1500 */
[----:B------:R-:W1:Y:S01]  /*33a00*/  LDC R218, c[0x0][0x3c4] ;  /* 0x0000f100ffda7b82 */ /* 0x000e620000000800 */
[C---:B0-----:R-:W-:Y:S02]  /*33a10*/  IMAD.WIDE R118, R2.reuse, 0x2, R220 ;  /* 0x0000000202767825 */ /* 0x041fe400078e02dc */
[----:B------:R-:W4:Y:S02]  /*33a20*/  LDL.64 R220, [R1+0x1ae0] ;  /* 0x001ae00001dc7983 */ /* 0x000f240000100a00 */
[C---:B------:R-:W-:Y:S02]  /*33a30*/  IMAD.WIDE R120, R2.reuse, 0x2, R192 ;  /* 0x0000000202787825 */ /* 0x040fe400078e02c0 */
[----:B------:R0:W4:Y:S04]  /*33a40*/  LDG.E.U16 R192, desc[UR10][R116.64] ;  /* 0x0000000a74c07981 */ /* 0x000128000c1e1500 */
[----:B------:R1:W4:Y:S01]  /*33a50*/  LDG.E.U16 R193, desc[UR10][R114.64] ;  /* 0x0000000a72c17981 */ /* 0x000322000c1e1500 */
[----:B0-----:R-:W-:-:S03]  /*33a60*/  IMAD.WIDE R116, R2, 0x2, R194 ;  /* 0x0000000202747825 */ /* 0x001fc600078e02c2 */
[----:B------:R-:W4:Y:S01]  /*33a70*/  LDG.E.U16 R195, desc[UR10][R120.64] ;  /* 0x0000000a78c37981 */ /* 0x000f22000c1e1500 */
[----:B-1----:R-:W-:-:S03]  /*33a80*/  IMAD.WIDE R114, R2, 0x2, R198 ;  /* 0x0000000202727825 */ /* 0x002fc600078e02c6 */
[----:B------:R0:W4:Y:S04]  /*33a90*/  LDG.E.U16 R199, desc[UR10][R116.64] ;  /* 0x0000000a74c77981 */ /* 0x000128000c1e1500 */
[----:B------:R-:W4:Y:S01]  /*33aa0*/  LDG.E.U16 R194, desc[UR10][R118.64] ;  /* 0x0000000a76c27981 */ /* 0x000f22000c1e1500 */
[----:B0-----:R-:W-:-:S03]  /*33ab0*/  IMAD.WIDE R116, R2, 0x2, R208 ;  /* 0x0000000202747825 */ /* 0x001fc600078e02d0 */
[----:B------:R0:W4:Y:S02]  /*33ac0*/  LDG.E.U16 R209, desc[UR10][R114.64] ;  /* 0x0000000a72d17981 */ /* 0x000124000c1e1500 */
[C---:B0-----:R-:W-:Y:S02]  /*33ad0*/  IMAD.WIDE R114, R2.reuse, 0x2, R196 ;  /* 0x0000000202727825 */ /* 0x041fe400078e02c4 */
[----:B------:R-:W4:Y:S02]  /*33ae0*/  LDL.64 R196, [R1+0x1b88] ;  /* 0x001b880001c47983 */ /* 0x000f240000100a00 */
[C---:B------:R-:W-:Y:S02]  /*33af0*/  IMAD.WIDE R120, R2.reuse, 0x2, R212 ;  /* 0x0000000202787825 */ /* 0x040fe400078e02d4 */
[----:B------:R0:W4:Y:S02]  /*33b00*/  LDG.E.U16 R212, desc[UR10][R116.64] ;  /* 0x0000000a74d47981 */ /* 0x000124000c1e1500 */
[----:B------:R-:W-:-:S02]  /*33b10*/  IMAD.WIDE R118, R2, 0x2, R210 ;  /* 0x0000000202767825 */ /* 0x000fc400078e02d2 */
[----:B------:R-:W4:Y:S02]  /*33b20*/  LDG.E.U16 R210, desc[UR10][R120.64] ;  /* 0x0000000a78d27981 */ /* 0x000f24000c1e1500 */
[----:B------:R-:W-:Y:S02]  /*33b30*/  IMAD R218, R218, 0x3, RZ ;  /* 0x00000003dada7824 */ /* 0x000fe400078e02ff */
[----:B------:R1:W4:Y:S01]  /*33b40*/  LDG.E.U16 R211, desc[UR10][R118.64] ;  /* 0x0000000a76d37981 */ /* 0x000322000c1e1500 */
[----:B0-----:R-:W-:-:S03]  /*33b50*/  IMAD.WIDE R116, R2, 0x2, R226 ;  /* 0x0000000202747825 */ /* 0x001fc600078e02e2 */
[----:B------:R0:W4:Y:S04]  /*33b60*/  LDG.E.U16 R213, desc[UR10][R114.64] ;  /* 0x0000000a72d57981 */ /* 0x000128000c1e1500 */
[----:B------:R-:W4:Y:S01]  /*33b70*/  LDL.64 R226, [R1+0x1ab8] ;  /* 0x001ab80001e27983 */ /* 0x000f220000100a00 */
[----:B-1----:R-:W-:-:S03]  /*33b80*/  IMAD.WIDE R118, R2, 0x2, R214 ;  /* 0x0000000202767825 */ /* 0x002fc600078e02d6 */
[----:B------:R1:W4:Y:S01]  /*33b90*/  LDG.E.U16 R214, desc[UR10][R116.64] ;  /* 0x0000000a74d67981 */ /* 0x000322000c1e1500 */
[----:B--2---:R-:W-:-:S04]  /*33ba0*/  IMAD.WIDE R120, R2, 0x2, R124 ;  /* 0x0000000202787825 */ /* 0x004fc800078e027c */
[----:B0-----:R-:W-:Y:S02]  /*33bb0*/  IMAD.WIDE R114, R2, 0x2, R216 ;  /* 0x0000000202727825 */ /* 0x001fe400078e02d8 */
[----:B------:R0:W2:Y:S02]  /*33bc0*/  LDG.E.U16 R217, desc[UR10][R120.64] ;  /* 0x0000000a78d97981 */ /* 0x0000a4000c1e1500 */
[C---:B------:R-:W-:Y:S02]  /*33bd0*/  IMAD.WIDE R124, R218.reuse, 0x2, R204 ;  /* 0x00000002da7c7825 */ /* 0x040fe400078e02cc */
[----:B------:R0:W2:Y:S02]  /*33be0*/  LDG.E.U16 R216, desc[UR10][R118.64] ;  /* 0x0000000a76d87981 */ /* 0x0000a4000c1e1500 */
[C---:B-1----:R-:W-:Y:S02]  /*33bf0*/  IMAD.WIDE R116, R218.reuse, 0x2, R200 ;  /* 0x00000002da747825 */ /* 0x042fe400078e02c8 */
[----:B------:R1:W2:Y:S02]  /*33c00*/  LDG.E.U16 R215, desc[UR10][R114.64] ;  /* 0x0000000a72d77981 */ /* 0x0002a4000c1e1500 */
[----:B0-----:R-:W-:-:S04]  /*33c10*/  IMAD.WIDE R120, R218, 0x2, R202 ;  /* 0x00000002da787825 */ /* 0x001fc800078e02ca */
[----:B------:R-:W-:Y:S02]  /*33c20*/  IMAD.WIDE R118, R218, 0x2, R206 ;  /* 0x00000002da767825 */ /* 0x000fe400078e02ce */
[----:B------:R-:W2:Y:S02]  /*33c30*/  LDL.64 R218, [R1+0x1aa0] ;  /* 0x001aa00001da7983 */ /* 0x000ea40000100a00 */
[----:B---3--:R-:W-:-:S04]  /*33c40*/  IMAD.WIDE R122, R2, 0x2, R122 ;  /* 0x00000002027a7825 */ /* 0x008fc800078e027a */
[C---:B------:R-:W-:Y:S02]  /*33c50*/  IMAD.WIDE R124, R2.reuse, 0x2, R124 ;  /* 0x00000002027c7825 */ /* 0x040fe400078e027c */
[----:B------:R-:W3:Y:S02]  /*33c60*/  LDG.E.U16 R122, desc[UR10][R122.64] ;  /* 0x0000000a7a7a7981 */ /* 0x000ee4000c1e1500 */
[C---:B------:R-:W-:Y:S02]  /*33c70*/  IMAD.WIDE R120, R2.reuse, 0x2, R120 ;  /* 0x0000000202787825 */ /* 0x040fe400078e0278 */
[----:B------:R-:W2:Y:S02]  /*33c80*/  LDG.E.U16 R124, desc[UR10][R124.64] ;  /* 0x0000000a7c7c7981 */ /* 0x000ea4000c1e1500 */
[C---:B-1----:R-:W-:Y:S02]  /*33c90*/  IMAD.WIDE R114, R2.reuse, 0x2, R224 ;  /* 0x0000000202727825 */ /* 0x042fe400078e02e0 */
[----:B------:R-:W2:Y:S02]  /*33ca0*/  LDG.E.U16 R120, desc[UR10][R120.64] ;  /* 0x0000000a78787981 */ /* 0x000ea4000c1e1500 */
[----:B------:R-:W-:-:S02]  /*33cb0*/  IMAD.WIDE R116, R2, 0x2, R116 ;  /* 0x0000000202747825 */ /* 0x000fc400078e0274 */
[----:B------:R0:W2:Y:S02]  /*33cc0*/  LDG.E.U16 R123, desc[UR10][R114.64] ;  /* 0x0000000a727b7981 */ /* 0x0000a4000c1e1500 */
[C---:B------:R-:W-:Y:S02]  /*33cd0*/  IMAD.WIDE R118, R2.reuse, 0x2, R118 ;  /* 0x0000000202767825 */ /* 0x040fe400078e0276 */
[----:B------:R-:W2:Y:S04]  /*33ce0*/  LDL.64 R224, [R1+0x1ab0] ;  /* 0x001ab00001e07983 */ /* 0x000ea80000100a00 */
[----:B------:R4:W2:Y:S01]  /*33cf0*/  LDG.E.U16 R121, desc[UR10][R116.64] ;  /* 0x0000000a74797981 */ /* 0x0008a2000c1e1500 */
[----:B0-----:R-:W-:-:S03]  /*33d00*/  IMAD.WIDE R114, R2, 0x2, R222 ;  /* 0x0000000202727825 */ /* 0x001fc600078e02de */
[----:B------:R0:W2:Y:S04]  /*33d10*/  LDG.E.U16 R125, desc[UR10][R118.64] ;  /* 0x0000000a767d7981 */ /* 0x0000a8000c1e1500 */
[----:B------:R1:W2:Y:S01]  /*33d20*/  LDG.E.U16 R114, desc[UR10][R114.64] ;  /* 0x0000000a72727981 */ /* 0x0002a2000c1e1500 */
[----:B----4-:R-:W-:-:S03]  /*33d30*/  IMAD.WIDE R116, R2, 0x2, R220 ;  /* 0x0000000202747825 */ /* 0x010fc600078e02dc */
[----:B------:R-:W4:Y:S04]  /*33d40*/  LDL.64 R222, [R1+0x1418] ;  /* 0x0014180001de7983 */ /* 0x000f280000100a00 */
[----:B------:R0:W2:Y:S04]  /*33d50*/  LDG.E.U16 R116, desc[UR10][R116.64] ;  /* 0x0000000a74747981 */ /* 0x0000a8000c1e1500 */
[----:B------:R-:W2:Y:S01]  /*33d60*/  LDL.64 R220, [R1+0x1aa8] ;  /* 0x001aa80001dc7983 */ /* 0x000ea20000100a00 */
[----:B0-----:R-:W-:-:S03]  /*33d70*/  IMAD.WIDE R118, R2, 0x2, R196 ;  /* 0x0000000202767825 */ /* 0x001fc600078e02c4 */
[----:B------:R-:W2:Y:S04]  /*33d80*/  LDL.64 R196, [R1+0x1a98] ;  /* 0x001a980001c47983 */ /* 0x000ea80000100a00 */
[----:B------:R-:W2:Y:S01]  /*33d90*/  LDG.E.U16 R118, desc[UR10][R118.64] ;  /* 0x0000000a76767981 */ /* 0x000ea2000c1e1500 */
[----:B------:R-:W1:Y:S02]  /*33da0*/  S2R R0, SR_TID.X ;  /* 0x0000000000007919 */ /* 0x000e640000002100 */
[C---:B-1----:R-:W-:Y:S02]  /*33db0*/  LOP3.LUT R115, R0.reuse, 0x3f, RZ, 0xc0, !PT ;  /* 0x0000003f00737812 */ /* 0x042fe400078ec0ff */
[----:B------:R-:W-:-:S03]  /*33dc0*/  LOP3.LUT R117, R0, 0x40, RZ, 0xc0, !PT ;  /* 0x0000004000757812 */ /* 0x000fc600078ec0ff */
[----:B------:R-:W-:-:S05]  /*33dd0*/  IMAD.SHL.U32 R115, R115, 0x2, RZ ;  /* 0x0000000273737824 */ /* 0x000fca00078e00ff */
[----:B------:R-:W-:-:S05]  /*33de0*/  LEA R115, R117, R115, 0x8 ;  /* 0x0000007375737211 */ /* 0x000fca00078e40ff */
[----:B------:R0:W-:Y:S04]  /*33df0*/  STS.U16 [R115+UR9+0x38c00], R4 ;  /* 0x038c000473007988 */ /* 0x0001e80008000409 */
[----:B------:R1:W-:Y:S01]  /*33e00*/  STS.U16 [R115+UR9+0x3bc00], R5 ;  /* 0x03bc000573007988 */ /* 0x0003e20008000409 */
[----:B0-----:R-:W-:-:S03]  /*33e10*/  LOP3.LUT R4, R115, 0x10, RZ, 0x3c, !PT ;  /* 0x0000001073047812 */ /* 0x001fc600078e3cff */
[----:B------:R-:W-:Y:S01]  /*33e20*/  STS.U16 [R115+UR9+0x20400], R175 ;  /* 0x020400af73007988 */ /* 0x000fe20008000409 */
[----:B-1----:R-:W-:-:S03]  /*33e30*/  LOP3.LUT R5, R115, 0x20, RZ, 0x3c, !PT ;  /* 0x0000002073057812 */ /* 0x002fc600078e3cff */
        /* <DEDUP_REMOVED lines=23> */
[----:B0-----:R-:W-:-:S03]  /*33fb0*/  IMAD.WIDE R6, R2, 0x2, R236 ;  /* 0x0000000202067825 */ /* 0x001fc600078e02ec */
        /* <DEDUP_REMOVED lines=103> */
[----:B------:R-:W-:-:S03]  /*34630*/  IMAD.WIDE R10, R2, 0x2, R232 ;  /* 0x00000002020a7825 */ /* 0x000fc600078e02e8 */
        /* <DEDUP_REMOVED lines=61> */
[----:B------:R-:W-:Y:S04]  /*34a10*/  STS.U16 [R5+UR9+0x2bd00], R216 ;  /* 0x02bd00d805007988 */ /* 0x000fe80008000409 */
[----:B------:R-:W-:Y:S04]  /*34a20*/  STS.U16 [R5+UR9+0x33d00], R217 ;  /* 0x033d00d905007988 */ /* 0x000fe80008000409 */
[----:B---3--:R0:W-:Y:S04]  /*34a30*/  STS.U16 [R5+UR9+0x3bd00], R122 ;  /* 0x03bd007a05007988 */ /* 0x0081e80008000409 */
        /* <DEDUP_REMOVED lines=8> */
[----:B------:R-:W-:Y:S01]  /*34ac0*/  STS.U16 [R92+UR9+0x38580], R118 ;  /* 0x038580765c007988 */ /* 0x000fe20008000409 */
[----:B------:R-:W-:-:S03]  /*34ad0*/  IMAD.WIDE R8, R2, 0x2, R228 ;  /* 0x0000000202087825 */ /* 0x000fc600078e02e4 */
[----:B------:R-:W2:Y:S04]  /*34ae0*/  LDL.64 R32, [R1+0x1410] ;  /* 0x0014100001207983 */ /* 0x000ea80000100a00 */
[----:B------:R0:W3:Y:S04]  /*34af0*/  LDG.E.U16 R0, desc[UR10][R6.64] ;  /* 0x0000000a06007981 */ /* 0x0000e8000c1e1500 */
[----:B------:R-:W3:Y:S04]  /*34b00*/  LDL.64 R18, [R1+0x1a90] ;  /* 0x001a900001127983 */ /* 0x000ee80000100a00 */
[----:B------:R-:W3:Y:S01]  /*34b10*/  LDL.64 R16, [R1+0x1a88] ;  /* 0x001a880001107983 */ /* 0x000ee20000100a00 */
[----:B0-----:R-:W-:-:S03]  /*34b20*/  IMAD.WIDE R6, R2, 0x2, R230 ;  /* 0x0000000202067825 */ /* 0x001fc600078e02e6 */
[----:B------:R0:W3:Y:S04]  /*34b30*/  LDG.E.U16 R42, desc[UR10][R4.64] ;  /* 0x0000000a042a7981 */ /* 0x0000e8000c1e1500 */
[----:B------:R-:W3:Y:S04]  /*34b40*/  LDL.64 R12, [R1+0x1a80] ;  /* 0x001a8000010c7983 */ /* 0x000ee80000100a00 */
[----:B------:R4:W3:Y:S01]  /*34b50*/  LDG.E.U16 R41, desc[UR10][R10.64] ;  /* 0x0000000a0a297981 */ /* 0x0008e2000c1e1500 */
[----:B0-----:R-:W-:-:S03]  /*34b60*/  IMAD.WIDE R4, R2, 0x2, R226 ;  /* 0x0000000202047825 */ /* 0x001fc600078e02e2 */
[----:B------:R-:W3:Y:S04]  /*34b70*/  LDL.64 R28, [R1+0x1408] ;  /* 0x00140800011c7983 */ /* 0x000ee80000100a00 */
[----:B------:R0:W3:Y:S04]  /*34b80*/  LDG.E.U16 R40, desc[UR10][R6.64] ;  /* 0x0000000a06287981 */ /* 0x0000e8000c1e1500 */
[----:B------:R-:W3:Y:S01]  /*34b90*/  LDL.64 R26, [R1+0x1a78] ;  /* 0x001a7800011a7983 */ /* 0x000ee20000100a00 */
[----:B----4-:R-:W-:-:S03]  /*34ba0*/  IMAD.WIDE R10, R2, 0x2, R222 ;  /* 0x00000002020a7825 */ /* 0x010fc600078e02de */
[----:B------:R1:W4:Y:S01]  /*34bb0*/  LDG.E.U16 R39, desc[UR10][R8.64] ;  /* 0x0000000a08277981 */ /* 0x000322000c1e1500 */
[----:B0-----:R-:W-:-:S03]  /*34bc0*/  IMAD.WIDE R6, R2, 0x2, R224 ;  /* 0x0000000202067825 */ /* 0x001fc600078e02e0 */
[----:B------:R0:W4:Y:S04]  /*34bd0*/  LDG.E.U16 R3, desc[UR10][R4.64] ;  /* 0x0000000a04037981 */ /* 0x000128000c1e1500 */
[----:B------:R-:W4:Y:S01]  /*34be0*/  LDL.64 R30, [R1+0x1a70] ;  /* 0x001a7000011e7983 */ /* 0x000f220000100a00 */
[----:B-1----:R-:W-:-:S03]  /*34bf0*/  IMAD.WIDE R8, R2, 0x2, R218 ;  /* 0x0000000202087825 */ /* 0x002fc600078e02da */
[----:B------:R-:W4:Y:S01]  /*34c00*/  LDL.64 R24, [R1+0x1a68] ;  /* 0x001a680001187983 */ /* 0x000f220000100a00 */
[----:B0-----:R-:W-:-:S03]  /*34c10*/  IMAD.WIDE R4, R2, 0x2, R220 ;  /* 0x0000000202047825 */ /* 0x001fc600078e02dc */
[----:B------:R0:W4:Y:S04]  /*34c20*/  LDG.E.U16 R37, desc[UR10][R6.64] ;  /* 0x0000000a06257981 */ /* 0x000128000c1e1500 */
[----:B------:R-:W4:Y:S04]  /*34c30*/  LDL.64 R22, [R1+0x1b78] ;  /* 0x001b780001167983 */ /* 0x000f280000100a00 */
[----:B------:R-:W4:Y:S01]  /*34c40*/  LDG.E.U16 R43, desc[UR10][R10.64] ;  /* 0x0000000a0a2b7981 */ /* 0x000f22000c1e1500 */
[----:B0-----:R-:W-:-:S03]  /*34c50*/  IMAD.WIDE R6, R2, 0x2, R196 ;  /* 0x0000000202067825 */ /* 0x001fc600078e02c4 */
[----:B------:R-:W4:Y:S04]  /*34c60*/  LDL.64 R20, [R1+0x1a60] ;  /* 0x001a600001147983 */ /* 0x000f280000100a00 */
[----:B------:R2:W4:Y:S04]  /*34c70*/  LDG.E.U16 R36, desc[UR10][R4.64] ;  /* 0x0000000a04247981 */ /* 0x000528000c1e1500 */
[----:B------:R-:W4:Y:S04]  /*34c80*/  LDG.E.U16 R44, desc[UR10][R8.64] ;  /* 0x0000000a082c7981 */ /* 0x000f28000c1e1500 */
[----:B------:R0:W4:Y:S04]  /*34c90*/  LDG.E.U16 R38, desc[UR10][R6.64] ;  /* 0x0000000a06267981 */ /* 0x000128000c1e1500 */
[----:B------:R-:W4:Y:S04]  /*34ca0*/  LDL.64 R14, [R1+0x1a58] ;  /* 0x001a5800010e7983 */ /* 0x000f280000100a00 */
[----:B------:R-:W4:Y:S01]  /*34cb0*/  LDL.64 R34, [R1+0x1a50] ;  /* 0x001a500001227983 */ /* 0x000f220000100a00 */
[----:B--2---:R-:W-:-:S03]  /*34cc0*/  IMAD.WIDE R4, R2, 0x2, R32 ;  /* 0x0000000202047825 */ /* 0x004fc600078e0220 */
[----:B---3--:R1:W-:Y:S01]  /*34cd0*/  STL [R1+0x12c], R0 ;  /* 0x00012c0001007387 */ /* 0x0083e20000100800 */
[----:B------:R-:W-:-:S03]  /*34ce0*/  IMAD.WIDE R10, R2, 0x2, R18 ;  /* 0x00000002020a7825 */ /* 0x000fc600078e0212 */
[----:B------:R-:W2:Y:S01]  /*34cf0*/  LDL.64 R18, [R1+0x1b70] ;  /* 0x001b700001127983 */ /* 0x000ea20000100a00 */
[----:B0-----:R-:W-:-:S03]  /*34d00*/  IMAD.WIDE R6, R2, 0x2, R16 ;  /* 0x0000000202067825 */ /* 0x001fc600078e0210 */
[----:B-1----:R0:W3:Y:S04]  /*34d10*/  LDG.E.U16 R0, desc[UR10][R4.64] ;  /* 0x0000000a04007981 */ /* 0x0020e8000c1e1500 */
[----:B------:R-:W-:Y:S01]  /*34d20*/  STL [R1+0x128], R42 ;  /* 0x0001282a01007387 */ /* 0x000fe20000100800 */
[----:B------:R-:W-:-:S03]  /*34d30*/  IMAD.WIDE R8, R2, 0x2, R12 ;  /* 0x0000000202087825 */ /* 0x000fc600078e020c */
[----:B------:R-:W3:Y:S04]  /*34d40*/  LDL.64 R16, [R1+0x1a48] ;  /* 0x001a480001107983 */ /* 0x000ee80000100a00 */
[----:B------:R-:W3:Y:S01]  /*34d50*/  LDL.64 R12, [R1+0x1a40] ;  /* 0x001a4000010c7983 */ /* 0x000ee20000100a00 */
[----:B0-----:R-:W-:-:S03]  /*34d60*/  IMAD.WIDE R4, R2, 0x2, R28 ;  /* 0x0000000202047825 */ /* 0x001fc600078e021c */
[----:B------:R0:W-:Y:S04]  /*34d70*/  STL [R1+0x124], R41 ;  /* 0x0001242901007387 */ /* 0x0001e80000100800 */
[----:B------:R1:W-:Y:S04]  /*34d80*/  STL [R1+0x120], R40 ;  /* 0x0001202801007387 */ /* 0x0003e80000100800 */
[----:B------:R-:W3:Y:S04]  /*34d90*/  LDL.64 R28, [R1+0x1a38] ;  /* 0x001a3800011c7983 */ /* 0x000ee80000100a00 */
[----:B0-----:R0:W3:Y:S04]  /*34da0*/  LDG.E.U16 R41, desc[UR10][R6.64] ;  /* 0x0000000a06297981 */ /* 0x0010e8000c1e1500 */
[----:B------:R1:W3:Y:S04]  /*34db0*/  LDG.E.U16 R42, desc[UR10][R10.64] ;  /* 0x0000000a0a2a7981 */ /* 0x0002e8000c1e1500 */
[----:B----4-:R-:W-:Y:S01]  /*34dc0*/  STL [R1+0x11c], R39 ;  /* 0x00011c2701007387 */ /* 0x010fe20000100800 */
[----:B0-----:R-:W-:-:S03]  /*34dd0*/  IMAD.WIDE R6, R2, 0x2, R26 ;  /* 0x0000000202067825 */ /* 0x001fc600078e021a */
[----:B------:R-:W4:Y:S01]  /*34de0*/  LDL.64 R26, [R1+0x1400] ;  /* 0x00140000011a7983 */ /* 0x000f220000100a00 */
[----:B-1----:R-:W-:-:S03]  /*34df0*/  IMAD.WIDE R10, R2, 0x2, R30 ;  /* 0x00000002020a7825 */ /* 0x002fc600078e021e */
[----:B------:R0:W-:Y:S04]  /*34e00*/  STL [R1+0x118], R3 ;  /* 0x0001180301007387 */ /* 0x0001e80000100800 */
[----:B------:R1:W4:Y:S04]  /*34e10*/  LDG.E.U16 R40, desc[UR10][R8.64] ;  /* 0x0000000a08287981 */ /* 0x000328000c1e1500 */
[----:B------:R-:W4:Y:S04]  /*34e20*/  LDL.64 R30, [R1+0x1a30] ;  /* 0x001a3000011e7983 */ /* 0x000f280000100a00 */
[----:B0-----:R0:W4:Y:S01]  /*34e30*/  LDG.E.U16 R3, desc[UR10][R4.64] ;  /* 0x0000000a04037981 */ /* 0x001122000c1e1500 */
[----:B-1----:R-:W-:-:S03]  /*34e40*/  IMAD.WIDE R8, R2, 0x2, R22 ;  /* 0x0000000202087825 */ /* 0x002fc600078e0216 */
[----:B------:R1:W4:Y:S01]  /*34e50*/  LDG.E.U16 R39, desc[UR10][R6.64] ;  /* 0x0000000a06277981 */ /* 0x000322000c1e1500 */
[----:B0-----:R-:W-:-:S03]  /*34e60*/  IMAD.WIDE R4, R2, 0x2, R24 ;  /* 0x0000000202047825 */ /* 0x001fc600078e0218 */
[----:B------:R-:W4:Y:S04]  /*34e70*/  LDL.64 R24, [R1+0x1a28] ;  /* 0x001a280001187983 */ /* 0x000f280000100a00 */
[----:B------:R0:W-:Y:S01]  /*34e80*/  STL [R1+0x114], R37 ;  /* 0x0001142501007387 */ /* 0x0001e20000100800 */
[----:B-1----:R-:W-:-:S03]  /*34e90*/  IMAD.WIDE R6, R2, 0x2, R20 ;  /* 0x0000000202067825 */ /* 0x002fc600078e0214 */
[----:B------:R-:W4:Y:S04]  /*34ea0*/  LDL.64 R22, [R1+0x1a20] ;  /* 0x001a200001167983 */ /* 0x000f280000100a00 */
[----:B------:R1:W-:Y:S04]  /*34eb0*/  STL [R1+0x110], R43 ;  /* 0x0001102b01007387 */ /* 0x0003e80000100800 */
[----:B------:R1:W-:Y:S04]  /*34ec0*/  STL [R1+0x10c], R36 ;  /* 0x00010c2401007387 */ /* 0x0003e80000100800 */
[----:B0-----:R-:W4:Y:S04]  /*34ed0*/  LDG.E.U16 R37, desc[UR10][R10.64] ;  /* 0x0000000a0a257981 */ /* 0x001f28000c1e1500 */
[----:B------:R-:W4:Y:S04]  /*34ee0*/  LDL.64 R32, [R1+0x13f8] ;  /* 0x0013f80001207983 */ /* 0x000f280000100a00 */
[----:B-1----:R0:W4:Y:S04]  /*34ef0*/  LDG.E.U16 R43, desc[UR10][R4.64] ;  /* 0x0000000a042b7981 */ /* 0x002128000c1e1500 */
[----:B------:R-:W-:Y:S04]  /*34f00*/  STL [R1+0x108], R44 ;  /* 0x0001082c01007387 */ /* 0x000fe80000100800 */
[----:B------:R-:W4:Y:S01]  /*34f10*/  LDL.64 R20, [R1+0x1a18] ;  /* 0x001a180001147983 */ /* 0x000f220000100a00 */
[----:B0-----:R-:W-:-:S03]  /*34f20*/  IMAD.WIDE R4, R2, 0x2, R14 ;  /* 0x0000000202047825 */ /* 0x001fc600078e020e */
[----:B------:R-:W4:Y:S04]  /*34f30*/  LDG.E.U16 R36, desc[UR10][R8.64] ;  /* 0x0000000a08247981 */ /* 0x000f28000c1e1500 */
[----:B------:R0:W-:Y:S04]  /*34f40*/  STL [R1+0x104], R38 ;  /* 0x0001042601007387 */ /* 0x0001e80000100800 */
[----:B------:R-:W4:Y:S04]  /*34f50*/  LDL.64 R14, [R1+0x1a10] ;  /* 0x001a1000010e7983 */ /* 0x000f280000100a00 */
[----:B0-----:R2:W4:Y:S01]  /*34f60*/  LDG.E.U16 R38, desc[UR10][R6.64] ;  /* 0x0000000a06267981 */ /* 0x001522000c1e1500 */
[----:B------:R-:W-:-:S03]  /*34f70*/  IMAD.WIDE R10, R2, 0x2, R34 ;  /* 0x00000002020a7825 */ /* 0x000fc600078e0222 */
[----:B------:R0:W4:Y:S01]  /*34f80*/  LDG.E.U16 R34, desc[UR10][R4.64] ;  /* 0x0000000a04227981 */ /* 0x000122000c1e1500 */
[----:B--2---:R-:W-:-:S03]  /*34f90*/  IMAD.WIDE R6, R2, 0x2, R18 ;  /* 0x0000000202067825 */ /* 0x004fc600078e0212 */
[----:B------:R-:W2:Y:S04]  /*34fa0*/  LDL.64 R18, [R1+0x1a08] ;  /* 0x001a080001127983 */ /* 0x000ea80000100a00 */
[----:B---3--:R1:W-:Y:S01]  /*34fb0*/  STL [R1+0x100], R0 ;  /* 0x0001000001007387 */ /* 0x0083e20000100800 */
[----:B------:R-:W-:-:S03]  /*34fc0*/  IMAD.WIDE R8, R2, 0x2, R16 ;  /* 0x0000000202087825 */ /* 0x000fc600078e0210 */
[----:B------:R-:W3:Y:S01]  /*34fd0*/  LDL.64 R16, [R1+0x13f0] ;  /* 0x0013f00001107983 */ /* 0x000ee20000100a00 */
[----:B0-----:R-:W-:-:S03]  /*34fe0*/  IMAD.WIDE R4, R2, 0x2, R12 ;  /* 0x0000000202047825 */ /* 0x001fc600078e020c */
[----:B-1----:R4:W3:Y:S04]  /*34ff0*/  LDG.E.U16 R0, desc[UR10][R10.64] ;  /* 0x0000000a0a007981 */ /* 0x0028e8000c1e1500 */
[----:B------:R0:W-:Y:S04]  /*35000*/  STL [R1+0xfc], R42 ;  /* 0x0000fc2a01007387 */ /* 0x0001e80000100800 */
[----:B------:R1:W-:Y:S04]  /*35010*/  STL [R1+0xf8], R41 ;  /* 0x0000f82901007387 */ /* 0x0003e80000100800 */
[----:B------:R-:W3:Y:S04]  /*35020*/  LDL.64 R12, [R1+0x2128] ;  /* 0x00212800010c7983 */ /* 0x000ee80000100a00 */
[----:B0-----:R0:W3:Y:S01]  /*35030*/  LDG.E.U16 R42, desc[UR10][R6.64] ;  /* 0x0000000a062a7981 */ /* 0x0010e2000c1e1500 */
[----:B----4-:R-:W-:-:S03]  /*35040*/  IMAD.WIDE R10, R2, 0x2, R26 ;  /* 0x00000002020a7825 */ /* 0x010fc600078e021a */
[----:B-1----:R1:W4:Y:S04]  /*35050*/  LDG.E.U16 R41, desc[UR10][R8.64] ;  /* 0x0000000a08297981 */ /* 0x002328000c1e1500 */
[----:B------:R1:W-:Y:S01]  /*35060*/  STL [R1+0xf4], R40 ;  /* 0x0000f42801007387 */ /* 0x0003e20000100800 */
[----:B0-----:R-:W-:-:S03]  /*35070*/  IMAD.WIDE R6, R2, 0x2, R28 ;  /* 0x0000000202067825 */ /* 0x001fc600078e021c */
[----:B------:R0:W-:Y:S04]  /*35080*/  STL [R1+0xf0], R3 ;  /* 0x0000f00301007387 */ /* 0x0001e80000100800 */
[----:B------:R-:W4:Y:S04]  /*35090*/  LDL.64 R28, [R1+0x2120] ;  /* 0x00212000011c7983 */ /* 0x000f280000100a00 */
[----:B-1----:R1:W4:Y:S04]  /*350a0*/  LDG.E.U16 R40, desc[UR10][R4.64] ;  /* 0x0000000a04287981 */ /* 0x002328000c1e1500 */
[----:B------:R-:W4:Y:S01]  /*350b0*/  LDL.64 R26, [R1+0x2118] ;  /* 0x00211800011a7983 */ /* 0x000f220000100a00 */
[----:B------:R-:W-:-:S03]  /*350c0*/  IMAD.WIDE R8, R2, 0x2, R24 ;  /* 0x0000000202087825 */ /* 0x000fc600078e0218 */
[----:B0-----:R0:W4:Y:S01]  /*350d0*/  LDG.E.U16 R3, desc[UR10][R6.64] ;  /* 0x0000000a06037981 */ /* 0x001122000c1e1500 */
[----:B-1----:R-:W-:-:S03]  /*350e0*/  IMAD.WIDE R4, R2, 0x2, R30 ;  /* 0x0000000202047825 */ /* 0x002fc600078e021e */
[----:B------:R1:W-:Y:S04]  /*350f0*/  STL [R1+0xd0], R39 ;  /* 0x0000d02701007387 */ /* 0x0003e80000100800 */
[----:B------:R-:W4:Y:S01]  /*35100*/  LDL.64 R30, [R1+0x1b68] ;  /* 0x001b6800011e7983 */ /* 0x000f220000100a00 */
[----:B0-----:R-:W-:-:S03]  /*35110*/  IMAD.WIDE R6, R2, 0x2, R22 ;  /* 0x0000000202067825 */ /* 0x001fc600078e0216 */
[----:B------:R-:W4:Y:S04]  /*35120*/  LDL.64 R24, [R1+0x1a00] ;  /* 0x001a000001187983 */ /* 0x000f280000100a00 */
[----:B-1----:R0:W4:Y:S04]  /*35130*/  LDG.E.U16 R39, desc[UR10][R10.64] ;  /* 0x0000000a0a277981 */ /* 0x002128000c1e1500 */
[----:B------:R1:W-:Y:S04]  /*35140*/  STL [R1+0xcc], R37 ;  /* 0x0000cc2501007387 */ /* 0x0003e80000100800 */
[----:B------:R0:W-:Y:S04]  /*35150*/  STL [R1+0xc8], R43 ;  /* 0x0000c82b01007387 */ /* 0x0001e80000100800 */
[----:B------:R-:W4:Y:S04]  /*35160*/  LDL.64 R22, [R1+0x19f8] ;  /* 0x0019f80001167983 */ /* 0x000f280000100a00 */
[----:B-1----:R1:W4:Y:S01]  /*35170*/  LDG.E.U16 R37, desc[UR10][R4.64] ;  /* 0x0000000a04257981 */ /* 0x002322000c1e1500 */
[----:B0-----:R-:W-:-:S03]  /*35180*/  IMAD.WIDE R10, R2, 0x2, R20 ;  /* 0x00000002020a7825 */ /* 0x001fc600078e0214 */
[----:B------:R-:W4:Y:S04]  /*35190*/  LDG.E.U16 R44, desc[UR10][R8.64] ;  /* 0x0000000a082c7981 */ /* 0x000f28000c1e1500 */
[----:B------:R0:W-:Y:S01]  /*351a0*/  STL [R1+0xc4], R36 ;  /* 0x0000c42401007387 */ /* 0x0001e20000100800 */
[----:B-1----:R-:W-:-:S03]  /*351b0*/  IMAD.WIDE R4, R2, 0x2, R32 ;  /* 0x0000000202047825 */ /* 0x002fc600078e0220 */
[----:B------:R-:W4:Y:S04]  /*351c0*/  LDG.E.U16 R43, desc[UR10][R10.64] ;  /* 0x0000000a0a2b7981 */ /* 0x000f28000c1e1500 */
[----:B------:R1:W-:Y:S04]  /*351d0*/  STL [R1+0xec], R38 ;  /* 0x0000ec2601007387 */ /* 0x0003e80000100800 */
[----:B0-----:R0:W4:Y:S04]  /*351e0*/  LDG.E.U16 R36, desc[UR10][R6.64] ;  /* 0x0000000a06247981 */ /* 0x001128000c1e1500 */
[----:B------:R-:W4:Y:S04]  /*351f0*/  LDL.64 R20, [R1+0x19f0] ;  /* 0x0019f00001147983 */ /* 0x000f280000100a00 */
[----:B-1----:R3:W4:Y:S01]  /*35200*/  LDG.E.U16 R38, desc[UR10][R4.64] ;  /* 0x0000000a04267981 */ /* 0x002722000c1e1500 */
[----:B0-----:R-:W-:-:S03]  /*35210*/  IMAD.WIDE R6, R2, 0x2, R14 ;  /* 0x0000000202067825 */ /* 0x001fc600078e020e */
[----:B------:R-:W4:Y:S04]  /*35220*/  LDL.64 R14, [R1+0x1b60] ;  /* 0x001b6000010e7983 */ /* 0x000f280000100a00 */
[----:B------:R0:W-:Y:S04]  /*35230*/  STL [R1+0xe8], R34 ;  /* 0x0000e82201007387 */ /* 0x0001e80000100800 */
[----:B0-----:R-:W4:Y:S01]  /*35240*/  LDL.64 R34, [R1+0x19e8] ;  /* 0x0019e80001227983 */ /* 0x001f220000100a00 */
[----:B--2---:R-:W-:-:S03]  /*35250*/  IMAD.WIDE R8, R2, 0x2, R18 ;  /* 0x0000000202087825 */ /* 0x004fc600078e0212 */
[----:B------:R-:W2:Y:S01]  /*35260*/  LDL.64 R18, [R1+0x19e0] ;  /* 0x0019e00001127983 */ /* 0x000ea20000100a00 */
[----:B---3--:R-:W-:-:S03]  /*35270*/  IMAD.WIDE R4, R2, 0x2, R16 ;  /* 0x0000000202047825 */ /* 0x008fc600078e0210 */
[----:B------:R0:W-:Y:S04]  /*35280*/  STL [R1+0xe4], R0 ;  /* 0x0000e40001007387 */ /* 0x0001e80000100800 */
[----:B0-----:R0:W3:Y:S02]  /*35290*/  LDG.E.U16 R0, desc[UR10][R6.64] ;  /* 0x0000000a06007981 */ /* 0x0010e4000c1e1500 */
[C---:B0-----:R-:W-:Y:S02]  /*352a0*/  IMAD.WIDE R6, R2.reuse, 0x2, R12 ;  /* 0x0000000202067825 */ /* 0x041fe400078e020c */
[----:B------:R0:W-:Y:S04]  /*352b0*/  STL [R1+0xe0], R42 ;  /* 0x0000e02a01007387 */ /* 0x0001e80000100800 */
[----:B------:R-:W3:Y:S04]  /*352c0*/  LDL.64 R32, [R1+0x19d8] ;  /* 0x0019d80001207983 */ /* 0x000ee80000100a00 */
[----:B----4-:R1:W-:Y:S04]  /*352d0*/  STL [R1+0xdc], R41 ;  /* 0x0000dc2901007387 */ /* 0x0103e80000100800 */
[----:B------:R-:W4:Y:S04]  /*352e0*/  LDL.64 R16, [R1+0x13e8] ;  /* 0x0013e80001107983 */ /* 0x000f280000100a00 */
[----:B0-----:R-:W4:Y:S01]  /*352f0*/  LDG.E.U16 R42, desc[UR10][R8.64] ;  /* 0x0000000a082a7981 */ /* 0x001f22000c1e1500 */
[----:B------:R-:W-:-:S03]  /*35300*/  IMAD.WIDE R10, R2, 0x2, R28 ;  /* 0x00000002020a7825 */ /* 0x000fc600078e021c */
[----:B------:R0:W-:Y:S04]  /*35310*/  STL [R1+0xd8], R40 ;  /* 0x0000d82801007387 */ /* 0x0001e80000100800 */
[----:B------:R-:W4:Y:S04]  /*35320*/  LDL.64 R12, [R1+0x19d0] ;  /* 0x0019d000010c7983 */ /* 0x000f280000100a00 */
[----:B-1----:R1:W4:Y:S04]  /*35330*/  LDG.E.U16 R41, desc[UR10][R4.64] ;  /* 0x0000000a04297981 */ /* 0x002328000c1e1500 */
[----:B------:R-:W4:Y:S04]  /*35340*/  LDL.64 R28, [R1+0x19c8] ;  /* 0x0019c800011c7983 */ /* 0x000f280000100a00 */
[----:B------:R0:W-:Y:S01]  /*35350*/  STL [R1+0xd4], R3 ;  /* 0x0000d40301007387 */ /* 0x0001e20000100800 */
[----:B-1----:R-:W-:-:S03]  /*35360*/  IMAD.WIDE R4, R2, 0x2, R26 ;  /* 0x0000000202047825 */ /* 0x002fc600078e021a */
[----:B------:R-:W4:Y:S04]  /*35370*/  LDL.64 R26, [R1+0x19c0] ;  /* 0x0019c000011a7983 */ /* 0x000f280000100a00 */
[----:B0-----:R0:W4:Y:S01]  /*35380*/  LDG.E.U16 R40, desc[UR10][R6.64] ;  /* 0x0000000a06287981 */ /* 0x001122000c1e1500 */
[----:B------:R-:W-:-:S03]  /*35390*/  IMAD.WIDE R8, R2, 0x2, R30 ;  /* 0x0000000202087825 */ /* 0x000fc600078e021e */
[----:B------:R-:W4:Y:S04]  /*353a0*/  LDG.E.U16 R3, desc[UR10][R10.64] ;  /* 0x0000000a0a037981 */ /* 0x000f28000c1e1500 */
[----:B------:R1:W-:Y:S01]  /*353b0*/  STL [R1+0xc0], R39 ;  /* 0x0000c02701007387 */ /* 0x0003e20000100800 */
[----:B0-----:R-:W-:-:S03]  /*353c0*/  IMAD.WIDE R6, R2, 0x2, R24 ;  /* 0x0000000202067825 */ /* 0x001fc600078e0218 */
[----:B------:R-:W4:Y:S04]  /*353d0*/  LDL.64 R24, [R1+0x13e0] ;  /* 0x0013e00001187983 */ /* 0x000f280000100a00 */
[----:B------:R0:W-:Y:S04]  /*353e0*/  STL [R1+0xbc], R37 ;  /* 0x0000bc2501007387 */ /* 0x0001e80000100800 */
[----:B------:R-:W-:Y:S04]  /*353f0*/  STL [R1+0xb8], R44 ;  /* 0x0000b82c01007387 */ /* 0x000fe80000100800 */
[----:B-1----:R1:W4:Y:S04]  /*35400*/  LDG.E.U16 R39, desc[UR10][R4.64] ;  /* 0x0000000a04277981 */ /* 0x002328000c1e1500 */
[----:B------:R-:W4:Y:S04]  /*35410*/  LDL.64 R30, [R1+0x19b8] ;  /* 0x0019b800011e7983 */ /* 0x000f280000100a00 */
[----:B0-----:R-:W4:Y:S01]  /*35420*/  LDG.E.U16 R37, desc[UR10][R8.64] ;  /* 0x0000000a08257981 */ /* 0x001f22000c1e1500 */
[----:B-1----:R-:W-:-:S03]  /*35430*/  IMAD.WIDE R4, R2, 0x2, R22 ;  /* 0x0000000202047825 */ /* 0x002fc600078e0216 */
[----:B------:R0:W-:Y:S01]  /*35440*/  STL [R1+0xb4], R36 ;  /* 0x0000b42401007387 */ /* 0x0001e20000100800 */
[----:B------:R-:W-:-:S03]  /*35450*/  IMAD.WIDE R10, R2, 0x2, R20 ;  /* 0x00000002020a7825 */ /* 0x000fc600078e0214 */
[----:B------:R-:W4:Y:S04]  /*35460*/  LDL.64 R22, [R1+0x19b0] ;  /* 0x0019b00001167983 */ /* 0x000f280000100a00 */
[----:B------:R-:W4:Y:S04]  /*35470*/  LDL.64 R20, [R1+0x19a8] ;  /* 0x0019a80001147983 */ /* 0x000f280000100a00 */
[----:B0-----:R0:W4:Y:S04]  /*35480*/  LDG.E.U16 R36, desc[UR10][R6.64] ;  /* 0x0000000a06247981 */ /* 0x001128000c1e1500 */
[----:B------:R1:W-:Y:S04]  /*35490*/  STL [R1+0xb0], R38 ;  /* 0x0000b02601007387 */ /* 0x0003e80000100800 */
[----:B------:R-:W4:Y:S01]  /*354a0*/  LDG.E.U16 R44, desc[UR10][R10.64] ;  /* 0x0000000a0a2c7981 */ /* 0x000f22000c1e1500 */
[----:B0-----:R-:W-:-:S03]  /*354b0*/  IMAD.WIDE R6, R2, 0x2, R14 ;  /* 0x0000000202067825 */ /* 0x001fc600078e020e */
[----:B------:R-:W4:Y:S04]  /*354c0*/  LDL.64 R14, [R1+0x13d8] ;  /* 0x0013d800010e7983 */ /* 0x000f280000100a00 */
[----:B-1----:R2:W4:Y:S04]  /*354d0*/  LDG.E.U16 R38, desc[UR10][R4.64] ;  /* 0x0000000a04267981 */ /* 0x002528000c1e1500 */
[----:B------:R-:W-:Y:S01]  /*354e0*/  STL [R1+0xac], R43 ;  /* 0x0000ac2b01007387 */ /* 0x000fe20000100800 */
[----:B------:R-:W-:-:S05]  /*354f0*/  IMAD.WIDE R8, R2, 0x2, R34 ;  /* 0x0000000202087825 */ /* 0x000fca00078e0222 */
[----:B------:R-:W4:Y:S01]  /*35500*/  LDG.E.U16 R46, desc[UR10][R8.64] ;  /* 0x0000000a082e7981 */ /* 0x000f22000c1e1500 */
[----:B--2---:R-:W-:-:S03]  /*35510*/  IMAD.WIDE R4, R2, 0x2, R18 ;  /* 0x0000000202047825 */ /* 0x004fc600078e0212 */
[----:B------:R-:W2:Y:S04]  /*35520*/  LDL.64 R18, [R1+0x1d30] ;  /* 0x001d300001127983 */ /* 0x000ea80000100a00 */
[----:B------:R-:W2:Y:S04]  /*35530*/  LDG.E.U16 R45, desc[UR10][R4.64] ;  /* 0x0000000a042d7981 */ /* 0x000ea8000c1e1500 */
[----:B---3--:R0:W-:Y:S04]  /*35540*/  STL [R1+0xa8], R0 ;  /* 0x0000a80001007387 */ /* 0x0081e80000100800 */
[----:B0-----:R0:W3:Y:S02]  /*35550*/  LDG.E.U16 R0, desc[UR10][R6.64] ;  /* 0x0000000a06007981 */ /* 0x0010e4000c1e1500 */
[----:B0-----:R-:W-:-:S05]  /*35560*/  IMAD.WIDE R6, R2, 0x2, R32 ;  /* 0x0000000202067825 */ /* 0x001fca00078e0220 */
[----:B------:R0:W3:Y:S01]  /*35570*/  LDG.E.U16 R43, desc[UR10][R6.64] ;  /* 0x0000000a062b7981 */ /* 0x0000e2000c1e1500 */
[----:B----4-:R-:W-:-:S03]  /*35580*/  IMAD.WIDE R10, R2, 0x2, R16 ;  /* 0x00000002020a7825 */ /* 0x010fc600078e0210 */
[----:B------:R1:W-:Y:S01]  /*35590*/  STL [R1+0xa4], R42 ;  /* 0x0000a42a01007387 */ /* 0x0003e20000100800 */
[----:B------:R-:W-:-:S03]  /*355a0*/  IMAD.WIDE R4, R2, 0x2, R12 ;  /* 0x0000000202047825 */ /* 0x000fc600078e020c */
[----:B-1----:R-:W4:Y:S04]  /*355b0*/  LDG.E.U16 R42, desc[UR10][R10.64] ;  /* 0x0000000a0a2a7981 */ /* 0x002f28000c1e1500 */
[----:B------:R1:W-:Y:S01]  /*355c0*/  STL [R1+0xa0], R41 ;  /* 0x0000a02901007387 */ /* 0x0003e20000100800 */
[----:B------:R-:W-:-:S03]  /*355d0*/  IMAD.WIDE R8, R2, 0x2, R28 ;  /* 0x0000000202087825 */ /* 0x000fc600078e021c */
[----:B------:R-:W4:Y:S04]  /*355e0*/  LDL.64 R16, [R1+0x1d28] ;  /* 0x001d280001107983 */ /* 0x000f280000100a00 */
[----:B------:R-:W4:Y:S01]  /*355f0*/  LDL.64 R12, [R1+0x1d20] ;  /* 0x001d2000010c7983 */ /* 0x000f220000100a00 */
[----:B0-----:R-:W-:-:S03]  /*35600*/  IMAD.WIDE R6, R2, 0x2, R26 ;  /* 0x0000000202067825 */ /* 0x001fc600078e021a */
[----:B-1----:R-:W4:Y:S04]  /*35610*/  LDG.E.U16 R41, desc[UR10][R8.64] ;  /* 0x0000000a08297981 */ /* 0x002f28000c1e1500 */
[----:B------:R0:W-:Y:S04]  /*35620*/  STL [R1+0x9c], R40 ;  /* 0x00009c2801007387 */ /* 0x0001e80000100800 */
[----:B------:R-:W4:Y:S04]  /*35630*/  LDL.64 R28, [R1+0x1bc0] ;  /* 0x001bc000011c7983 */ /* 0x000f280000100a00 */
[----:B------:R-:W4:Y:S04]  /*35640*/  LDL.64 R26, [R1+0x19a0] ;  /* 0x0019a000011a7983 */ /* 0x000f280000100a00 */
[----:B------:R1:W-:Y:S04]  /*35650*/  STL [R1+0x98], R3 ;  /* 0x0000980301007387 */ /* 0x0003e80000100800 */
[----:B0-----:R-:W4:Y:S04]  /*35660*/  LDG.E.U16 R40, desc[UR10][R6.64] ;  /* 0x0000000a06287981 */ /* 0x001f28000c1e1500 */
[----:B-1----:R0:W4:Y:S04]  /*35670*/  LDG.E.U16 R3, desc[UR10][R4.64] ;  /* 0x0000000a04037981 */ /* 0x002128000c1e1500 */
[----:B------:R1:W-:Y:S01]  /*35680*/  STL [R1+0x94], R39 ;  /* 0x0000942701007387 */ /* 0x0003e20000100800 */
[----:B0-----:R-:W-:-:S03]  /*35690*/  IMAD.WIDE R4, R2, 0x2, R24 ;  /* 0x0000000202047825 */ /* 0x001fc600078e0218 */
[----:B------:R-:W4:Y:S04]  /*356a0*/  LDL.64 R24, [R1+0x1998] ;  /* 0x0019980001187983 */ /* 0x000f280000100a00 */
[----:B-1----:R0:W4:Y:S02]  /*356b0*/  LDG.E.U16 R39, desc[UR10][R4.64] ;  /* 0x0000000a04277981 */ /* 0x002124000c1e1500 */
[----:B0-----:R-:W-:-:S05]  /*356c0*/  IMAD.WIDE R4, R2, 0x2, R14 ;  /* 0x0000000202047825 */ /* 0x001fca00078e020e */
[----:B------:R-:W4:Y:S01]  /*356d0*/  LDG.E.U16 R208, desc[UR10][R4.64] ;  /* 0x0000000a04d07981 */ /* 0x000f22000c1e1500 */
[----:B------:R-:W-:-:S03]  /*356e0*/  IMAD.WIDE R10, R2, 0x2, R30 ;  /* 0x00000002020a7825 */ /* 0x000fc600078e021e */
[----:B------:R-:W-:Y:S01]  /*356f0*/  STL [R1+0x90], R37 ;  /* 0x0000902501007387 */ /* 0x000fe20000100800 */
[----:B------:R-:W-:-:S03]  /*35700*/  IMAD.WIDE R6, R2, 0x2, R22 ;  /* 0x0000000202067825 */ /* 0x000fc600078e0216 */
[----:B------:R0:W-:Y:S01]  /*35710*/  STL [R1+0x8c], R36 ;  /* 0x00008c2401007387 */ /* 0x0001e20000100800 */
[----:B------:R-:W-:-:S03]  /*35720*/  IMAD.WIDE R8, R2, 0x2, R20 ;  /* 0x0000000202087825 */ /* 0x000fc600078e0214 */
[----:B------:R-:W4:Y:S04]  /*35730*/  LDL.64 R22, [R1+0x1990] ;  /* 0x0019900001167983 */ /* 0x000f280000100a00 */
[----:B0-----:R-:W4:Y:S04]  /*35740*/  LDL.64 R36, [R1+0x1b58] ;  /* 0x001b580001247983 */ /* 0x001f280000100a00 */
[----:B------:R0:W-:Y:S04]  /*35750*/  STL [R1+0x88], R38 ;  /* 0x0000882601007387 */ /* 0x0001e80000100800 */
[----:B------:R-:W4:Y:S04]  /*35760*/  LDL.64 R34, [R1+0x1988] ;  /* 0x0019880001227983 */ /* 0x000f280000100a00 */
[----:B------:R-:W4:Y:S04]  /*35770*/  LDL.64 R14, [R1+0x1980] ;  /* 0x00198000010e7983 */ /* 0x000f280000100a00 */
[----:B------:R1:W-:Y:S04]  /*35780*/  STL [R1+0x84], R44 ;  /* 0x0000842c01007387 */ /* 0x0003e80000100800 */
[----:B0-----:R-:W4:Y:S04]  /*35790*/  LDG.E.U16 R38, desc[UR10][R10.64] ;  /* 0x0000000a0a267981 */ /* 0x001f28000c1e1500 */
[----:B-1----:R2:W4:Y:S02]  /*357a0*/  LDG.E.U16 R44, desc[UR10][R6.64] ;  /* 0x0000000a062c7981 */ /* 0x002524000c1e1500 */
[----:B--2---:R-:W-:-:S02]  /*357b0*/  IMAD.WIDE R6, R2, 0x2, R18 ;  /* 0x0000000202067825 */ /* 0x004fc400078e0212 */
[----:B---3--:R0:W-:Y:S04]  /*357c0*/  STL [R1+0x80], R0 ;  /* 0x0000800001007387 */ /* 0x0081e80000100800 */
[----:B------:R-:W2:Y:S04]  /*357d0*/  LDL.64 R32, [R1+0x1978] ;  /* 0x0019780001207983 */ /* 0x000ea80000100a00 */
[----:B------:R-:W-:Y:S04]  /*357e0*/  STL [R1+0x7c], R46 ;  /* 0x00007c2e01007387 */ /* 0x000fe80000100800 */
[----:B0-----:R0:W3:Y:S04]  /*357f0*/  LDG.E.U16 R0, desc[UR10][R8.64] ;  /* 0x0000000a08007981 */ /* 0x0010e8000c1e1500 */
[----:B------:R-:W3:Y:S04]  /*35800*/  LDL.64 R20, [R1+0x13d0] ;  /* 0x0013d00001147983 */ /* 0x000ee80000100a00 */
[----:B------:R-:W-:Y:S04]  /*35810*/  STL [R1+0x78], R45 ;  /* 0x0000782d01007387 */ /* 0x000fe80000100800 */
[----:B------:R-:W3:Y:S01]  /*35820*/  LDL.64 R18, [R1+0x1970] ;  /* 0x0019700001127983 */ /* 0x000ee20000100a00 */
[----:B----4-:R-:W-:-:S04]  /*35830*/  IMAD.WIDE R10, R2, 0x2, R16 ;  /* 0x00000002020a7825 */ /* 0x010fc800078e0210 */
[----:B------:R-:W-:-:S04]  /*35840*/  IMAD.WIDE R4, R2, 0x2, R12 ;  /* 0x0000000202047825 */ /* 0x000fc800078e020c */
[C---:B0-----:R-:W-:Y:S01]  /*35850*/  IMAD.WIDE R8, R2.reuse, 0x2, R28 ;  /* 0x0000000202087825 */ /* 0x041fe200078e021c */
[----:B------:R-:W-:Y:S04]  /*35860*/  STL [R1+0x2150], R208 ;  /* 0x002150d001007387 */ /* 0x000fe80000100800 */
[----:B------:R0:W-:Y:S04]  /*35870*/  STL [R1+0x74], R43 ;  /* 0x0000742b01007387 */ /* 0x0001e80000100800 */
[----:B------:R-:W4:Y:S04]  /*35880*/  LDL.64 R16, [R1+0x1968] ;  /* 0x0019680001107983 */ /* 0x000f280000100a00 */
[----:B------:R-:W4:Y:S04]  /*35890*/  LDL.64 R12, [R1+0x1960] ;  /* 0x00196000010c7983 */ /* 0x000f280000100a00 */
[----:B------:R1:W-:Y:S04]  /*358a0*/  STL [R1+0x70], R42 ;  /* 0x0000702a01007387 */ /* 0x0003e80000100800 */
[----:B------:R1:W-:Y:S04]  /*358b0*/  STL [R1+0x6c], R3 ;  /* 0x00006c0301007387 */ /* 0x0003e80000100800 */
[----:B------:R-:W4:Y:S04]  /*358c0*/  LDL.64 R30, [R1+0x13c8] ;  /* 0x0013c800011e7983 */ /* 0x000f280000100a00 */
[----:B0-----:R0:W4:Y:S04]  /*358d0*/  LDG.E.U16 R43, desc[UR10][R6.64] ;  /* 0x0000000a062b7981 */ /* 0x001128000c1e1500 */
[----:B------:R0:W-:Y:S04]  /*358e0*/  STL [R1+0x68], R41 ;  /* 0x0000682901007387 */ /* 0x0001e80000100800 */
[----:B-1----:R-:W4:Y:S01]  /*358f0*/  LDG.E.U16 R42, desc[UR10][R10.64] ;  /* 0x0000000a0a2a7981 */ /* 0x002f22000c1e1500 */
[----:B0-----:R-:W-:-:S03]  /*35900*/  IMAD.WIDE R6, R2, 0x2, R26 ;  /* 0x0000000202067825 */ /* 0x001fc600078e021a */
[----:B------:R-:W4:Y:S04]  /*35910*/  LDL.64 R28, [R1+0x1958] ;  /* 0x00195800011c7983 */ /* 0x000f280000100a00 */
[----:B------:R0:W4:Y:S04]  /*35920*/  LDG.E.U16 R3, desc[UR10][R4.64] ;  /* 0x0000000a04037981 */ /* 0x000128000c1e1500 */
[----:B------:R1:W-:Y:S04]  /*35930*/  STL [R1+0x64], R40 ;  /* 0x0000642801007387 */ /* 0x0003e80000100800 */
[----:B------:R-:W4:Y:S04]  /*35940*/  LDL.64 R26, [R1+0x1950] ;  /* 0x00195000011a7983 */ /* 0x000f280000100a00 */
[----:B------:R-:W4:Y:S01]  /*35950*/  LDG.E.U16 R41, desc[UR10][R8.64] ;  /* 0x0000000a08297981 */ /* 0x000f22000c1e1500 */
[----:B0-----:R-:W-:-:S03]  /*35960*/  IMAD.WIDE R4, R2, 0x2, R24 ;  /* 0x0000000202047825 */ /* 0x001fc600078e0218 */
[----:B------:R0:W-:Y:S01]  /*35970*/  STL [R1+0x60], R39 ;  /* 0x0000602701007387 */ /* 0x0001e20000100800 */
[----:B------:R-:W-:-:S03]  /*35980*/  IMAD.WIDE R10, R2, 0x2, R22 ;  /* 0x00000002020a7825 */ /* 0x000fc600078e0216 */
[----:B-1----:R1:W4:Y:S04]  /*35990*/  LDG.E.U16 R40, desc[UR10][R6.64] ;  /* 0x0000000a06287981 */ /* 0x002328000c1e1500 */
[----:B------:R-:W4:Y:S04]  /*359a0*/  LDL.64 R24, [R1+0x1948] ;  /* 0x0019480001187983 */ /* 0x000f280000100a00 */
[----:B0-----:R0:W4:Y:S01]  /*359b0*/  LDG.E.U16 R39, desc[UR10][R4.64] ;  /* 0x0000000a04277981 */ /* 0x001122000c1e1500 */
[----:B-1----:R-:W-:-:S03]  /*359c0*/  IMAD.WIDE R6, R2, 0x2, R36 ;  /* 0x0000000202067825 */ /* 0x002fc600078e0224 */
[----:B------:R-:W4:Y:S04]  /*359d0*/  LDL.64 R22, [R1+0x13c0] ;  /* 0x0013c00001167983 */ /* 0x000f280000100a00 */
[----:B------:R1:W-:Y:S01]  /*359e0*/  STL [R1+0x5c], R38 ;  /* 0x00005c2601007387 */ /* 0x0003e20000100800 */
[----:B0-----:R-:W-:-:S03]  /*359f0*/  IMAD.WIDE R4, R2, 0x2, R14 ;  /* 0x0000000202047825 */ /* 0x001fc600078e020e */
[----:B------:R-:W-:Y:S04]  /*35a00*/  STL [R1+0x58], R44 ;  /* 0x0000582c01007387 */ /* 0x000fe80000100800 */
[----:B------:R-:W4:Y:S01]  /*35a10*/  LDL.64 R14, [R1+0x1940] ;  /* 0x00194000010e7983 */ /* 0x000f220000100a00 */
[----:B------:R-:W-:-:S03]  /*35a20*/  IMAD.WIDE R8, R2, 0x2, R34 ;  /* 0x0000000202087825 */ /* 0x000fc600078e0222 */
[----:B------:R2:W4:Y:S04]  /*35a30*/  LDG.E.U16 R37, desc[UR10][R6.64] ;  /* 0x0000000a06257981 */ /* 0x000528000c1e1500 */
[----:B-1----:R0:W4:Y:S04]  /*35a40*/  LDG.E.U16 R38, desc[UR10][R10.64] ;  /* 0x0000000a0a267981 */ /* 0x002128000c1e1500 */
[----:B------:R-:W4:Y:S01]  /*35a50*/  LDG.E.U16 R36, desc[UR10][R8.64] ;  /* 0x0000000a08247981 */ /* 0x000f22000c1e1500 */
[----:B--2---:R-:W-:-:S05]  /*35a60*/  IMAD.WIDE R6, R2, 0x2, R32 ;  /* 0x0000000202067825 */ /* 0x004fca00078e0220 */
[----:B------:R-:W2:Y:S04]  /*35a70*/  LDG.E.U16 R35, desc[UR10][R6.64] ;  /* 0x0000000a06237981 */ /* 0x000ea8000c1e1500 */
[----:B---3--:R1:W-:Y:S01]  /*35a80*/  STL [R1+0x54], R0 ;  /* 0x0000540001007387 */ /* 0x0083e20000100800 */
[----:B0-----:R-:W-:-:S03]  /*35a90*/  IMAD.WIDE R10, R2, 0x2, R20 ;  /* 0x00000002020a7825 */ /* 0x001fc600078e0214 */
[----:B------:R-:W3:Y:S04]  /*35aa0*/  LDL.64 R20, [R1+0x1938] ;  /* 0x0019380001147983 */ /* 0x000ee80000100a00 */
[----:B------:R-:W2:Y:S04]  /*35ab0*/  LDG.E.U16 R34, desc[UR10][R10.64] ;  /* 0x0000000a0a227981 */ /* 0x000ea8000c1e1500 */
[----:B-1----:R0:W2:Y:S02]  /*35ac0*/  LDG.E.U16 R0, desc[UR10][R4.64] ;  /* 0x0000000a04007981 */ /* 0x0020a4000c1e1500 */
[----:B0-----:R-:W-:-:S02]  /*35ad0*/  IMAD.WIDE R4, R2, 0x2, R18 ;  /* 0x0000000202047825 */ /* 0x001fc400078e0212 */
[----:B------:R-:W2:Y:S04]  /*35ae0*/  LDL.64 R18, [R1+0x1930] ;  /* 0x0019300001127983 */ /* 0x000ea80000100a00 */
[----:B------:R0:W2:Y:S01]  /*35af0*/  LDG.E.U16 R33, desc[UR10][R4.64] ;  /* 0x0000000a04217981 */ /* 0x0000a2000c1e1500 */
[----:B----4-:R-:W-:-:S04]  /*35b00*/  IMAD.WIDE R8, R2, 0x2, R16 ;  /* 0x0000000202087825 */ /* 0x010fc800078e0210 */
[C---:B------:R-:W-:Y:S01]  /*35b10*/  IMAD.WIDE R6, R2.reuse, 0x2, R12 ;  /* 0x0000000202067825 */ /* 0x040fe200078e020c */
[----:B------:R-:W4:Y:S03]  /*35b20*/  LDG.E.U16 R32, desc[UR10][R8.64] ;  /* 0x0000000a08207981 */ /* 0x000f26000c1e1500 */
[C---:B0-----:R-:W-:Y:S01]  /*35b30*/  IMAD.WIDE R4, R2.reuse, 0x2, R30 ;  /* 0x0000000202047825 */ /* 0x041fe200078e021e */
[----:B------:R-:W-:Y:S04]  /*35b40*/  STL [R1+0x4c], R43 ;  /* 0x00004c2b01007387 */ /* 0x000fe80000100800 */
[----:B------:R-:W2:Y:S04]  /*35b50*/  LDL.64 R16, [R1+0x1b50] ;  /* 0x001b500001107983 */ /* 0x000ea80000100a00 */
[----:B------:R-:W2:Y:S04]  /*35b60*/  LDL.64 R12, [R1+0x1928] ;  /* 0x00192800010c7983 */ /* 0x000ea80000100a00 */
[----:B------:R-:W-:Y:S01]  /*35b70*/  STL [R1+0x48], R42 ;  /* 0x0000482a01007387 */ /* 0x000fe20000100800 */
[----:B------:R-:W-:-:S03]  /*35b80*/  IMAD.WIDE R10, R2, 0x2, R28 ;  /* 0x00000002020a7825 */ /* 0x000fc600078e021c */
[----:B------:R0:W-:Y:S04]  /*35b90*/  STL [R1+0x44], R3 ;  /* 0x0000440301007387 */ /* 0x0001e80000100800 */
[----:B------:R-:W2:Y:S04]  /*35ba0*/  LDG.E.U16 R208, desc[UR10][R4.64] ;  /* 0x0000000a04d07981 */ /* 0x000ea8000c1e1500 */
[----:B------:R-:W4:Y:S04]  /*35bb0*/  LDG.E.U16 R198, desc[UR10][R10.64] ;  /* 0x0000000a0ac67981 */ /* 0x000f28000c1e1500 */
[----:B0-----:R0:W4:Y:S02]  /*35bc0*/  LDG.E.U16 R3, desc[UR10][R6.64] ;  /* 0x0000000a06037981 */ /* 0x001124000c1e1500 */
[----:B0-----:R-:W-:-:S05]  /*35bd0*/  IMAD.WIDE R6, R2, 0x2, R26 ;  /* 0x0000000202067825 */ /* 0x001fca00078e021a */
[----:B------:R0:W4:Y:S04]  /*35be0*/  LDG.E.U16 R197, desc[UR10][R6.64] ;  /* 0x0000000a06c57981 */ /* 0x000128000c1e1500 */
[----:B------:R-:W-:Y:S04]  /*35bf0*/  STL [R1+0x40], R41 ;  /* 0x0000402901007387 */ /* 0x000fe80000100800 */
[----:B------:R-:W4:Y:S01]  /*35c00*/  LDL.64 R26, [R1+0x1920] ;  /* 0x00192000011a7983 */ /* 0x000f220000100a00 */
[----:B------:R-:W-:-:S03]  /*35c10*/  IMAD.WIDE R8, R2, 0x2, R24 ;  /* 0x0000000202087825 */ /* 0x000fc600078e0218 */
[----:B------:R-:W-:Y:S01]  /*35c20*/  STL [R1+0x3c], R40 ;  /* 0x00003c2801007387 */ /* 0x000fe20000100800 */
[----:B------:R-:W-:-:S03]  /*35c30*/  IMAD.WIDE R4, R2, 0x2, R22 ;  /* 0x0000000202047825 */ /* 0x000fc600078e0216 */
[----:B------:R1:W4:Y:S01]  /*35c40*/  LDG.E.U16 R196, desc[UR10][R8.64] ;  /* 0x0000000a08c47981 */ /* 0x000322000c1e1500 */
[----:B0-----:R-:W-:-:S05]  /*35c50*/  IMAD.WIDE R6, R2, 0x2, R14 ;  /* 0x0000000202067825 */ /* 0x001fca00078e020e */
[----:B------:R0:W4:Y:S01]  /*35c60*/  LDG.E.U16 R251, desc[UR10][R6.64] ;  /* 0x0000000a06fb7981 */ /* 0x000122000c1e1500 */
[----:B---3--:R-:W-:-:S05]  /*35c70*/  IMAD.WIDE R10, R2, 0x2, R20 ;  /* 0x00000002020a7825 */ /* 0x008fca00078e0214 */
[----:B------:R-:W3:Y:S04]  /*35c80*/  LDG.E.U16 R249, desc[UR10][R10.64] ;  /* 0x0000000a0af97981 */ /* 0x000ee8000c1e1500 */
[----:B--2---:R-:W-:Y:S04]  /*35c90*/  STL [R1+0x2154], R208 ;  /* 0x002154d001007387 */ /* 0x004fe80000100800 */
[----:B------:R-:W2:Y:S04]  /*35ca0*/  LDL.64 R24, [R1+0x1918] ;  /* 0x0019180001187983 */ /* 0x000ea80000100a00 */
[----:B------:R-:W-:Y:S04]  /*35cb0*/  STL [R1+0x38], R39 ;  /* 0x0000382701007387 */ /* 0x000fe80000100800 */
[----:B------:R-:W3:Y:S04]  /*35cc0*/  LDL.64 R30, [R1+0x13b8] ;  /* 0x0013b800011e7983 */ /* 0x000ee80000100a00 */
[----:B----4-:R-:W-:Y:S04]  /*35cd0*/  STL [R1+0x2158], R198 ;  /* 0x002158c601007387 */ /* 0x010fe80000100800 */
[----:B------:R-:W-:Y:S04]  /*35ce0*/  STL [R1+0x34], R38 ;  /* 0x0000342601007387 */ /* 0x000fe80000100800 */
[----:B------:R-:W-:Y:S04]  /*35cf0*/  STL [R1+0x30], R37 ;  /* 0x0000302501007387 */ /* 0x000fe80000100800 */
[----:B------:R-:W-:Y:S04]  /*35d00*/  STL [R1+0x215c], R197 ;  /* 0x00215cc501007387 */ /* 0x000fe80000100800 */
[----:B------:R-:W4:Y:S04]  /*35d10*/  LDL.64 R28, [R1+0x1910] ;  /* 0x00191000011c7983 */ /* 0x000f280000100a00 */
[----:B------:R-:W-:Y:S04]  /*35d20*/  STL [R1+0x2c], R36 ;  /* 0x00002c2401007387 */ /* 0x000fe80000100800 */
[----:B------:R-:W4:Y:S04]  /*35d30*/  LDL.64 R14, [R1+0x1908] ;  /* 0x00190800010e7983 */ /* 0x000f280000100a00 */
[----:B------:R0:W-:Y:S04]  /*35d40*/  STL [R1+0x28], R0 ;  /* 0x0000280001007387 */ /* 0x0001e80000100800 */
[----:B0-----:R0:W4:Y:S01]  /*35d50*/  LDG.E.U16 R0, desc[UR10][R4.64] ;  /* 0x0000000a04007981 */ /* 0x001122000c1e1500 */
[----:B-1----:R-:W-:-:S04]  /*35d60*/  IMAD.WIDE R8, R2, 0x2, R16 ;  /* 0x0000000202087825 */ /* 0x002fc800078e0210 */
[C---:B------:R-:W-:Y:S01]  /*35d70*/  IMAD.WIDE R6, R2.reuse, 0x2, R12 ;  /* 0x0000000202067825 */ /* 0x040fe200078e020c */
[----:B------:R-:W4:Y:S03]  /*35d80*/  LDG.E.U16 R245, desc[UR10][R8.64] ;  /* 0x0000000a08f57981 */ /* 0x000f26000c1e1500 */
[C---:B0-----:R-:W-:Y:S01]  /*35d90*/  IMAD.WIDE R4, R2.reuse, 0x2, R18 ;  /* 0x0000000202047825 */ /* 0x041fe200078e0212 */
[----:B------:R-:W4:Y:S04]  /*35da0*/  LDG.E.U16 R243, desc[UR10][R6.64] ;  /* 0x0000000a06f37981 */ /* 0x000f28000c1e1500 */
[----:B------:R0:W4:Y:S02]  /*35db0*/  LDG.E.U16 R247, desc[UR10][R4.64] ;  /* 0x0000000a04f77981 */ /* 0x000124000c1e1500 */
[----:B0-----:R-:W-:-:S05]  /*35dc0*/  IMAD.WIDE R4, R2, 0x2, R26 ;  /* 0x0000000202047825 */ /* 0x001fca00078e021a */
[----:B------:R0:W4:Y:S04]  /*35dd0*/  LDG.E.U16 R241, desc[UR10][R4.64] ;  /* 0x0000000a04f17981 */ /* 0x000128000c1e1500 */
[----:B------:R-:W-:Y:S04]  /*35de0*/  STL [R1+0x2160], R196 ;  /* 0x002160c401007387 */ /* 0x000fe80000100800 */
[----:B------:R-:W-:Y:S01]  /*35df0*/  STL [R1+0x24], R35 ;  /* 0x0000242301007387 */ /* 0x000fe20000100800 */
[----:B--2---:R-:W-:-:S05]  /*35e00*/  IMAD.WIDE R10, R2, 0x2, R24 ;  /* 0x00000002020a7825 */ /* 0x004fca00078e0218 */
[----:B------:R-:W2:Y:S01]  /*35e10*/  LDG.E.U16 R239, desc[UR10][R10.64] ;  /* 0x0000000a0aef7981 */ /* 0x000ea2000c1e1500 */
[----:B---3--:R-:W-:-:S05]  /*35e20*/  IMAD.WIDE R6, R2, 0x2, R30 ;  /* 0x0000000202067825 */ /* 0x008fca00078e021e */
[----:B------:R1:W3:Y:S04]  /*35e30*/  LDG.E.U16 R237, desc[UR10][R6.64] ;  /* 0x0000000a06ed7981 */ /* 0x0002e8000c1e1500 */
[----:B----4-:R-:W-:Y:S04]  /*35e40*/  STL [R1+0x2164], R0 ;  /* 0x0021640001007387 */ /* 0x010fe80000100800 */
[----:B------:R-:W1:Y:S04]  /*35e50*/  LDL.64 R18, [R1+0x1900] ;  /* 0x0019000001127983 */ /* 0x000e680000100a00 */
[----:B------:R-:W-:Y:S04]  /*35e60*/  STL [R1+0x20], R34 ;  /* 0x0000202201007387 */ /* 0x000fe80000100800 */
[----:B------:R-:W-:Y:S04]  /*35e70*/  STL [R1+0x2168], R251 ;  /* 0x002168fb01007387 */ /* 0x000fe80000100800 */
[----:B------:R-:W-:Y:S04]  /*35e80*/  STL [R1+0x1c], R33 ;  /* 0x00001c2101007387 */ /* 0x000fe80000100800 */
[----:B------:R-:W4:Y:S04]  /*35e90*/  LDL.64 R12, [R1+0x13b0] ;  /* 0x0013b000010c7983 */ /* 0x000f280000100a00 */
[----:B------:R-:W2:Y:S04]  /*35ea0*/  LDL.64 R16, [R1+0x18f8] ;  /* 0x0018f80001107983 */ /* 0x000ea80000100a00 */
[----:B------:R0:W-:Y:S04]  /*35eb0*/  STL [R1+0x18], R32 ;  /* 0x0000182001007387 */ /* 0x0001e80000100800 */
[----:B------:R-:W3:Y:S04]  /*35ec0*/  LDL.64 R22, [R1+0x18f0] ;  /* 0x0018f00001167983 */ /* 0x000ee80000100a00 */
[----:B------:R-:W-:Y:S04]  /*35ed0*/  STL [R1+0x14], R3 ;  /* 0x0000140301007387 */ /* 0x000fe80000100800 */
[----:B------:R-:W3:Y:S04]  /*35ee0*/  LDL.64 R20, [R1+0x18e8] ;  /* 0x0018e80001147983 */ /* 0x000ee80000100a00 */
[----:B------:R-:W-:Y:S04]  /*35ef0*/  STL [R1+0x216c], R249 ;  /* 0x00216cf901007387 */ /* 0x000fe80000100800 */
[----:B------:R-:W-:Y:S04]  /*35f00*/  STL [R1+0x2170], R247 ;  /* 0x002170f701007387 */ /* 0x000fe80000100800 */
[----:B------:R-:W3:Y:S04]  /*35f10*/  LDL.64 R26, [R1+0x13a8] ;  /* 0x0013a800011a7983 */ /* 0x000ee80000100a00 */
[----:B------:R-:W-:Y:S04]  /*35f20*/  STL [R1+0x2174], R245 ;  /* 0x002174f501007387 */ /* 0x000fe80000100800 */
[----:B------:R-:W-:Y:S04]  /*35f30*/  STL [R1+0x2178], R243 ;  /* 0x002178f301007387 */ /* 0x000fe80000100800 */
[----:B------:R-:W3:Y:S04]  /*35f40*/  LDL.64 R24, [R1+0x18e0] ;  /* 0x0018e00001187983 */ /* 0x000ee80000100a00 */
[----:B0-----:R-:W3:Y:S01]  /*35f50*/  LDL.64 R32, [R1+0x18d8] ;  /* 0x0018d80001207983 */ /* 0x001ee20000100a00 */
[----:B------:R-:W-:-:S03]  /*35f60*/  IMAD.WIDE R4, R2, 0x2, R14 ;  /* 0x0000000202047825 */ /* 0x000fc600078e020e */
[----:B------:R-:W3:Y:S04]  /*35f70*/  LDL.64 R30, [R1+0x18d0] ;  /* 0x0018d000011e7983 */ /* 0x000ee80000100a00 */
[----:B------:R0:W-:Y:S04]  /*35f80*/  STL [R1+0x217c], R241 ;  /* 0x00217cf101007387 */ /* 0x0001e80000100800 */
[----:B------:R-:W3:Y:S01]  /*35f90*/  LDL.64 R14, [R1+0x18c8] ;  /* 0x0018c800010e7983 */ /* 0x000ee20000100a00 */
[----:B------:R-:W-:-:S03]  /*35fa0*/  IMAD.WIDE R8, R2, 0x2, R28 ;  /* 0x0000000202087825 */ /* 0x000fc600078e021c */
[----:B------:R-:W3:Y:S04]  /*35fb0*/  LDL.64 R28, [R1+0x13a0] ;  /* 0x0013a000011c7983 */ /* 0x000ee80000100a00 */
[----:B------:R-:W3:Y:S04]  /*35fc0*/  LDG.E.U16 R235, desc[UR10][R8.64] ;  /* 0x0000000a08eb7981 */ /* 0x000ee8000c1e1500 */
[----:B------:R2:W3:Y:S04]  /*35fd0*/  LDG.E.U16 R233, desc[UR10][R4.64] ;  /* 0x0000000a04e97981 */ /* 0x0004e8000c1e1500 */
        /* <DEDUP_REMOVED lines=18> */
[----:B0-----:R-:W3:Y:S04]  /*36100*/  LDL.64 R240, [R1+0x15d8] ;  /* 0x0015d80001f07983 */ /* 0x001ee80000100a00 */
[----:B------:R-:W3:Y:S04]  /*36110*/  LDL.64 R198, [R1+0x15c8] ;  /* 0x0015c80001c67983 */ /* 0x000ee80000100a00 */
[----:B------:R-:W3:Y:S04]  /*36120*/  LDL.64 R242, [R1+0x12c8] ;  /* 0x0012c80001f27983 */ /* 0x000ee80000100a00 */
[----:B------:R-:W3:Y:S04]  /*36130*/  LDL.64 R244, [R1+0x1578] ;  /* 0x0015780001f47983 */ /* 0x000ee80000100a00 */
[----:B------:R-:W3:Y:S04]  /*36140*/  LDL.64 R246, [R1+0x1568] ;  /* 0x0015680001f67983 */ /* 0x000ee80000100a00 */
[----:B------:R-:W3:Y:S04]  /*36150*/  LDL.64 R248, [R1+0x1510] ;  /* 0x0015100001f87983 */ /* 0x000ee80000100a00 */
[----:B------:R-:W3:Y:S01]  /*36160*/  LDL.64 R250, [R1+0x14c0] ;  /* 0x0014c00001fa7983 */ /* 0x000ee20000100a00 */
[----:B-1----:R-:W-:-:S03]  /*36170*/  IMAD.WIDE R6, R2, 0x2, R18 ;  /* 0x0000000202067825 */ /* 0x002fc600078e0212 */
[----:B------:R-:W3:Y:S04]  /*36180*/  LDL.64 R18, [R1+0x18c0] ;  /* 0x0018c00001127983 */ /* 0x000ee80000100a00 */
[----:B------:R0:W3:Y:S01]  /*36190*/  LDG.E.U16 R231, desc[UR10][R6.64] ;  /* 0x0000000a06e77981 */ /* 0x0000e2000c1e1500 */
[----:B----4-:R-:W-:-:S03]  /*361a0*/  IMAD.WIDE R10, R2, 0x2, R12 ;  /* 0x00000002020a7825 */ /* 0x010fc600078e020c */
[----:B------:R-:W4:Y:S01]  /*361b0*/  LDL.64 R12, [R1+0x18b8] ;  /* 0x0018b800010c7983 */ /* 0x000f220000100a00 */
[----:B--2---:R-:W-:-:S03]  /*361c0*/  IMAD.WIDE R4, R2, 0x2, R16 ;  /* 0x0000000202047825 */ /* 0x004fc600078e0210 */
[----:B------:R-:W2:Y:S04]  /*361d0*/  LDL.64 R16, [R1+0x1b48] ;  /* 0x001b480001107983 */ /* 0x000ea80000100a00 */
[----:B------:R1:W2:Y:S01]  /*361e0*/  LDG.E.U16 R227, desc[UR10][R4.64] ;  /* 0x0000000a04e37981 */ /* 0x0002a2000c1e1500 */
[----:B---3--:R-:W-:-:S03]  /*361f0*/  IMAD.WIDE R8, R2, 0x2, R22 ;  /* 0x0000000202087825 */ /* 0x008fc600078e0216 */
[----:B------:R-:W3:Y:S04]  /*36200*/  LDL.64 R22, [R1+0x18b0] ;  /* 0x0018b00001167983 */ /* 0x000ee80000100a00 */
[----:B------:R1:W3:Y:S01]  /*36210*/  LDG.E.U16 R229, desc[UR10][R10.64] ;  /* 0x0000000a0ae57981 */ /* 0x0002e2000c1e1500 */
[----:B0-----:R-:W-:-:S03]  /*36220*/  IMAD.WIDE R6, R2, 0x2, R20 ;  /* 0x0000000202067825 */ /* 0x001fc600078e0214 */
[----:B------:R-:W3:Y:S04]  /*36230*/  LDL.64 R20, [R1+0x18a8] ;  /* 0x0018a80001147983 */ /* 0x000ee80000100a00 */
[----:B------:R0:W3:Y:S04]  /*36240*/  LDG.E.U16 R223, desc[UR10][R6.64] ;  /* 0x0000000a06df7981 */ /* 0x0000e8000c1e1500 */
[----:B------:R0:W3:Y:S01]  /*36250*/  LDG.E.U16 R225, desc[UR10][R8.64] ;  /* 0x0000000a08e17981 */ /* 0x0000e2000c1e1500 */
[----:B-1----:R-:W-:-:S03]  /*36260*/  IMAD.WIDE R4, R2, 0x2, R26 ;  /* 0x0000000202047825 */ /* 0x002fc600078e021a */
[----:B------:R-:W3:Y:S04]  /*36270*/  LDL.64 R26, [R1+0x18a0] ;  /* 0x0018a000011a7983 */ /* 0x000ee80000100a00 */
[----:B------:R-:W3:Y:S01]  /*36280*/  LDG.E.U16 R221, desc[UR10][R4.64] ;  /* 0x0000000a04dd7981 */ /* 0x000ee2000c1e1500 */
[----:B------:R-:W-:-:S03]  /*36290*/  IMAD.WIDE R10, R2, 0x2, R24 ;  /* 0x00000002020a7825 */ /* 0x000fc600078e0218 */
[----:B------:R-:W3:Y:S01]  /*362a0*/  LDL.64 R24, [R1+0x1398] ;  /* 0x0013980001187983 */ /* 0x000ee20000100a00 */
[----:B0-----:R-:W-:-:S03]  /*362b0*/  IMAD.WIDE R6, R2, 0x2, R32 ;  /* 0x0000000202067825 */ /* 0x001fc600078e0220 */
[----:B------:R-:W3:Y:S04]  /*362c0*/  LDL.64 R32, [R1+0x1898] ;  /* 0x0018980001207983 */ /* 0x000ee80000100a00 */
[----:B------:R0:W3:Y:S01]  /*362d0*/  LDG.E.U16 R217, desc[UR10][R6.64] ;  /* 0x0000000a06d97981 */ /* 0x0000e2000c1e1500 */
[----:B------:R-:W-:-:S03]  /*362e0*/  IMAD.WIDE R8, R2, 0x2, R30 ;  /* 0x0000000202087825 */ /* 0x000fc600078e021e */
[----:B------:R-:W3:Y:S04]  /*362f0*/  LDL.64 R30, [R1+0x1890] ;  /* 0x00189000011e7983 */ /* 0x000ee80000100a00 */
[----:B------:R1:W3:Y:S01]  /*36300*/  LDG.E.U16 R219, desc[UR10][R10.64] ;  /* 0x0000000a0adb7981 */ /* 0x0002e2000c1e1500 */
[----:B0-----:R-:W-:-:S03]  /*36310*/  IMAD.WIDE R6, R2, 0x2, R14 ;  /* 0x0000000202067825 */ /* 0x001fc600078e020e */
[----:B------:R-:W3:Y:S01]  /*36320*/  LDL.64 R14, [R1+0x1390] ;  /* 0x00139000010e7983 */ /* 0x000ee20000100a00 */
[----:B------:R-:W-:-:S03]  /*36330*/  IMAD.WIDE R4, R2, 0x2, R28 ;  /* 0x0000000202047825 */ /* 0x000fc600078e021c */
[----:B------:R-:W3:Y:S04]  /*36340*/  LDL.64 R28, [R1+0x1888] ;  /* 0x00188800011c7983 */ /* 0x000ee80000100a00 */
[----:B------:R4:W3:Y:S04]  /*36350*/  LDG.E.U16 R213, desc[UR10][R4.64] ;  /* 0x0000000a04d57981 */ /* 0x0008e8000c1e1500 */
[----:B------:R-:W3:Y:S04]  /*36360*/  LDG.E.U16 R211, desc[UR10][R6.64] ;  /* 0x0000000a06d37981 */ /* 0x000ee8000c1e1500 */
[----:B------:R2:W3:Y:S01]  /*36370*/  LDG.E.U16 R215, desc[UR10][R8.64] ;  /* 0x0000000a08d77981 */ /* 0x0004e2000c1e1500 */
[----:B-1----:R-:W-:-:S03]  /*36380*/  IMAD.WIDE R10, R2, 0x2, R18 ;  /* 0x00000002020a7825 */ /* 0x002fc600078e0212 */
[----:B------:R-:W3:Y:S04]  /*36390*/  LDL.64 R18, [R1+0x1880] ;  /* 0x0018800001127983 */ /* 0x000ee80000100a00 */
[----:B------:R-:W3:Y:S01]  /*363a0*/  LDG.E.U16 R209, desc[UR10][R10.64] ;  /* 0x0000000a0ad17981 */ /* 0x000ee2000c1e1500 */
[----:B----4-:R-:W-:-:S03]  /*363b0*/  IMAD.WIDE R4, R2, 0x2, R12 ;  /* 0x0000000202047825 */ /* 0x010fc600078e020c */
[----:B------:R-:W4:Y:S01]  /*363c0*/  LDL.64 R12, [R1+0x1878] ;  /* 0x00187800010c7983 */ /* 0x000f220000100a00 */
[----:B--2---:R-:W-:-:S03]  /*363d0*/  IMAD.WIDE R8, R2, 0x2, R16 ;  /* 0x0000000202087825 */ /* 0x004fc600078e0210 */
[----:B------:R-:W2:Y:S04]  /*363e0*/  LDL.64 R16, [R1+0x1870] ;  /* 0x0018700001107983 */ /* 0x000ea80000100a00 */
[----:B------:R0:W2:Y:S01]  /*363f0*/  LDG.E.U16 R195, desc[UR10][R4.64] ;  /* 0x0000000a04c37981 */ /* 0x0000a2000c1e1500 */
[----:B---3--:R-:W-:-:S03]  /*36400*/  IMAD.WIDE R6, R2, 0x2, R22 ;  /* 0x0000000202067825 */ /* 0x008fc600078e0216 */
[----:B------:R-:W3:Y:S04]  /*36410*/  LDL.64 R22, [R1+0x1388] ;  /* 0x0013880001167983 */ /* 0x000ee80000100a00 */
[----:B------:R-:W3:Y:S01]  /*36420*/  LDG.E.U16 R193, desc[UR10][R8.64] ;  /* 0x0000000a08c17981 */ /* 0x000ee2000c1e1500 */
[----:B0-----:R-:W-:-:S03]  /*36430*/  IMAD.WIDE R4, R2, 0x2, R20 ;  /* 0x0000000202047825 */ /* 0x001fc600078e0214 */
[----:B------:R-:W3:Y:S04]  /*36440*/  LDL.64 R20, [R1+0x1868] ;  /* 0x0018680001147983 */ /* 0x000ee80000100a00 */
[----:B------:R0:W3:Y:S04]  /*36450*/  LDG.E.U16 R191, desc[UR10][R6.64] ;  /* 0x0000000a06bf7981 */ /* 0x0000e8000c1e1500 */
        /* <DEDUP_REMOVED lines=8> */
[----:B------:R0:W3:Y:S01]  /*364e0*/  LDG.E.U16 R179, desc[UR10][R6.64] ;  /* 0x0000000a06b37981 */ /* 0x0000e2000c1e1500 */
[----:B-1----:R-:W-:-:S03]  /*364f0*/  IMAD.WIDE R4, R2, 0x2, R30 ;  /* 0x0000000202047825 */ /* 0x002fc600078e021e */
[----:B------:R-:W3:Y:S04]  /*36500*/  LDL.64 R30, [R1+0x1850] ;  /* 0x00185000011e7983 */ /* 0x000ee80000100a00 */
[----:B------:R1:W3:Y:S01]  /*36510*/  LDG.E.U16 R149, desc[UR10][R4.64] ;  /* 0x0000000a04957981 */ /* 0x0002e2000c1e1500 */
[----:B------:R-:W-:-:S03]  /*36520*/  IMAD.WIDE R10, R2, 0x2, R14 ;  /* 0x00000002020a7825 */ /* 0x000fc600078e020e */
[----:B------:R-:W3:Y:S01]  /*36530*/  LDL.64 R14, [R1+0x1840] ;  /* 0x00184000010e7983 */ /* 0x000ee20000100a00 */
[----:B0-----:R-:W-:-:S03]  /*36540*/  IMAD.WIDE R6, R2, 0x2, R28 ;  /* 0x0000000202067825 */ /* 0x001fc600078e021c */
[----:B------:R-:W3:Y:S04]  /*36550*/  LDL.64 R28, [R1+0x1848] ;  /* 0x00184800011c7983 */ /* 0x000ee80000100a00 */
[----:B------:R4:W3:Y:S04]  /*36560*/  LDG.E.U16 R151, desc[UR10][R8.64] ;  /* 0x0000000a08977981 */ /* 0x0008e8000c1e1500 */
[----:B------:R2:W3:Y:S04]  /*36570*/  LDG.E.U16 R147, desc[UR10][R6.64] ;  /* 0x0000000a06937981 */ /* 0x0004e8000c1e1500 */
[----:B------:R-:W3:Y:S01]  /*36580*/  LDG.E.U16 R145, desc[UR10][R10.64] ;  /* 0x0000000a0a917981 */ /* 0x000ee2000c1e1500 */
        /* <DEDUP_REMOVED lines=11> */
[----:B------:R-:W-:-:S03]  /*36640*/  IMAD.WIDE R10, R2, 0x2, R20 ;  /* 0x00000002020a7825 */ /* 0x000fc600078e0214 */
[----:B------:R-:W3:Y:S04]  /*36650*/  LDL.64 R20, [R1+0x1378] ;  /* 0x0013780001147983 */ /* 0x000ee80000100a00 */
[----:B------:R1:W3:Y:S04]  /*36660*/  LDG.E.U16 R137, desc[UR10][R4.64] ;  /* 0x0000000a04897981 */ /* 0x0002e8000c1e1500 */
[----:B------:R1:W3:Y:S01]  /*36670*/  LDG.E.U16 R135, desc[UR10][R10.64] ;  /* 0x0000000a0a877981 */ /* 0x0002e2000c1e1500 */
[----:B0-----:R-:W-:-:S03]  /*36680*/  IMAD.WIDE R6, R2, 0x2, R26 ;  /* 0x0000000202067825 */ /* 0x001fc600078e021a */
[----:B------:R-:W3:Y:S04]  /*36690*/  LDL.64 R26, [R1+0x1820] ;  /* 0x00182000011a7983 */ /* 0x000ee80000100a00 */
[----:B------:R-:W3:Y:S01]  /*366a0*/  LDG.E.U16 R133, desc[UR10][R6.64] ;  /* 0x0000000a06857981 */ /* 0x000ee2000c1e1500 */
[----:B-1----:R-:W-:-:S03]  /*366b0*/  IMAD.WIDE R8, R2, 0x2, R24 ;  /* 0x0000000202087825 */ /* 0x002fc600078e0218 */
[----:B------:R-:W3:Y:S01]  /*366c0*/  LDL.64 R24, [R1+0x1818] ;  /* 0x0018180001187983 */ /* 0x000ee20000100a00 */
[----:B------:R-:W-:-:S03]  /*366d0*/  IMAD.WIDE R4, R2, 0x2, R32 ;  /* 0x0000000202047825 */ /* 0x000fc600078e0220 */
[----:B------:R-:W3:Y:S04]  /*366e0*/  LDL.64 R32, [R1+0x1810] ;  /* 0x0018100001207983 */ /* 0x000ee80000100a00 */
[----:B------:R0:W3:Y:S01]  /*366f0*/  LDG.E.U16 R129, desc[UR10][R4.64] ;  /* 0x0000000a04817981 */ /* 0x0000e2000c1e1500 */
[----:B------:R-:W-:-:S03]  /*36700*/  IMAD.WIDE R10, R2, 0x2, R28 ;  /* 0x00000002020a7825 */ /* 0x000fc600078e021c */
[----:B------:R1:W3:Y:S01]  /*36710*/  LDG.E.U16 R131, desc[UR10][R8.64] ;  /* 0x0000000a08837981 */ /* 0x0002e2000c1e1500 */
[----:B0-----:R-:W-:-:S03]  /*36720*/  IMAD.WIDE R4, R2, 0x2, R14 ;  /* 0x0000000202047825 */ /* 0x001fc600078e020e */
[----:B------:R-:W3:Y:S04]  /*36730*/  LDL.64 R28, [R1+0x1808] ;  /* 0x00180800011c7983 */ /* 0x000ee80000100a00 */
[----:B------:R-:W3:Y:S01]  /*36740*/  LDL.64 R14, [R1+0x1800] ;  /* 0x00180000010e7983 */ /* 0x000ee20000100a00 */
[----:B------:R-:W-:-:S03]  /*36750*/  IMAD.WIDE R6, R2, 0x2, R30 ;  /* 0x0000000202067825 */ /* 0x000fc600078e021e */
        /* <DEDUP_REMOVED lines=18> */
[----:B------:R-:W3:Y:S01]  /*36880*/  LDG.E.U16 R114, desc[UR10][R6.64] ;  /* 0x0000000a06727981 */ /* 0x000ee2000c1e1500 */
[----:B------:R-:W-:-:S03]  /*36890*/  IMAD.WIDE R82, R2, 0x2, R26 ;  /* 0x0000000202527825 */ /* 0x000fc600078e021a */
[----:B------:R-:W3:Y:S01]  /*368a0*/  LDL.64 R26, [R1+0x1360] ;  /* 0x00136000011a7983 */ /* 0x000ee20000100a00 */
[----:B------:R-:W-:-:S03]  /*368b0*/  IMAD.WIDE R84, R2, 0x2, R42 ;  /* 0x0000000202547825 */ /* 0x000fc600078e022a */
[----:B------:R-:W3:Y:S04]  /*368c0*/  LDL.64 R42, [R1+0x1718] ;  /* 0x00171800012a7983 */ /* 0x000ee80000100a00 */
[----:B------:R-:W3:Y:S01]  /*368d0*/  LDG.E.U16 R82, desc[UR10][R82.64] ;  /* 0x0000000a52527981 */ /* 0x000ee2000c1e1500 */
[----:B-1----:R-:W-:-:S03]  /*368e0*/  IMAD.WIDE R4, R2, 0x2, R24 ;  /* 0x0000000202047825 */ /* 0x002fc600078e0218 */
[----:B------:R-:W3:Y:S04]  /*368f0*/  LDL.64 R24, [R1+0x17d8] ;  /* 0x0017d80001187983 */ /* 0x000ee80000100a00 */
[----:B------:R1:W3:Y:S01]  /*36900*/  LDG.E.U16 R81, desc[UR10][R4.64] ;  /* 0x0000000a04517981 */ /* 0x0002e2000c1e1500 */
[----:B0-----:R-:W-:-:S03]  /*36910*/  IMAD.WIDE R8, R2, 0x2, R14 ;  /* 0x0000000202087825 */ /* 0x001fc600078e020e */
[----:B------:R-:W3:Y:S04]  /*36920*/  LDG.E.U16 R84, desc[UR10][R84.64] ;  /* 0x0000000a54547981 */ /* 0x000ee8000c1e1500 */
[----:B------:R-:W3:Y:S01]  /*36930*/  LDL.64 R14, [R1+0x17c0] ;  /* 0x0017c000010e7983 */ /* 0x000ee20000100a00 */
[----:B-1----:R-:W-:-:S03]  /*36940*/  IMAD.WIDE R4, R2, 0x2, R28 ;  /* 0x0000000202047825 */ /* 0x002fc600078e021c */
[----:B------:R-:W3:Y:S01]  /*36950*/  LDL.64 R28, [R1+0x1b38] ;  /* 0x001b3800011c7983 */ /* 0x000ee20000100a00 */
[----:B------:R-:W-:-:S03]  /*36960*/  IMAD.WIDE R10, R2, 0x2, R30 ;  /* 0x00000002020a7825 */ /* 0x000fc600078e021e */
[----:B------:R-:W3:Y:S01]  /*36970*/  LDL.64 R30, [R1+0x17c8] ;  /* 0x0017c800011e7983 */ /* 0x000ee20000100a00 */
[----:B------:R-:W-:-:S03]  /*36980*/  IMAD.WIDE R6, R2, 0x2, R32 ;  /* 0x0000000202067825 */ /* 0x000fc600078e0220 */
[----:B------:R-:W3:Y:S04]  /*36990*/  LDG.E.U16 R55, desc[UR10][R4.64] ;  /* 0x0000000a04377981 */ /* 0x000ee8000c1e1500 */
[----:B------:R0:W3:Y:S04]  /*369a0*/  LDG.E.U16 R80, desc[UR10][R6.64] ;  /* 0x0000000a06507981 */ /* 0x0000e8000c1e1500 */
[----:B------:R-:W3:Y:S04]  /*369b0*/  LDG.E.U16 R54, desc[UR10][R8.64] ;  /* 0x0000000a08367981 */ /* 0x000ee8000c1e1500 */
[----:B------:R2:W3:Y:S04]  /*369c0*/  LDG.E.U16 R79, desc[UR10][R10.64] ;  /* 0x0000000a0a4f7981 */ /* 0x0004e8000c1e1500 */
[----:B------:R-:W3:Y:S01]  /*369d0*/  LDL.64 R32, [R1+0x1350] ;  /* 0x0013500001207983 */ /* 0x000ee20000100a00 */
[----:B0-----:R-:W-:-:S03]  /*369e0*/  IMAD.WIDE R6, R2, 0x2, R18 ;  /* 0x0000000202067825 */ /* 0x001fc600078e0212 */
        /* <DEDUP_REMOVED lines=8> */
[----:B------:R-:W3:Y:S01]  /*36a70*/  LDL.64 R22, [R1+0x17a8] ;  /* 0x0017a80001167983 */ /* 0x000ee20000100a00 */
[----:B0-----:R-:W-:-:S03]  /*36a80*/  IMAD.WIDE R6, R2, 0x2, R20 ;  /* 0x0000000202067825 */ /* 0x001fc600078e0214 */
[----:B------:R-:W3:Y:S01]  /*36a90*/  LDL.64 R20, [R1+0x17a0] ;  /* 0x0017a00001147983 */ /* 0x000ee20000100a00 */
[----:B-1----:R-:W-:-:S03]  /*36aa0*/  IMAD.WIDE R4, R2, 0x2, R26 ;  /* 0x0000000202047825 */ /* 0x002fc600078e021a */
[----:B------:R0:W3:Y:S04]  /*36ab0*/  LDG.E.U16 R26, desc[UR10][R8.64] ;  /* 0x0000000a081a7981 */ /* 0x0000e8000c1e1500 */
[----:B------:R-:W3:Y:S01]  /*36ac0*/  LDG.E.U16 R27, desc[UR10][R10.64] ;  /* 0x0000000a0a1b7981 */ /* 0x000ee2000c1e1500 */
[----:B0-----:R-:W-:-:S03]  /*36ad0*/  IMAD.WIDE R8, R2, 0x2, R24 ;  /* 0x0000000202087825 */ /* 0x001fc600078e0218 */
[----:B------:R0:W3:Y:S04]  /*36ae0*/  LDG.E.U16 R25, desc[UR10][R6.64] ;  /* 0x0000000a06197981 */ /* 0x0000e8000c1e1500 */
[----:B------:R1:W3:Y:S04]  /*36af0*/  LDG.E.U16 R57, desc[UR10][R8.64] ;  /* 0x0000000a08397981 */ /* 0x0002e8000c1e1500 */
[----:B------:R1:W3:Y:S01]  /*36b00*/  LDG.E.U16 R24, desc[UR10][R4.64] ;  /* 0x0000000a04187981 */ /* 0x0002e2000c1e1500 */
[----:B0-----:R-:W-:-:S03]  /*36b10*/  IMAD.WIDE R6, R2, 0x2, R34 ;  /* 0x0000000202067825 */ /* 0x001fc600078e0222 */
[----:B------:R-:W3:Y:S04]  /*36b20*/  LDL.64 R34, [R1+0x1788] ;  /* 0x0017880001227983 */ /* 0x000ee80000100a00 */
[----:B------:R0:W3:Y:S01]  /*36b30*/  LDG.E.U16 R3, desc[UR10][R6.64] ;  /* 0x0000000a06037981 */ /* 0x0000e2000c1e1500 */
[----:B-1----:R-:W-:-:S03]  /*36b40*/  IMAD.WIDE R8, R2, 0x2, R14 ;  /* 0x0000000202087825 */ /* 0x002fc600078e020e */
[----:B------:R-:W3:Y:S01]  /*36b50*/  LDL.64 R14, [R1+0x1348] ;  /* 0x00134800010e7983 */ /* 0x000ee20000100a00 */
[----:B------:R-:W-:-:S03]  /*36b60*/  IMAD.WIDE R10, R2, 0x2, R28 ;  /* 0x00000002020a7825 */ /* 0x000fc600078e021c */
[----:B------:R-:W3:Y:S01]  /*36b70*/  LDL.64 R28, [R1+0x1778] ;  /* 0x00177800011c7983 */ /* 0x000ee20000100a00 */
[----:B------:R-:W-:-:S03]  /*36b80*/  IMAD.WIDE R4, R2, 0x2, R30 ;  /* 0x0000000202047825 */ /* 0x000fc600078e021e */
[----:B------:R-:W3:Y:S04]  /*36b90*/  LDL.64 R30, [R1+0x1780] ;  /* 0x00178000011e7983 */ /* 0x000ee80000100a00 */
[----:B------:R-:W3:Y:S04]  /*36ba0*/  LDG.E.U16 R4, desc[UR10][R4.64] ;  /* 0x0000000a04047981 */ /* 0x000ee8000c1e1500 */
[----:B------:R2:W3:Y:S04]  /*36bb0*/  LDG.E.U16 R113, desc[UR10][R8.64] ;  /* 0x0000000a08717981 */ /* 0x0004e8000c1e1500 */
[----:B------:R3:W3:Y:S01]  /*36bc0*/  LDG.E.U16 R5, desc[UR10][R10.64] ;  /* 0x0000000a0a057981 */ /* 0x0006e2000c1e1500 */
[----:B0-----:R-:W-:-:S03]  /*36bd0*/  IMAD.WIDE R6, R2, 0x2, R18 ;  /* 0x0000000202067825 */ /* 0x001fc600078e0212 */
[----:B------:R-:W3:Y:S04]  /*36be0*/  LDL.64 R18, [R1+0x1770] ;  /* 0x0017700001127983 */ /* 0x000ee80000100a00 */
[----:B------:R-:W3:Y:S01]  /*36bf0*/  LDG.E.U16 R112, desc[UR10][R6.64] ;  /* 0x0000000a06707981 */ /* 0x000ee2000c1e1500 */
[----:B----4-:R-:W-:-:S04]  /*36c00*/  IMAD.WIDE R12, R2, 0x2, R12 ;  /* 0x00000002020c7825 */ /* 0x010fc800078e020c */
[C---:B--2---:R-:W-:Y:S01]  /*36c10*/  IMAD.WIDE R8, R2.reuse, 0x2, R16 ;  /* 0x0000000202087825 */ /* 0x044fe200078e0210 */
[----:B------:R0:W2:Y:S04]  /*36c20*/  LDG.E.U16 R111, desc[UR10][R12.64] ;  /* 0x0000000a0c6f7981 */ /* 0x0000a8000c1e1500 */
[----:B------:R-:W4:Y:S01]  /*36c30*/  LDL.64 R16, [R1+0x1768] ;  /* 0x0017680001107983 */ /* 0x000f220000100a00 */
[----:B---3--:R-:W-:-:S03]  /*36c40*/  IMAD.WIDE R10, R2, 0x2, R22 ;  /* 0x00000002020a7825 */ /* 0x008fc600078e0216 */
[----:B------:R1:W3:Y:S04]  /*36c50*/  LDG.E.U16 R110, desc[UR10][R8.64] ;  /* 0x0000000a086e7981 */ /* 0x0002e8000c1e1500 */
[----:B------:R-:W2:Y:S01]  /*36c60*/  LDL.64 R22, [R1+0x1340] ;  /* 0x0013400001167983 */ /* 0x000ea20000100a00 */
[----:B0-----:R-:W-:-:S03]  /*36c70*/  IMAD.WIDE R12, R2, 0x2, R32 ;  /* 0x00000002020c7825 */ /* 0x001fc600078e0220 */
[----:B------:R-:W3:Y:S01]  /*36c80*/  LDL.64 R32, [R1+0x1750] ;  /* 0x0017500001207983 */ /* 0x000ee20000100a00 */
[----:B------:R-:W-:-:S03]  /*36c90*/  IMAD.WIDE R6, R2, 0x2, R20 ;  /* 0x0000000202067825 */ /* 0x000fc600078e0214 */
[----:B------:R-:W3:Y:S01]  /*36ca0*/  LDL.64 R20, [R1+0x1760] ;  /* 0x0017600001147983 */ /* 0x000ee20000100a00 */
[----:B-1----:R-:W-:-:S03]  /*36cb0*/  IMAD.WIDE R8, R2, 0x2, R38 ;  /* 0x0000000202087825 */ /* 0x002fc600078e0226 */
[----:B------:R0:W3:Y:S04]  /*36cc0*/  LDG.E.U16 R77, desc[UR10][R6.64] ;  /* 0x0000000a064d7981 */ /* 0x0000e8000c1e1500 */
[----:B------:R-:W3:Y:S04]  /*36cd0*/  LDL.64 R38, [R1+0x1b30] ;  /* 0x001b300001267983 */ /* 0x000ee80000100a00 */
[----:B------:R-:W3:Y:S01]  /*36ce0*/  LDG.E.U16 R75, desc[UR10][R12.64] ;  /* 0x0000000a0c4b7981 */ /* 0x000ee2000c1e1500 */
[----:B0-----:R-:W-:-:S03]  /*36cf0*/  IMAD.WIDE R6, R2, 0x2, R36 ;  /* 0x0000000202067825 */ /* 0x001fc600078e0224 */
[----:B------:R-:W3:Y:S04]  /*36d00*/  LDL.64 R36, [R1+0x1748] ;  /* 0x0017480001247983 */ /* 0x000ee80000100a00 */
[----:B------:R-:W3:Y:S04]  /*36d10*/  LDG.E.U16 R51, desc[UR10][R6.64] ;  /* 0x0000000a06337981 */ /* 0x000ee8000c1e1500 */
[----:B------:R0:W3:Y:S04]  /*36d20*/  LDG.E.U16 R78, desc[UR10][R10.64] ;  /* 0x0000000a0a4e7981 */ /* 0x0000e8000c1e1500 */
[----:B------:R1:W3:Y:S01]  /*36d30*/  LDG.E.U16 R76, desc[UR10][R8.64] ;  /* 0x0000000a084c7981 */ /* 0x0002e2000c1e1500 */
[----:B0-----:R-:W-:-:S03]  /*36d40*/  IMAD.WIDE R10, R2, 0x2, R34 ;  /* 0x00000002020a7825 */ /* 0x001fc600078e0222 */
[----:B------:R-:W3:Y:S04]  /*36d50*/  LDL.64 R34, [R1+0x1330] ;  /* 0x0013300001227983 */ /* 0x000ee80000100a00 */
[----:B------:R-:W3:Y:S01]  /*36d60*/  LDG.E.U16 R50, desc[UR10][R10.64] ;  /* 0x0000000a0a327981 */ /* 0x000ee2000c1e1500 */
[----:B------:R-:W-:-:S03]  /*36d70*/  IMAD.WIDE R6, R2, 0x2, R14 ;  /* 0x0000000202067825 */ /* 0x000fc600078e020e */
[----:B------:R-:W3:Y:S01]  /*36d80*/  LDL.64 R14, [R1+0x1738] ;  /* 0x00173800010e7983 */ /* 0x000ee20000100a00 */
[----:B------:R-:W-:-:S03]  /*36d90*/  IMAD.WIDE R12, R2, 0x2, R28 ;  /* 0x00000002020c7825 */ /* 0x000fc600078e021c */
[----:B------:R-:W3:Y:S01]  /*36da0*/  LDL.64 R28, [R1+0x1338] ;  /* 0x00133800011c7983 */ /* 0x000ee20000100a00 */
[----:B-1----:R-:W-:-:S03]  /*36db0*/  IMAD.WIDE R8, R2, 0x2, R30 ;  /* 0x0000000202087825 */ /* 0x002fc600078e021e */
[----:B------:R-:W3:Y:S04]  /*36dc0*/  LDL.64 R30, [R1+0x1740] ;  /* 0x00174000011e7983 */ /* 0x000ee80000100a00 */
[----:B------:R0:W3:Y:S04]  /*36dd0*/  LDG.E.U16 R49, desc[UR10][R8.64] ;  /* 0x0000000a08317981 */ /* 0x0000e8000c1e1500 */
[----:B------:R2:W3:Y:S01]  /*36de0*/  LDG.E.U16 R48, desc[UR10][R6.64] ;  /* 0x0000000a06307981 */ /* 0x0004e2000c1e1500 */
[----:B0-----:R-:W-:-:S03]  /*36df0*/  IMAD.WIDE R8, R2, 0x2, R18 ;  /* 0x0000000202087825 */ /* 0x001fc600078e0212 */
[----:B------:R-:W3:Y:S01]  /*36e00*/  LDL.64 R18, [R1+0x1730] ;  /* 0x0017300001127983 */ /* 0x000ee20000100a00 */
[----:B----4-:R-:W-:-:S03]  /*36e10*/  IMAD.WIDE R10, R2, 0x2, R16 ;  /* 0x00000002020a7825 */ /* 0x010fc600078e0210 */
[----:B------:R-:W4:Y:S01]  /*36e20*/  LDL.64 R16, [R1+0x1728] ;  /* 0x0017280001107983 */ /* 0x000f220000100a00 */
[----:B--2---:R-:W-:-:S03]  /*36e30*/  IMAD.WIDE R6, R2, 0x2, R22 ;  /* 0x0000000202067825 */ /* 0x004fc600078e0216 */
[----:B------:R3:W2:Y:S04]  /*36e40*/  LDG.E.U16 R22, desc[UR10][R8.64] ;  /* 0x0000000a08167981 */ /* 0x0006a8000c1e1500 */
[----:B------:R-:W2:Y:S01]  /*36e50*/  LDG.E.U16 R23, desc[UR10][R12.64] ;  /* 0x0000000a0c177981 */ /* 0x000ea2000c1e1500 */
[----:B---3--:R-:W-:-:S03]  /*36e60*/  IMAD.WIDE R8, R2, 0x2, R20 ;  /* 0x0000000202087825 */ /* 0x008fc600078e0214 */
[----:B------:R0:W3:Y:S04]  /*36e70*/  LDG.E.U16 R20, desc[UR10][R6.64] ;  /* 0x0000000a06147981 */ /* 0x0000e8000c1e1500 */
[----:B------:R1:W2:Y:S04]  /*36e80*/  LDG.E.U16 R21, desc[UR10][R10.64] ;  /* 0x0000000a0a157981 */ /* 0x0002a8000c1e1500 */
[----:B------:R1:W2:Y:S01]  /*36e90*/  LDG.E.U16 R83, desc[UR10][R8.64] ;  /* 0x0000000a08537981 */ /* 0x0002a2000c1e1500 */
[----:B0-----:R-:W-:-:S03]  /*36ea0*/  IMAD.WIDE R6, R2, 0x2, R32 ;  /* 0x0000000202067825 */ /* 0x001fc600078e0220 */
[----:B------:R-:W2:Y:S01]  /*36eb0*/  LDL.64 R32, [R1+0x1710] ;  /* 0x0017100001207983 */ /* 0x000ea20000100a00 */
[----:B-1----:R-:W-:-:S03]  /*36ec0*/  IMAD.WIDE R10, R2, 0x2, R38 ;  /* 0x00000002020a7825 */ /* 0x002fc600078e0226 */
[----:B------:R-:W3:Y:S01]  /*36ed0*/  LDL.64 R38, [R1+0x1708] ;  /* 0x0017080001267983 */ /* 0x000ee20000100a00 */
[----:B------:R-:W-:-:S03]  /*36ee0*/  IMAD.WIDE R8, R2, 0x2, R36 ;  /* 0x0000000202087825 */ /* 0x000fc600078e0224 */
[----:B------:R-:W3:Y:S04]  /*36ef0*/  LDL.64 R36, [R1+0x1328] ;  /* 0x0013280001247983 */ /* 0x000ee80000100a00 */
[----:B------:R0:W3:Y:S04]  /*36f00*/  LDG.E.U16 R109, desc[UR10][R8.64] ;  /* 0x0000000a086d7981 */ /* 0x0000e8000c1e1500 */
[----:B------:R1:W3:Y:S04]  /*36f10*/  LDG.E.U16 R85, desc[UR10][R6.64] ;  /* 0x0000000a06557981 */ /* 0x0002e8000c1e1500 */
[----:B------:R-:W3:Y:S01]  /*36f20*/  LDG.E.U16 R56, desc[UR10][R10.64] ;  /* 0x0000000a0a387981 */ /* 0x000ee2000c1e1500 */
[----:B------:R-:W-:-:S03]  /*36f30*/  IMAD.WIDE R12, R2, 0x2, R14 ;  /* 0x00000002020c7825 */ /* 0x000fc600078e020e */
[----:B------:R-:W3:Y:S01]  /*36f40*/  LDL.64 R14, [R1+0x16f8] ;  /* 0x0016f800010e7983 */ /* 0x000ee20000100a00 */
[----:B0-----:R-:W-:-:S03]  /*36f50*/  IMAD.WIDE R8, R2, 0x2, R28 ;  /* 0x0000000202087825 */ /* 0x001fc600078e021c */
[----:B------:R-:W3:Y:S04]  /*36f60*/  LDL.64 R28, [R1+0x16f0] ;  /* 0x0016f000011c7983 */ /* 0x000ee80000100a00 */
[----:B------:R0:W3:Y:S01]  /*36f70*/  LDG.E.U16 R107, desc[UR10][R12.64] ;  /* 0x0000000a0c6b7981 */ /* 0x0000e2000c1e1500 */
[----:B-1----:R-:W-:-:S03]  /*36f80*/  IMAD.WIDE R6, R2, 0x2, R30 ;  /* 0x0000000202067825 */ /* 0x002fc600078e021e */
[----:B------:R-:W3:Y:S04]  /*36f90*/  LDL.64 R30, [R1+0x1700] ;  /* 0x00170000011e7983 */ /* 0x000ee80000100a00 */
[----:B------:R-:W3:Y:S01]  /*36fa0*/  LDG.E.U16 R108, desc[UR10][R6.64] ;  /* 0x0000000a066c7981 */ /* 0x000ee2000c1e1500 */
[----:B0-----:R-:W-:-:S03]  /*36fb0*/  IMAD.WIDE R12, R2, 0x2, R34 ;  /* 0x00000002020c7825 */ /* 0x001fc600078e0222 */
[----:B------:R-:W3:Y:S04]  /*36fc0*/  LDL.64 R34, [R1+0x16d8] ;  /* 0x0016d80001227983 */ /* 0x000ee80000100a00 */
[----:B------:R0:W3:Y:S04]  /*36fd0*/  LDG.E.U16 R106, desc[UR10][R8.64] ;  /* 0x0000000a086a7981 */ /* 0x0000e8000c1e1500 */
[----:B------:R-:W3:Y:S01]  /*36fe0*/  LDG.E.U16 R71, desc[UR10][R12.64] ;  /* 0x0000000a0c477981 */ /* 0x000ee2000c1e1500 */
[----:B0-----:R-:W-:-:S03]  /*36ff0*/  IMAD.WIDE R8, R2, 0x2, R40 ;  /* 0x0000000202087825 */ /* 0x001fc600078e0228 */
[----:B------:R-:W3:Y:S04]  /*37000*/  LDL.64 R40, [R1+0x16e0] ;  /* 0x0016e00001287983 */ /* 0x000ee80000100a00 */
[----:B------:R-:W3:Y:S01]  /*37010*/  LDG.E.U16 R72, desc[UR10][R8.64] ;  /* 0x0000000a08487981 */ /* 0x000ee2000c1e1500 */
[----:B------:R-:W-:-:S03]  /*37020*/  IMAD.WIDE R10, R2, 0x2, R18 ;  /* 0x00000002020a7825 */ /* 0x000fc600078e0212 */
[----:B------:R-:W3:Y:S04]  /*37030*/  LDL.64 R18, [R1+0x1320] ;  /* 0x0013200001127983 */ /* 0x000ee80000100a00 */
[----:B------:R-:W3:Y:S01]  /*37040*/  LDG.E.U16 R74, desc[UR10][R10.64] ;  /* 0x0000000a0a4a7981 */ /* 0x000ee2000c1e1500 */
[----:B----4-:R-:W-:-:S03]  /*37050*/  IMAD.WIDE R6, R2, 0x2, R16 ;  /* 0x0000000202067825 */ /* 0x010fc600078e0210 */
[----:B------:R-:W4:Y:S04]  /*37060*/  LDL.64 R16, [R1+0x16e8] ;  /* 0x0016e80001107983 */ /* 0x000f280000100a00 */
[----:B------:R0:W4:Y:S02]  /*37070*/  LDG.E.U16 R73, desc[UR10][R6.64] ;  /* 0x0000000a06497981 */ /* 0x000124000c1e1500 */
[C---:B0-----:R-:W-:Y:S02]  /*37080*/  IMAD.WIDE R6, R2.reuse, 0x2, R42 ;  /* 0x0000000202067825 */ /* 0x041fe400078e022a */
[----:B------:R-:W4:Y:S04]  /*37090*/  LDL.64 R42, [R1+0x16b8] ;  /* 0x0016b800012a7983 */ /* 0x000f280000100a00 */
[----:B------:R0:W4:Y:S01]  /*370a0*/  LDG.E.U16 R47, desc[UR10][R6.64] ;  /* 0x0000000a062f7981 */ /* 0x000122000c1e1500 */
[----:B--2---:R-:W-:-:S03]  /*370b0*/  IMAD.WIDE R10, R2, 0x2, R32 ;  /* 0x00000002020a7825 */ /* 0x004fc600078e0220 */
[----:B------:R-:W2:Y:S01]  /*370c0*/  LDL.64 R32, [R1+0x16d0] ;  /* 0x0016d00001207983 */ /* 0x000ea20000100a00 */
        /* <DEDUP_REMOVED lines=8> */
[----:B------:R-:W3:Y:S01]  /*37150*/  LDL.64 R14, [R1+0x16b0] ;  /* 0x0016b000010e7983 */ /* 0x000ee20000100a00 */
[----:B0-----:R-:W-:-:S03]  /*37160*/  IMAD.WIDE R8, R2, 0x2, R28 ;  /* 0x0000000202087825 */ /* 0x001fc600078e021c */
[----:B------:R-:W3:Y:S01]  /*37170*/  LDL.64 R28, [R1+0x16a0] ;  /* 0x0016a000011c7983 */ /* 0x000ee20000100a00 */
[----:B------:R-:W-:-:S03]  /*37180*/  IMAD.WIDE R88, R2, 0x2, R34 ;  /* 0x0000000202587825 */ /* 0x000fc600078e0222 */
[----:B------:R-:W3:Y:S01]  /*37190*/  LDL.64 R34, [R1+0x1690] ;  /* 0x0016900001227983 */ /* 0x000ee20000100a00 */
[----:B------:R-:W-:-:S03]  /*371a0*/  IMAD.WIDE R12, R2, 0x2, R30 ;  /* 0x00000002020c7825 */ /* 0x000fc600078e021e */
[----:B------:R-:W3:Y:S04]  /*371b0*/  LDL.64 R30, [R1+0x1310] ;  /* 0x00131000011e7983 */ /* 0x000ee80000100a00 */
[----:B------:R-:W3:Y:S01]  /*371c0*/  LDG.E.U16 R88, desc[UR10][R88.64] ;  /* 0x0000000a58587981 */ /* 0x000ee2000c1e1500 */
[----:B------:R-:W-:-:S03]  /*371d0*/  IMAD.WIDE R6, R2, 0x2, R18 ;  /* 0x0000000202067825 */ /* 0x000fc600078e0212 */
[----:B------:R0:W3:Y:S04]  /*371e0*/  LDG.E.U16 R19, desc[UR10][R12.64] ;  /* 0x0000000a0c137981 */ /* 0x0000e8000c1e1500 */
[----:B------:R-:W3:Y:S01]  /*371f0*/  LDG.E.U16 R18, desc[UR10][R10.64] ;  /* 0x0000000a0a127981 */ /* 0x000ee2000c1e1500 */
[----:B0-----:R-:W-:-:S03]  /*37200*/  IMAD.WIDE R12, R2, 0x2, R58 ;  /* 0x00000002020c7825 */ /* 0x001fc600078e023a */
[----:B------:R-:W3:Y:S04]  /*37210*/  LDL.64 R58, [R1+0x1680] ;  /* 0x00168000013a7983 */ /* 0x000ee80000100a00 */
[----:B------:R-:W3:Y:S01]  /*37220*/  LDG.E.U16 R103, desc[UR10][R12.64] ;  /* 0x0000000a0c677981 */ /* 0x000ee2000c1e1500 */
[----:B----4-:R-:W-:-:S03]  /*37230*/  IMAD.WIDE R86, R2, 0x2, R16 ;  /* 0x0000000202567825 */ /* 0x010fc600078e0210 */
[----:B------:R0:W4:Y:S04]  /*37240*/  LDG.E.U16 R17, desc[UR10][R8.64] ;  /* 0x0000000a08117981 */ /* 0x000128000c1e1500 */
[----:B------:R2:W4:Y:S04]  /*37250*/  LDG.E.U16 R16, desc[UR10][R6.64] ;  /* 0x0000000a06107981 */ /* 0x000528000c1e1500 */
[----:B------:R-:W4:Y:S01]  /*37260*/  LDG.E.U16 R86, desc[UR10][R86.64] ;  /* 0x0000000a56567981 */ /* 0x000f22000c1e1500 */
[----:B0-----:R-:W-:-:S03]  /*37270*/  IMAD.WIDE R8, R2, 0x2, R40 ;  /* 0x0000000202087825 */ /* 0x001fc600078e0228 */
[----:B------:R-:W4:Y:S04]  /*37280*/  LDL.64 R40, [R1+0x1698] ;  /* 0x0016980001287983 */ /* 0x000f280000100a00 */
[----:B------:R0:W4:Y:S01]  /*37290*/  LDG.E.U16 R87, desc[UR10][R8.64] ;  /* 0x0000000a08577981 */ /* 0x000122000c1e1500 */
[----:B--2---:R-:W-:-:S03]  /*372a0*/  IMAD.WIDE R6, R2, 0x2, R32 ;  /* 0x0000000202067825 */ /* 0x004fc600078e0220 */
[----:B------:R-:W2:Y:S01]  /*372b0*/  LDL.64 R32, [R1+0x1308] ;  /* 0x0013080001207983 */ /* 0x000ea20000100a00 */
[----:B0-----:R-:W-:-:S03]  /*372c0*/  IMAD.WIDE R8, R2, 0x2, R60 ;  /* 0x0000000202087825 */ /* 0x001fc600078e023c */
[----:B------:R3:W2:Y:S04]  /*372d0*/  LDG.E.U16 R105, desc[UR10][R6.64] ;  /* 0x0000000a06697981 */ /* 0x0006a8000c1e1500 */
[----:B------:R-:W2:Y:S04]  /*372e0*/  LDG.E.U16 R104, desc[UR10][R8.64] ;  /* 0x0000000a08687981 */ /* 0x000ea8000c1e1500 */
[----:B------:R-:W2:Y:S01]  /*372f0*/  LDL.64 R60, [R1+0x1688] ;  /* 0x00168800013c7983 */ /* 0x000ea20000100a00 */
[----:B---3--:R-:W-:-:S03]  /*37300*/  IMAD.WIDE R6, R2, 0x2, R38 ;  /* 0x0000000202067825 */ /* 0x008fc600078e0226 */
[----:B------:R-:W3:Y:S04]  /*37310*/  LDL.64 R38, [R1+0x1678] ;  /* 0x0016780001267983 */ /* 0x000ee80000100a00 */
[----:B------:R0:W3:Y:S02]  /*37320*/  LDG.E.U16 R102, desc[UR10][R6.64] ;  /* 0x0000000a06667981 */ /* 0x0000e4000c1e1500 */
[C---:B0-----:R-:W-:Y:S02]  /*37330*/  IMAD.WIDE R6, R2.reuse, 0x2, R36 ;  /* 0x0000000202067825 */ /* 0x041fe400078e0224 */
[----:B------:R-:W3:Y:S04]  /*37340*/  LDL.64 R36, [R1+0x1670] ;  /* 0x0016700001247983 */ /* 0x000ee80000100a00 */
[----:B------:R-:W3:Y:S01]  /*37350*/  LDG.E.U16 R68, desc[UR10][R6.64] ;  /* 0x0000000a06447981 */ /* 0x000ee2000c1e1500 */
[----:B------:R-:W-:-:S03]  /*37360*/  IMAD.WIDE R8, R2, 0x2, R14 ;  /* 0x0000000202087825 */ /* 0x000fc600078e020e */
[----:B------:R-:W3:Y:S04]  /*37370*/  LDL.64 R14, [R1+0x1300] ;  /* 0x00130000010e7983 */ /* 0x000ee80000100a00 */
[----:B------:R0:W3:Y:S02]  /*37380*/  LDG.E.U16 R69, desc[UR10][R8.64] ;  /* 0x0000000a08457981 */ /* 0x0000e4000c1e1500 */
[C---:B0-----:R-:W-:Y:S02]  /*37390*/  IMAD.WIDE R8, R2.reuse, 0x2, R28 ;  /* 0x0000000202087825 */ /* 0x041fe400078e021c */
[----:B------:R-:W3:Y:S02]  /*373a0*/  LDL.64 R28, [R1+0x1660] ;  /* 0x00166000011c7983 */ /* 0x000ee40000100a00 */
[----:B------:R-:W-:-:S02]  /*373b0*/  IMAD.WIDE R6, R2, 0x2, R34 ;  /* 0x0000000202067825 */ /* 0x000fc400078e0222 */
[----:B------:R-:W3:Y:S02]  /*373c0*/  LDL.64 R34, [R1+0x1b20] ;  /* 0x001b200001227983 */ /* 0x000ee40000100a00 */
[C---:B------:R-:W-:Y:S02]  /*373d0*/  IMAD.WIDE R12, R2.reuse, 0x2, R30 ;  /* 0x00000002020c7825 */ /* 0x040fe400078e021e */
[----:B------:R-:W3:Y:S02]  /*373e0*/  LDL.64 R30, [R1+0x1668] ;  /* 0x00166800011e7983 */ /* 0x000ee40000100a00 */
[C---:B------:R-:W-:Y:S02]  /*373f0*/  IMAD.WIDE R10, R2.reuse, 0x2, R62 ;  /* 0x00000002020a7825 */ /* 0x040fe400078e023e */
[----:B------:R-:W3:Y:S04]  /*37400*/  LDG.E.U16 R67, desc[UR10][R12.64] ;  /* 0x0000000a0c437981 */ /* 0x000ee8000c1e1500 */
[----:B------:R0:W3:Y:S04]  /*37410*/  LDG.E.U16 R89, desc[UR10][R10.64] ;  /* 0x0000000a0a597981 */ /* 0x0000e8000c1e1500 */
[----:B------:R-:W3:Y:S01]  /*37420*/  LDL.64 R62, [R1+0x1628] ;  /* 0x00162800013e7983 */ /* 0x000ee20000100a00 */
[----:B0-----:R-:W-:-:S03]  /*37430*/  IMAD.WIDE R10, R2, 0x2, R42 ;  /* 0x00000002020a7825 */ /* 0x001fc600078e022a */
[----:B------:R-:W3:Y:S04]  /*37440*/  LDG.E.U16 R43, desc[UR10][R8.64] ;  /* 0x0000000a082b7981 */ /* 0x000ee8000c1e1500 */
[----:B------:R4:W3:Y:S02]  /*37450*/  LDG.E.U16 R70, desc[UR10][R10.64] ;  /* 0x0000000a0a467981 */ /* 0x0008e4000c1e1500 */
[C---:B----4-:R-:W-:Y:S02]  /*37460*/  IMAD.WIDE R10, R2.reuse, 0x2, R40 ;  /* 0x00000002020a7825 */ /* 0x050fe400078e0228 */
[----:B------:R0:W4:Y:S04]  /*37470*/  LDG.E.U16 R41, desc[UR10][R6.64] ;  /* 0x0000000a06297981 */ /* 0x000128000c1e1500 */
[----:B------:R3:W4:Y:S01]  /*37480*/  LDG.E.U16 R42, desc[UR10][R10.64] ;  /* 0x0000000a0a2a7981 */ /* 0x000722000c1e1500 */
[----:B0-----:R-:W-:-:S03]  /*37490*/  IMAD.WIDE R6, R2, 0x2, R58 ;  /* 0x0000000202067825 */ /* 0x001fc600078e023a */
[----:B------:R-:W4:Y:S01]  /*374a0*/  LDL.64 R58, [R1+0x1610] ;  /* 0x00161000013a7983 */ /* 0x000f220000100a00 */
[----:B--2---:R-:W-:-:S03]  /*374b0*/  IMAD.WIDE R8, R2, 0x2, R32 ;  /* 0x0000000202087825 */ /* 0x004fc600078e0220 */
[----:B------:R-:W2:Y:S04]  /*374c0*/  LDL.64 R32, [R1+0x1658] ;  /* 0x0016580001207983 */ /* 0x000ea80000100a00 */
[----:B------:R0:W4:Y:S01]  /*374d0*/  LDG.E.U16 R40, desc[UR10][R8.64] ;  /* 0x0000000a08287981 */ /* 0x000122000c1e1500 */
[C---:B------:R-:W-:Y:S02]  /*374e0*/  IMAD.WIDE R12, R2.reuse, 0x2, R60 ;  /* 0x00000002020c7825 */ /* 0x040fe400078e023c */
[----:B------:R-:W1:Y:S02]  /*374f0*/  LDC R60, c[0x0][0x3c4] ;  /* 0x0000f100ff3c7b82 */ /* 0x000e640000000800 */
[C---:B---3--:R-:W-:Y:S02]  /*37500*/  IMAD.WIDE R10, R2.reuse, 0x2, R38 ;  /* 0x00000002020a7825 */ /* 0x048fe400078e0226 */
[----:B------:R-:W3:Y:S02]  /*37510*/  LDL.64 R38, [R1+0x1620] ;  /* 0x0016200001267983 */ /* 0x000ee40000100a00 */
[----:B0-----:R-:W-:-:S02]  /*37520*/  IMAD.WIDE R8, R2, 0x2, R14 ;  /* 0x0000000202087825 */ /* 0x001fc400078e020e */
[----:B------:R0:W3:Y:S04]  /*37530*/  LDG.E.U16 R14, desc[UR10][R6.64] ;  /* 0x0000000a060e7981 */ /* 0x0000e8000c1e1500 */
[----:B------:R-:W3:Y:S01]  /*37540*/  LDG.E.U16 R15, desc[UR10][R12.64] ;  /* 0x0000000a0c0f7981 */ /* 0x000ee2000c1e1500 */
[----:B0-----:R-:W-:-:S03]  /*37550*/  IMAD.WIDE R6, R2, 0x2, R36 ;  /* 0x0000000202067825 */ /* 0x001fc600078e0224 */
[----:B------:R-:W3:Y:S04]  /*37560*/  LDL.64 R36, [R1+0x1618] ;  /* 0x0016180001247983 */ /* 0x000ee80000100a00 */
[----:B------:R0:W3:Y:S04]  /*37570*/  LDG.E.U16 R12, desc[UR10][R8.64] ;  /* 0x0000000a080c7981 */ /* 0x0000e8000c1e1500 */
[----:B------:R-:W3:Y:S01]  /*37580*/  LDG.E.U16 R13, desc[UR10][R10.64] ;  /* 0x0000000a0a0d7981 */ /* 0x000ee2000c1e1500 */
[----:B0-----:R-:W-:-:S03]  /*37590*/  IMAD.WIDE R8, R2, 0x2, R28 ;  /* 0x0000000202087825 */ /* 0x001fc600078e021c */
[----:B------:R0:W3:Y:S01]  /*375a0*/  LDG.E.U16 R29, desc[UR10][R6.64] ;  /* 0x0000000a061d7981 */ /* 0x0000e2000c1e1500 */
[----:B------:R-:W2:Y:S01]  /*375b0*/  LDC R28, c[0x0][0x3c4] ;  /* 0x0000f100ff1c7b82 */ /* 0x000ea20000000800 */
[C---:B0-----:R-:W-:Y:S02]  /*375c0*/  IMAD.WIDE R6, R2.reuse, 0x2, R34 ;  /* 0x0000000202067825 */ /* 0x041fe400078e0222 */
[----:B------:R-:W3:Y:S02]  /*375d0*/  LDL.64 R34, [R1+0x12e8] ;  /* 0x0012e80001227983 */ /* 0x000ee40000100a00 */
[C---:B------:R-:W-:Y:S02]  /*375e0*/  IMAD.WIDE R30, R2.reuse, 0x2, R30 ;  /* 0x00000002021e7825 */ /* 0x040fe400078e021e */
[----:B------:R-:W3:Y:S02]  /*375f0*/  LDG.E.U16 R93, desc[UR10][R6.64] ;  /* 0x0000000a065d7981 */ /* 0x000ee4000c1e1500 */
[----:B------:R-:W-:-:S02]  /*37600*/  IMAD.WIDE R10, R2, 0x2, R118 ;  /* 0x00000002020a7825 */ /* 0x000fc400078e0276 */
[----:B------:R-:W3:Y:S02]  /*37610*/  LDG.E.U16 R30, desc[UR10][R30.64] ;  /* 0x0000000a1e1e7981 */ /* 0x000ee4000c1e1500 */
[----:B-1----:R-:W-:Y:S02]  /*37620*/  IMAD.SHL.U32 R60, R60, 0x4, RZ ;  /* 0x000000043c3c7824 */ /* 0x002fe400078e00ff */
[----:B------:R-:W3:Y:S04]  /*37630*/  LDL.64 R118, [R1+0x1b18] ;  /* 0x001b180001767983 */ /* 0x000ee80000100a00 */
[----:B------:R0:W3:Y:S02]  /*37640*/  LDG.E.U16 R31, desc[UR10][R8.64] ;  /* 0x0000000a081f7981 */ /* 0x0000e4000c1e1500 */
[----:B0-----:R-:W-:-:S02]  /*37650*/  IMAD.WIDE R8, R2, 0x2, R100 ;  /* 0x0000000202087825 */ /* 0x001fc400078e0264 */
[----:B------:R0:W3:Y:S02]  /*37660*/  LDG.E.U16 R100, desc[UR10][R10.64] ;  /* 0x0000000a0a647981 */ /* 0x0000e4000c1e1500 */
[C---:B0-----:R-:W-:Y:S02]  /*37670*/  IMAD.WIDE R10, R2.reuse, 0x2, R96 ;  /* 0x00000002020a7825 */ /* 0x041fe400078e0260 */
[----:B------:R-:W3:Y:S02]  /*37680*/  LDL.64 R96, [R1+0x1608] ;  /* 0x0016080001607983 */ /* 0x000ee40000100a00 */
[C---:B------:R-:W-:Y:S02]  /*37690*/  IMAD.WIDE R6, R2.reuse, 0x2, R98 ;  /* 0x0000000202067825 */ /* 0x040fe400078e0262 */
[----:B------:R0:W3:Y:S04]  /*376a0*/  LDG.E.U16 R99, desc[UR10][R8.64] ;  /* 0x0000000a08637981 */ /* 0x0000e8000c1e1500 */
[----:B------:R1:W3:Y:S04]  /*376b0*/  LDG.E.U16 R66, desc[UR10][R10.64] ;  /* 0x0000000a0a427981 */ /* 0x0002e8000c1e1500 */
[----:B------:R1:W3:Y:S01]  /*376c0*/  LDG.E.U16 R98, desc[UR10][R6.64] ;  /* 0x0000000a06627981 */ /* 0x0002e2000c1e1500 */
[----:B0-----:R-:W-:-:S03]  /*376d0*/  IMAD.WIDE R8, R2, 0x2, R94 ;  /* 0x0000000202087825 */ /* 0x001fc600078e025e */
[----:B------:R-:W3:Y:S01]  /*376e0*/  LDL.64 R94, [R1+0x12e0] ;  /* 0x0012e000015e7983 */ /* 0x000ee20000100a00 */
[----:B-1----:R-:W-:-:S03]  /*376f0*/  IMAD.WIDE R10, R2, 0x2, R64 ;  /* 0x00000002020a7825 */ /* 0x002fc600078e0240 */
[----:B------:R0:W3:Y:S01]  /*37700*/  LDG.E.U16 R65, desc[UR10][R8.64] ;  /* 0x0000000a08417981 */ /* 0x0000e2000c1e1500 */
[----:B------:R-:W-:-:S03]  /*37710*/  IMAD.WIDE R6, R2, 0x2, R90 ;  /* 0x0000000202067825 */ /* 0x000fc600078e025a */
[----:B------:R-:W3:Y:S04]  /*37720*/  LDL.64 R90, [R1+0x15f0] ;  /* 0x0015f000015a7983 */ /* 0x000ee80000100a00 */
[----:B------:R-:W3:Y:S01]  /*37730*/  LDG.E.U16 R64, desc[UR10][R6.64] ;  /* 0x0000000a06407981 */ /* 0x000ee2000c1e1500 */
[C---:B0-----:R-:W-:Y:S02]  /*37740*/  IMAD.WIDE R8, R2.reuse, 0x2, R62 ;  /* 0x0000000202087825 */ /* 0x041fe400078e023e */
[----:B------:R-:W0:Y:S01]  /*37750*/  LDC R62, c[0x0][0x3c4] ;  /* 0x0000f100ff3e7b82 */ /* 0x000e220000000800 */
[----:B------:R4:W3:Y:S01]  /*37760*/  LDG.E.U16 R63, desc[UR10][R10.64] ;  /* 0x0000000a0a3f7981 */ /* 0x0008e2000c1e1500 */
[----:B--2---:R-:W-:-:S05]  /*37770*/  IMAD.WIDE R32, R2, 0x2, R32 ;  /* 0x0000000202207825 */ /* 0x004fca00078e0220 */
[----:B------:R1:W2:Y:S01]  /*37780*/  LDG.E.U16 R101, desc[UR10][R32.64] ;  /* 0x0000000a20657981 */ /* 0x0002a2000c1e1500 */
[----:B----4-:R-:W-:-:S06]  /*37790*/  IMAD.WIDE R10, R2, 0x2, R58 ;  /* 0x00000002020a7825 */ /* 0x010fcc00078e023a */
[----:B------:R-:W4:Y:S01]  /*377a0*/  LDG.E.U16 R11, desc[UR10][R10.64] ;  /* 0x0000000a0a0b7981 */ /* 0x000f22000c1e1500 */
[----:B---3--:R-:W-:-:S03]  /*377b0*/  IMAD.WIDE R6, R2, 0x2, R38 ;  /* 0x0000000202067825 */ /* 0x008fc600078e0226 */
[----:B------:R-:W3:Y:S01]  /*377c0*/  LDG.E.U16 R39, desc[UR10][R8.64] ;  /* 0x0000000a08277981 */ /* 0x000ee2000c1e1500 */
[----:B-1----:R-:W-:-:S03]  /*377d0*/  IMAD.WIDE R32, R60, 0x2, R204 ;  /* 0x000000023c207825 */ /* 0x002fc600078e02cc */
[----:B------:R1:W2:Y:S01]  /*377e0*/  LDG.E.U16 R38, desc[UR10][R6.64] ;  /* 0x0000000a06267981 */ /* 0x0002a2000c1e1500 */
[----:B------:R-:W-:-:S05]  /*377f0*/  IMAD.WIDE R32, R2, 0x2, R32 ;  /* 0x0000000202207825 */ /* 0x000fca00078e0220 */
[----:B------:R-:W2:Y:S01]  /*37800*/  LDG.E.U16 R189, desc[UR10][R32.64] ;  /* 0x0000000a20bd7981 */ /* 0x000ea2000c1e1500 */
[----:B-1----:R-:W-:-:S04]  /*37810*/  IMAD.WIDE R6, R60, 0x2, R200 ;  /* 0x000000023c067825 */ /* 0x002fc800078e02c8 */
[----:B------:R-:W-:-:S04]  /*37820*/  IMAD.WIDE R6, R2, 0x2, R6 ;  /* 0x0000000202067825 */ /* 0x000fc800078e0206 */
[----:B------:R-:W-:Y:S01]  /*37830*/  IMAD.WIDE R36, R2, 0x2, R36 ;  /* 0x0000000202247825 */ /* 0x000fe200078e0224 */
[----:B------:R-:W2:Y:S05]  /*37840*/  LDG.E.U16 R185, desc[UR10][R6.64] ;  /* 0x0000000a06b97981 */ /* 0x000eaa000c1e1500 */
[----:B------:R-:W2:Y:S01]  /*37850*/  LDG.E.U16 R37, desc[UR10][R36.64] ;  /* 0x0000000a24257981 */ /* 0x000ea2000c1e1500 */
[----:B------:R-:W-:-:S04]  /*37860*/  IMAD.WIDE R8, R60, 0x2, R202 ;  /* 0x000000023c087825 */ /* 0x000fc800078e02ca */
[----:B------:R-:W-:-:S05]  /*37870*/  IMAD.WIDE R34, R2, 0x2, R34 ;  /* 0x0000000202227825 */ /* 0x000fca00078e0222 */
[----:B------:R1:W2:Y:S02]  /*37880*/  LDG.E.U16 R36, desc[UR10][R34.64] ;  /* 0x0000000a22247981 */ /* 0x0002a4000c1e1500 */
[----:B-1----:R-:W-:Y:S02]  /*37890*/  IMAD R34, R28, 0x5, RZ ;  /* 0x000000051c227824 */ /* 0x002fe400078e02ff */
[----:B------:R-:W1:Y:S02]  /*378a0*/  LDC R28, c[0x0][0x3c4] ;  /* 0x0000f100ff1c7b82 */ /* 0x000e640000000800 */
[----:B------:R-:W-:-:S04]  /*378b0*/  IMAD.WIDE R58, R34, 0x2, R204 ;  /* 0x00000002223a7825 */ /* 0x000fc800078e02cc */
[----:B------:R-:W-:-:S04]  /*378c0*/  IMAD.WIDE R32, R34, 0x2, R202 ;  /* 0x0000000222207825 */ /* 0x000fc800078e02ca */
[----:B------:R-:W-:-:S04]  /*378d0*/  IMAD.WIDE R58, R2, 0x2, R58 ;  /* 0x00000002023a7825 */ /* 0x000fc800078e023a */
[----:B------:R-:W-:Y:S01]  /*378e0*/  IMAD.WIDE R6, R34, 0x2, R200 ;  /* 0x0000000222067825 */ /* 0x000fe200078e02c8 */
[----:B------:R0:W2:Y:S03]  /*378f0*/  LDG.E.U16 R175, desc[UR10][R58.64] ;  /* 0x0000000a3aaf7981 */ /* 0x0000a6000c1e1500 */
[----:B0-----:R-:W-:Y:S02]  /*37900*/  IMAD R10, R62, 0x6, RZ ;  /* 0x000000063e0a7824 */ /* 0x001fe400078e02ff */
[----:B------:R-:W-:-:S04]  /*37910*/  IMAD.WIDE R34, R34, 0x2, R206 ;  /* 0x0000000222227825 */ /* 0x000fc800078e02ce */
[----:B------:R-:W-:-:S04]  /*37920*/  IMAD.WIDE R32, R2, 0x2, R32 ;  /* 0x0000000202207825 */ /* 0x000fc800078e0220 */
[----:B------:R-:W-:Y:S01]  /*37930*/  IMAD.WIDE R58, R10, 0x2, R202 ;  /* 0x000000020a3a7825 */ /* 0x000fe200078e02ca */
[----:B------:R0:W2:Y:S03]  /*37940*/  LDG.E.U16 R173, desc[UR10][R32.64] ;  /* 0x0000000a20ad7981 */ /* 0x0000a6000c1e1500 */
[----:B------:R-:W-:-:S04]  /*37950*/  IMAD.WIDE R8, R2, 0x2, R8 ;  /* 0x0000000202087825 */ /* 0x000fc800078e0208 */
[C---:B------:R-:W-:Y:S01]  /*37960*/  IMAD.WIDE R6, R2.reuse, 0x2, R6 ;  /* 0x0000000202067825 */ /* 0x040fe200078e0206 */
[----:B------:R1:W2:Y:S03]  /*37970*/  LDG.E.U16 R187, desc[UR10][R8.64] ;  /* 0x0000000a08bb7981 */ /* 0x0002a6000c1e1500 */
[----:B------:R-:W-:Y:S01]  /*37980*/  IMAD.WIDE R34, R2, 0x2, R34 ;  /* 0x0000000202227825 */ /* 0x000fe200078e0222 */
[----:B------:R1:W2:Y:S03]  /*37990*/  LDG.E.U16 R171, desc[UR10][R6.64] ;  /* 0x0000000a06ab7981 */ /* 0x0002a6000c1e1500 */
[----:B0-----:R-:W-:Y:S01]  /*379a0*/  IMAD.WIDE R32, R10, 0x2, R200 ;  /* 0x000000020a207825 */ /* 0x001fe200078e02c8 */
[----:B------:R0:W2:Y:S03]  /*379b0*/  LDG.E.U16 R169, desc[UR10][R34.64] ;  /* 0x0000000a22a97981 */ /* 0x0000a6000c1e1500 */
[----:B------:R-:W-:-:S04]  /*379c0*/  IMAD.WIDE R58, R2, 0x2, R58 ;  /* 0x00000002023a7825 */ /* 0x000fc800078e023a */
[C---:B-1----:R-:W-:Y:S01]  /*379d0*/  IMAD.WIDE R8, R10.reuse, 0x2, R204 ;  /* 0x000000020a087825 */ /* 0x042fe200078e02cc */
[----:B------:R1:W2:Y:S03]  /*379e0*/  LDG.E.U16 R165, desc[UR10][R58.64] ;  /* 0x0000000a3aa57981 */ /* 0x0002a6000c1e1500 */
[----:B------:R-:W-:-:S04]  /*379f0*/  IMAD.WIDE R6, R10, 0x2, R206 ;  /* 0x000000020a067825 */ /* 0x000fc800078e02ce */
[----:B------:R-:W-:Y:S02]  /*37a00*/  IMAD R10, R28, 0x7, RZ ;  /* 0x000000071c0a7824 */ /* 0x000fe400078e02ff */
[----:B------:R-:W-:-:S04]  /*37a10*/  IMAD.WIDE R32, R2, 0x2, R32 ;  /* 0x0000000202207825 */ /* 0x000fc800078e0220 */
[----:B0-----:R-:W-:Y:S01]  /*37a20*/  IMAD.WIDE R34, R10, 0x2, R204 ;  /* 0x000000020a227825 */ /* 0x001fe200078e02cc */
[----:B------:R0:W2:Y:S03]  /*37a30*/  LDG.E.U16 R163, desc[UR10][R32.64] ;  /* 0x0000000a20a37981 */ /* 0x0000a6000c1e1500 */
[C---:B-1----:R-:W-:Y:S02]  /*37a40*/  IMAD.WIDE R58, R2.reuse, 0x2, R96 ;  /* 0x00000002023a7825 */ /* 0x042fe400078e0260 */
[----:B------:R-:W2:Y:S02]  /*37a50*/  LDL.64 R96, [R1+0x15e0] ;  /* 0x0015e00001607983 */ /* 0x000ea40000100a00 */
[----:B------:R-:W-:-:S04]  /*37a60*/  IMAD.WIDE R34, R2, 0x2, R34 ;  /* 0x0000000202227825 */ /* 0x000fc800078e0222 */
[----:B0-----:R-:W-:Y:S01]  /*37a70*/  IMAD.WIDE R32, R10, 0x2, R200 ;  /* 0x000000020a207825 */ /* 0x001fe200078e02c8 */
[----:B------:R0:W3:Y:S03]  /*37a80*/  LDG.E.U16 R159, desc[UR10][R34.64] ;  /* 0x0000000a229f7981 */ /* 0x0000e6000c1e1500 */
[----:B------:R-:W-:-:S04]  /*37a90*/  IMAD.WIDE R32, R2, 0x2, R32 ;  /* 0x0000000202207825 */ /* 0x000fc800078e0220 */
[C---:B0-----:R-:W-:Y:S01]  /*37aa0*/  IMAD.WIDE R34, R2.reuse, 0x2, R94 ;  /* 0x0000000202227825 */ /* 0x041fe200078e025e */
[----:B------:R0:W3:Y:S04]  /*37ab0*/  LDG.E.U16 R155, desc[UR10][R32.64] ;  /* 0x0000000a209b7981 */ /* 0x0000e8000c1e1500 */
[----:B------:R-:W3:Y:S01]  /*37ac0*/  LDL.64 R94, [R1+0x15d0] ;  /* 0x0015d000015e7983 */ /* 0x000ee20000100a00 */
[----:B0-----:R-:W-:-:S03]  /*37ad0*/  IMAD.WIDE R32, R2, 0x2, R196 ;  /* 0x0000000202207825 */ /* 0x001fc600078e02c4 */
[----:B------:R-:W3:Y:S01]  /*37ae0*/  LDL.64 R196, [R1+0x12d8] ;  /* 0x0012d80001c47983 */ /* 0x000ee20000100a00 */
[----:B------:R-:W-:-:S04]  /*37af0*/  IMAD.WIDE R8, R2, 0x2, R8 ;  /* 0x0000000202087825 */ /* 0x000fc800078e0208 */
[----:B------:R-:W-:Y:S01]  /*37b00*/  IMAD.WIDE R6, R2, 0x2, R6 ;  /* 0x0000000202067825 */ /* 0x000fe200078e0206 */
[----:B------:R0:W4:Y:S04]  /*37b10*/  LDG.E.U16 R167, desc[UR10][R8.64] ;  /* 0x0000000a08a77981 */ /* 0x000128000c1e1500 */
[----:B------:R1:W4:Y:S01]  /*37b20*/  LDG.E.U16 R161, desc[UR10][R6.64] ;  /* 0x0000000a06a17981 */ /* 0x000322000c1e1500 */
[----:B0-----:R-:W-:-:S04]  /*37b30*/  IMAD.WIDE R8, R10, 0x2, R202 ;  /* 0x000000020a087825 */ /* 0x001fc800078e02ca */
[----:B-1----:R-:W-:Y:S02]  /*37b40*/  IMAD.WIDE R6, R10, 0x2, R206 ;  /* 0x000000020a067825 */ /* 0x002fe400078e02ce */
[----:B------:R-:W4:Y:S02]  /*37b50*/  LDG.E.U16 R10, desc[UR10][R58.64] ;  /* 0x0000000a3a0a7981 */ /* 0x000f24000c1e1500 */
[----:B------:R-:W-:-:S04]  /*37b60*/  IMAD.WIDE R8, R2, 0x2, R8 ;  /* 0x0000000202087825 */ /* 0x000fc800078e0208 */
[----:B------:R-:W-:Y:S01]  /*37b70*/  IMAD.WIDE R6, R2, 0x2, R6 ;  /* 0x0000000202067825 */ /* 0x000fe200078e0206 */
[----:B------:R0:W4:Y:S03]  /*37b80*/  LDG.E.U16 R157, desc[UR10][R8.64] ;  /* 0x0000000a089d7981 */ /* 0x000126000c1e1500 */
[----:B------:R-:W-:-:S04]  /*37b90*/  IMAD.WIDE R60, R60, 0x2, R206 ;  /* 0x000000023c3c7825 */ /* 0x000fc800078e02ce */
[C---:B0-----:R-:W-:Y:S02]  /*37ba0*/  IMAD.WIDE R8, R2.reuse, 0x2, R152 ;  /* 0x0000000202087825 */ /* 0x041fe400078e0298 */
[----:B------:R0:W4:Y:S02]  /*37bb0*/  LDG.E.U16 R153, desc[UR10][R6.64] ;  /* 0x0000000a06997981 */ /* 0x000124000c1e1500 */
[C---:B------:R-:W-:Y:S02]  /*37bc0*/  IMAD.WIDE R60, R2.reuse, 0x2, R60 ;  /* 0x00000002023c7825 */ /* 0x040fe400078e023c */
[----:B------:R-:W4:Y:S04]  /*37bd0*/  LDG.E.U16 R9, desc[UR10][R8.64] ;  /* 0x0000000a08097981 */ /* 0x000f28000c1e1500 */
[----:B------:R-:W4:Y:S01]  /*37be0*/  LDG.E.U16 R177, desc[UR10][R60.64] ;  /* 0x0000000a3cb17981 */ /* 0x000f22000c1e1500 */
[----:B0-----:R-:W-:-:S03]  /*37bf0*/  IMAD.WIDE R6, R2, 0x2, R90 ;  /* 0x0000000202067825 */ /* 0x001fc600078e025a */
[----:B------:R-:W4:Y:S04]  /*37c00*/  LDG.E.U16 R91, desc[UR10][R32.64] ;  /* 0x0000000a205b7981 */ /* 0x000f28000c1e1500 */
[----:B------:R0:W4:Y:S04]  /*37c10*/  LDG.E.U16 R28, desc[UR10][R6.64] ;  /* 0x0000000a061c7981 */ /* 0x000128000c1e1500 */
[----:B------:R-:W4:Y:S01]  /*37c20*/  LDL.64 R60, [R1+0x15c0] ;  /* 0x0015c000013c7983 */ /* 0x000f220000100a00 */
[----:B------:R-:W-:-:S03]  /*37c30*/  IMAD.WIDE R58, R2, 0x2, R118 ;  /* 0x00000002023a7825 */ /* 0x000fc600078e0276 */
[----:B------:R-:W4:Y:S01]  /*37c40*/  LDL.64 R118, [R1+0x12d0] ;  /* 0x0012d00001767983 */ /* 0x000f220000100a00 */
[----:B0-----:R-:W-:-:S03]  /*37c50*/  IMAD.WIDE R6, R2, 0x2, R120 ;  /* 0x0000000202067825 */ /* 0x001fc600078e0278 */
[----:B------:R-:W4:Y:S04]  /*37c60*/  LDL.64 R120, [R1+0x15b8] ;  /* 0x0015b80001787983 */ /* 0x000f280000100a00 */
[----:B------:R2:W4:Y:S04]  /*37c70*/  LDG.E.U16 R90, desc[UR10][R6.64] ;  /* 0x0000000a065a7981 */ /* 0x000528000c1e1500 */
[----:B------:R-:W4:Y:S04]  /*37c80*/  LDG.E.U16 R8, desc[UR10][R34.64] ;  /* 0x0000000a22087981 */ /* 0x000f28000c1e1500 */
[----:B------:R-:W4:Y:S04]  /*37c90*/  LDL.64 R32, [R1+0x15a0] ;  /* 0x0015a00001207983 */ /* 0x000f280000100a00 */
[----:B------:R-:W4:Y:S04]  /*37ca0*/  LDG.E.U16 R58, desc[UR10][R58.64] ;  /* 0x0000000a3a3a7981 */ /* 0x000f28000c1e1500 */
[----:B------:R-:W4:Y:S01]  /*37cb0*/  LDL.64 R34, [R1+0x15b0] ;  /* 0x0015b00001227983 */ /* 0x000f220000100a00 */
[----:B--2---:R-:W-:-:S05]  /*37cc0*/  IMAD.WIDE R6, R2, 0x2, R96 ;  /* 0x0000000202067825 */ /* 0x004fca00078e0260 */
[----:B------:R0:W2:Y:S02]  /*37cd0*/  LDG.E.U16 R97, desc[UR10][R6.64] ;  /* 0x0000000a06617981 */ /* 0x0000a4000c1e1500 */
[C---:B0-----:R-:W-:Y:S02]  /*37ce0*/  IMAD.WIDE R6, R2.reuse, 0x2, R240 ;  /* 0x0000000202067825 */ /* 0x041fe400078e02f0 */
[----:B------:R-:W2:Y:S04]  /*37cf0*/  LDL.64 R240, [R1+0x1598] ;  /* 0x0015980001f07983 */ /* 0x000ea80000100a00 */
[----:B------:R3:W2:Y:S02]  /*37d00*/  LDG.E.U16 R96, desc[UR10][R6.64] ;  /* 0x0000000a06607981 */ /* 0x0006a4000c1e1500 */
[----:B---3--:R-:W-:-:S05]  /*37d10*/  IMAD.WIDE R6, R2, 0x2, R94 ;  /* 0x0000000202067825 */ /* 0x008fca00078e025e */
[----:B------:R0:W3:Y:S02]  /*37d20*/  LDG.E.U16 R95, desc[UR10][R6.64] ;  /* 0x0000000a065f7981 */ /* 0x0000e4000c1e1500 */
[C---:B0-----:R-:W-:Y:S02]  /*37d30*/  IMAD.WIDE R6, R2.reuse, 0x2, R196 ;  /* 0x0000000202067825 */ /* 0x041fe400078e02c4 */
[----:B------:R-:W2:Y:S04]  /*37d40*/  LDL.64 R196, [R1+0x15a8] ;  /* 0x0015a80001c47983 */ /* 0x000ea80000100a00 */
[----:B------:R0:W3:Y:S02]  /*37d50*/  LDG.E.U16 R94, desc[UR10][R6.64] ;  /* 0x0000000a065e7981 */ /* 0x0000e4000c1e1500 */
[----:B0-----:R-:W-:-:S02]  /*37d60*/  IMAD.WIDE R6, R2, 0x2, R198 ;  /* 0x0000000202067825 */ /* 0x001fc400078e02c6 */
[----:B------:R-:W3:Y:S04]  /*37d70*/  LDL.64 R198, [R1+0x1580] ;  /* 0x0015800001c67983 */ /* 0x000ee80000100a00 */
[----:B------:R4:W3:Y:S02]  /*37d80*/  LDG.E.U16 R62, desc[UR10][R6.64] ;  /* 0x0000000a063e7981 */ /* 0x0008e4000c1e1500 */
[----:B----4-:R-:W-:-:S05]  /*37d90*/  IMAD.WIDE R6, R2, 0x2, R60 ;  /* 0x0000000202067825 */ /* 0x010fca00078e023c */
[----:B------:R0:W4:Y:S02]  /*37da0*/  LDG.E.U16 R61, desc[UR10][R6.64] ;  /* 0x0000000a063d7981 */ /* 0x000124000c1e1500 */
[C---:B0-----:R-:W-:Y:S02]  /*37db0*/  IMAD.WIDE R6, R2.reuse, 0x2, R120 ;  /* 0x0000000202067825 */ /* 0x041fe400078e0278 */
[----:B------:R-:W3:Y:S04]  /*37dc0*/  LDL.64 R120, [R1+0x1588] ;  /* 0x0015880001787983 */ /* 0x000ee80000100a00 */
[----:B------:R0:W3:Y:S02]  /*37dd0*/  LDG.E.U16 R60, desc[UR10][R6.64] ;  /* 0x0000000a063c7981 */ /* 0x0000e4000c1e1500 */
[----:B0-----:R-:W-:-:S02]  /*37de0*/  IMAD.WIDE R6, R2, 0x2, R118 ;  /* 0x0000000202067825 */ /* 0x001fc400078e0276 */
[----:B------:R-:W3:Y:S04]  /*37df0*/  LDL.64 R118, [R1+0x1590] ;  /* 0x0015900001767983 */ /* 0x000ee80000100a00 */
[----:B------:R0:W4:Y:S02]  /*37e00*/  LDG.E.U16 R59, desc[UR10][R6.64] ;  /* 0x0000000a063b7981 */ /* 0x000124000c1e1500 */
[----:B0-----:R-:W-:-:S05]  /*37e10*/  IMAD.WIDE R6, R2, 0x2, R34 ;  /* 0x0000000202067825 */ /* 0x001fca00078e0222 */
[----:B------:R2:W4:Y:S02]  /*37e20*/  LDG.E.U16 R35, desc[UR10][R6.64] ;  /* 0x0000000a06237981 */ /* 0x000524000c1e1500 */
[C---:B--2---:R-:W-:Y:S02]  /*37e30*/  IMAD.WIDE R6, R2.reuse, 0x2, R196 ;  /* 0x0000000202067825 */ /* 0x044fe400078e02c4 */
[----:B------:R-:W2:Y:S04]  /*37e40*/  LDL.64 R196, [R1+0x12c0] ;  /* 0x0012c00001c47983 */ /* 0x000ea80000100a00 */
[----:B------:R0:W4:Y:S02]  /*37e50*/  LDG.E.U16 R34, desc[UR10][R6.64] ;  /* 0x0000000a06227981 */ /* 0x000124000c1e1500 */
[----:B0-----:R-:W-:-:S05]  /*37e60*/  IMAD.WIDE R6, R2, 0x2, R32 ;  /* 0x0000000202067825 */ /* 0x001fca00078e0220 */
[----:B------:R0:W4:Y:S02]  /*37e70*/  LDG.E.U16 R33, desc[UR10][R6.64] ;  /* 0x0000000a06217981 */ /* 0x000124000c1e1500 */
[C---:B0-----:R-:W-:Y:S02]  /*37e80*/  IMAD.WIDE R6, R2.reuse, 0x2, R242 ;  /* 0x0000000202067825 */ /* 0x041fe400078e02f2 */
[----:B------:R-:W4:Y:S04]  /*37e90*/  LDL.64 R242, [R1+0x1570] ;  /* 0x0015700001f27983 */ /* 0x000f280000100a00 */
[----:B------:R0:W4:Y:S02]  /*37ea0*/  LDG.E.U16 R32, desc[UR10][R6.64] ;  /* 0x0000000a06207981 */ /* 0x000124000c1e1500 */
[----:B0-----:R-:W-:-:S02]  /*37eb0*/  IMAD.WIDE R6, R2, 0x2, R240 ;  /* 0x0000000202067825 */ /* 0x001fc400078e02f0 */
[----:B------:R-:W4:Y:S04]  /*37ec0*/  LDL.64 R240, [R1+0x1b10] ;  /* 0x001b100001f07983 */ /* 0x000f280000100a00 */
[----:B------:R-:W4:Y:S01]  /*37ed0*/  LDG.E.U16 R7, desc[UR10][R6.64] ;  /* 0x0000000a06077981 */ /* 0x000f22000c1e1500 */
[----:B---3--:R-:W-:-:S05]  /*37ee0*/  IMAD.WIDE R118, R2, 0x2, R118 ;  /* 0x0000000202767825 */ /* 0x008fca00078e0276 */
[----:B------:R2:W3:Y:S02]  /*37ef0*/  LDG.E.U16 R6, desc[UR10][R118.64] ;  /* 0x0000000a76067981 */ /* 0x0004e4000c1e1500 */
[C---:B--2---:R-:W-:Y:S02]  /*37f00*/  IMAD.WIDE R118, R2.reuse, 0x2, R196 ;  /* 0x0000000202767825 */ /* 0x044fe400078e02c4 */
[----:B------:R-:W2:Y:S02]  /*37f10*/  LDL.64 R196, [R1+0x1560] ;  /* 0x0015600001c47983 */ /* 0x000ea40000100a00 */
[----:B------:R-:W-:-:S06]  /*37f20*/  IMAD.WIDE R120, R2, 0x2, R120 ;  /* 0x0000000202787825 */ /* 0x000fcc00078e0278 */
[----:B------:R-:W3:Y:S04]  /*37f30*/  LDG.E.U16 R120, desc[UR10][R120.64] ;  /* 0x0000000a78787981 */ /* 0x000ee8000c1e1500 */
[----:B------:R0:W3:Y:S02]  /*37f40*/  LDG.E.U16 R121, desc[UR10][R118.64] ;  /* 0x0000000a76797981 */ /* 0x0000e4000c1e1500 */
[C---:B0-----:R-:W-:Y:S02]  /*37f50*/  IMAD.WIDE R118, R2.reuse, 0x2, R198 ;  /* 0x0000000202767825 */ /* 0x041fe400078e02c6 */
[----:B------:R-:W3:Y:S04]  /*37f60*/  LDL.64 R198, [R1+0x1558] ;  /* 0x0015580001c67983 */ /* 0x000ee80000100a00 */
[----:B------:R0:W3:Y:S02]  /*37f70*/  LDG.E.U16 R124, desc[UR10][R118.64] ;  /* 0x0000000a767c7981 */ /* 0x0000e4000c1e1500 */
[----:B0-----:R-:W-:-:S02]  /*37f80*/  IMAD.WIDE R118, R2, 0x2, R244 ;  /* 0x0000000202767825 */ /* 0x001fc400078e02f4 */
[----:B------:R-:W3:Y:S04]  /*37f90*/  LDL.64 R244, [R1+0x12b8] ;  /* 0x0012b80001f47983 */ /* 0x000ee80000100a00 */
[----:B------:R4:W3:Y:S02]  /*37fa0*/  LDG.E.U16 R126, desc[UR10][R118.64] ;  /* 0x0000000a767e7981 */ /* 0x0008e4000c1e1500 */
[C---:B----4-:R-:W-:Y:S02]  /*37fb0*/  IMAD.WIDE R118, R2.reuse, 0x2, R242 ;  /* 0x0000000202767825 */ /* 0x050fe400078e02f2 */
[----:B------:R-:W4:Y:S04]  /*37fc0*/  LDL.64 R242, [R1+0x1550] ;  /* 0x0015500001f27983 */ /* 0x000f280000100a00 */
[----:B------:R0:W4:Y:S02]  /*37fd0*/  LDG.E.U16 R128, desc[UR10][R118.64] ;  /* 0x0000000a76807981 */ /* 0x000124000c1e1500 */
[----:B0-----:R-:W-:-:S02]  /*37fe0*/  IMAD.WIDE R118, R2, 0x2, R240 ;  /* 0x0000000202767825 */ /* 0x001fc400078e02f0 */
[----:B------:R-:W4:Y:S04]  /*37ff0*/  LDL.64 R240, [R1+0x1548] ;  /* 0x0015480001f07983 */ /* 0x000f280000100a00 */
[----:B------:R0:W4:Y:S02]  /*38000*/  LDG.E.U16 R130, desc[UR10][R118.64] ;  /* 0x0000000a76827981 */ /* 0x000124000c1e1500 */
[C---:B0-----:R-:W-:Y:S02]  /*38010*/  IMAD.WIDE R118, R2.reuse, 0x2, R246 ;  /* 0x0000000202767825 */ /* 0x041fe400078e02f6 */
[----:B------:R-:W4:Y:S04]  /*38020*/  LDL.64 R246, [R1+0x1540] ;  /* 0x0015400001f67983 */ /* 0x000f280000100a00 */
[----:B------:R2:W4:Y:S02]  /*38030*/  LDG.E.U16 R132, desc[UR10][R118.64] ;  /* 0x0000000a76847981 */ /* 0x000524000c1e1500 */
[----:B--2---:R-:W-:-:S02]  /*38040*/  IMAD.WIDE R118, R2, 0x2, R196 ;  /* 0x0000000202767825 */ /* 0x004fc400078e02c4 */
[----:B------:R-:W2:Y:S04]  /*38050*/  LDL.64 R196, [R1+0x12b0] ;  /* 0x0012b00001c47983 */ /* 0x000ea80000100a00 */
[----:B------:R3:W2:Y:S02]  /*38060*/  LDG.E.U16 R134, desc[UR10][R118.64] ;  /* 0x0000000a76867981 */ /* 0x0006a4000c1e1500 */
[C---:B---3--:R-:W-:Y:S02]  /*38070*/  IMAD.WIDE R118, R2.reuse, 0x2, R198 ;  /* 0x0000000202767825 */ /* 0x048fe400078e02c6 */
        /* <DEDUP_REMOVED lines=89> */
[----:B---3--:R-:W-:-:S05]  /*38610*/  IMAD.WIDE R118, R2, 0x2, R198 ;  /* 0x0000000202767825 */ /* 0x008fca00078e02c6 */
        /* <DEDUP_REMOVED lines=9> */
[----:B------:R0:W3:Y:S02]  /*386b0*/  LDG.E.U16 R214, desc[UR10][R118.64] ;  /* 0x0000000a76d67981 */ /* 0x0000e4000c1e1500 */
[----:B0-----:R-:W-:-:S02]  /*386c0*/  IMAD.WIDE R118, R2, 0x2, R240 ;  /* 0x0000000202767825 */ /* 0x001fc400078e02f0 */
[----:B------:R-:W3:Y:S04]  /*386d0*/  LDL.64 R240, [R1+0x14a0] ;  /* 0x0014a00001f07983 */ /* 0x000ee80000100a00 */
[----:B------:R2:W3:Y:S02]  /*386e0*/  LDG.E.U16 R216, desc[UR10][R118.64] ;  /* 0x0000000a76d87981 */ /* 0x0004e4000c1e1500 */
[C---:B--2---:R-:W-:Y:S02]  /*386f0*/  IMAD.WIDE R118, R2.reuse, 0x2, R196 ;  /* 0x0000000202767825 */ /* 0x044fe400078e02c4 */
[----:B------:R-:W2:Y:S04]  /*38700*/  LDL.64 R196, [R1+0x1448] ;  /* 0x0014480001c47983 */ /* 0x000ea80000100a00 */
[----:B------:R0:W2:Y:S04]  /*38710*/  LDG.E.U16 R218, desc[UR10][R118.64] ;  /* 0x0000000a76da7981 */ /* 0x0000a8000c1e1500 */
[----:B------:R-:W0:Y:S02]  /*38720*/  LDL.64 R118, [R1+0x1270] ;  /* 0x0012700001767983 */ /* 0x000e240000100a00 */
[----:B0-----:R-:W-:-:S05]  /*38730*/  IMAD.WIDE R118, R2, 0x2, R118 ;  /* 0x0000000202767825 */ /* 0x001fca00078e0276 */
[----:B------:R0:W2:Y:S04]  /*38740*/  LDG.E.U16 R220, desc[UR10][R118.64] ;  /* 0x0000000a76dc7981 */ /* 0x0000a8000c1e1500 */
[----:B------:R-:W0:Y:S02]  /*38750*/  LDL.64 R118, [R1+0x12a0] ;  /* 0x0012a00001767983 */ /* 0x000e240000100a00 */
[----:B0-----:R-:W-:-:S05]  /*38760*/  IMAD.WIDE R118, R2, 0x2, R118 ;  /* 0x0000000202767825 */ /* 0x001fca00078e0276 */
[----:B------:R0:W2:Y:S02]  /*38770*/  LDG.E.U16 R222, desc[UR10][R118.64] ;  /* 0x0000000a76de7981 */ /* 0x0000a4000c1e1500 */
[----:B0-----:R-:W-:-:S05]  /*38780*/  IMAD.WIDE R118, R2, 0x2, R250 ;  /* 0x0000000202767825 */ /* 0x001fca00078e02fa */
[----:B------:R0:W2:Y:S02]  /*38790*/  LDG.E.U16 R224, desc[UR10][R118.64] ;  /* 0x0000000a76e07981 */ /* 0x0000a4000c1e1500 */
[----:B0-----:R-:W-:-:S05]  /*387a0*/  IMAD.WIDE R118, R2, 0x2, R248 ;  /* 0x0000000202767825 */ /* 0x001fca00078e02f8 */
[----:B------:R3:W2:Y:S02]  /*387b0*/  LDG.E.U16 R226, desc[UR10][R118.64] ;  /* 0x0000000a76e27981 */ /* 0x0006a4000c1e1500 */
[----:B---3--:R-:W-:-:S05]  /*387c0*/  IMAD.WIDE R118, R2, 0x2, R246 ;  /* 0x0000000202767825 */ /* 0x008fca00078e02f6 */
[----:B------:R0:W3:Y:S02]  /*387d0*/  LDG.E.U16 R228, desc[UR10][R118.64] ;  /* 0x0000000a76e47981 */ /* 0x0000e4000c1e1500 */
[----:B0-----:R-:W-:-:S05]  /*387e0*/  IMAD.WIDE R118, R2, 0x2, R244 ;  /* 0x0000000202767825 */ /* 0x001fca00078e02f4 */
[----:B------:R4:W3:Y:S02]  /*387f0*/  LDG.E.U16 R230, desc[UR10][R118.64] ;  /* 0x0000000a76e67981 */ /* 0x0008e4000c1e1500 */
[----:B----4-:R-:W-:-:S05]  /*38800*/  IMAD.WIDE R118, R2, 0x2, R242 ;  /* 0x0000000202767825 */ /* 0x010fca00078e02f2 */
[----:B------:R0:W4:Y:S02]  /*38810*/  LDG.E.U16 R232, desc[UR10][R118.64] ;  /* 0x0000000a76e87981 */ /* 0x000124000c1e1500 */
[C---:B0-----:R-:W-:Y:S02]  /*38820*/  IMAD.WIDE R118, R2.reuse, 0x2, R240 ;  /* 0x0000000202767825 */ /* 0x041fe400078e02f0 */
[----:B------:R-:W3:Y:S04]  /*38830*/  LDL.LU R241, [R1+0xd0] ;  /* 0x0000d00001f17983 */ /* 0x000ee80000300800 */
[----:B------:R-:W3:Y:S04]  /*38840*/  LDL.LU R243, [R1+0xcc] ;  /* 0x0000cc0001f37983 */ /* 0x000ee80000300800 */
[----:B------:R-:W3:Y:S04]  /*38850*/  LDL.LU R245, [R1+0xc8] ;  /* 0x0000c80001f57983 */ /* 0x000ee80000300800 */
[----:B------:R-:W3:Y:S04]  /*38860*/  LDL.LU R247, [R1+0xc4] ;  /* 0x0000c40001f77983 */ /* 0x000ee80000300800 */
[----:B------:R2:W3:Y:S04]  /*38870*/  LDG.E.U16 R234, desc[UR10][R118.64] ;  /* 0x0000000a76ea7981 */ /* 0x0004e8000c1e1500 */
[----:B------:R-:W3:Y:S04]  /*38880*/  LDL.LU R249, [R1+0x9c] ;  /* 0x00009c0001f97983 */ /* 0x000ee80000300800 */
[----:B------:R-:W3:Y:S01]  /*38890*/  LDL.LU R251, [R1+0x98] ;  /* 0x0000980001fb7983 */ /* 0x000ee20000300800 */
[----:B--2---:R-:W-:-:S03]  /*388a0*/  IMAD.WIDE R118, R2, 0x2, R196 ;  /* 0x0000000202767825 */ /* 0x004fc600078e02c4 */
[----:B------:R-:W2:Y:S04]  /*388b0*/  LDL.LU R0, [R1+0x94] ;  /* 0x0000940001007983 */ /* 0x000ea80000300800 */
[----:B------:R-:W2:Y:S04]  /*388c0*/  LDL.LU R196, [R1+0x90] ;  /* 0x0000900001c47983 */ /* 0x000ea80000300800 */
[----:B------:R-:W2:Y:S04]  /*388d0*/  LDL.LU R197, [R1+0x4c] ;  /* 0x00004c0001c57983 */ /* 0x000ea80000300800 */
[----:B------:R-:W2:Y:S04]  /*388e0*/  LDL.LU R198, [R1+0x48] ;  /* 0x0000480001c67983 */ /* 0x000ea80000300800 */
[----:B------:R-:W2:Y:S04]  /*388f0*/  LDL.LU R208, [R1+0x44] ;  /* 0x0000440001d07983 */ /* 0x000ea80000300800 */
[----:B------:R0:W2:Y:S04]  /*38900*/  LDG.E.U16 R236, desc[UR10][R118.64] ;  /* 0x0000000a76ec7981 */ /* 0x0000a8000c1e1500 */
[----:B------:R-:W0:Y:S02]  /*38910*/  LDL.64 R118, [R1+0x1440] ;  /* 0x0014400001767983 */ /* 0x000e240000100a00 */
[----:B0-----:R-:W-:-:S05]  /*38920*/  IMAD.WIDE R118, R2, 0x2, R118 ;  /* 0x0000000202767825 */ /* 0x001fca00078e0276 */
        /* <DEDUP_REMOVED lines=23> */
[----:B0-----:R-:W-:-:S06]  /*38aa0*/  IMAD.WIDE R118, R2, 0x2, R118 ;  /* 0x0000000202767825 */ /* 0x001fcc00078e0276 */
[----:B------:R-:W4:Y:S04]  /*38ab0*/  LDG.E.U16 R118, desc[UR10][R118.64] ;  /* 0x0000000a76767981 */ /* 0x000f28000c1e1500 */
[----:B---3--:R0:W-:Y:S04]  /*38ac0*/  STS.U16 [R92+UR9+0x20980], R241 ;  /* 0x020980f15c007988 */ /* 0x0081e80008000409 */
[----:B------:R1:W-:Y:S04]  /*38ad0*/  STS.U16 [R92+UR9+0x28980], R243 ;  /* 0x028980f35c007988 */ /* 0x0003e80008000409 */
[----:B------:R-:W3:Y:S04]  /*38ae0*/  LDL.LU R119, [R1+0x40] ;  /* 0x0000400001777983 */ /* 0x000ee80000300800 */
[----:B0-----:R-:W4:Y:S04]  /*38af0*/  LDL.LU R241, [R1+0x217c] ;  /* 0x00217c0001f17983 */ /* 0x001f280000300800 */
[----:B-1----:R-:W4:Y:S04]  /*38b00*/  LDL.LU R243, [R1+0x2178] ;  /* 0x0021780001f37983 */ /* 0x002f280000300800 */
[----:B------:R0:W-:Y:S04]  /*38b10*/  STS.U16 [R92+UR9+0x30980], R245 ;  /* 0x030980f55c007988 */ /* 0x0001e80008000409 */
[----:B------:R1:W-:Y:S04]  /*38b20*/  STS.U16 [R92+UR9+0x38980], R247 ;  /* 0x038980f75c007988 */ /* 0x0003e80008000409 */
[----:B------:R2:W-:Y:S04]  /*38b30*/  STS.U16 [R92+UR9+0x20d80], R249 ;  /* 0x020d80f95c007988 */ /* 0x0005e80008000409 */
[----:B0-----:R-:W4:Y:S04]  /*38b40*/  LDL.LU R245, [R1+0x2174] ;  /* 0x0021740001f57983 */ /* 0x001f280000300800 */
[----:B-1----:R-:W4:Y:S04]  /*38b50*/  LDL.LU R247, [R1+0x2170] ;  /* 0x0021700001f77983 */ /* 0x002f280000300800 */
[----:B--2---:R-:W2:Y:S04]  /*38b60*/  LDL.LU R249, [R1+0x216c] ;  /* 0x00216c0001f97983 */ /* 0x004ea80000300800 */
[----:B------:R0:W-:Y:S04]  /*38b70*/  STS.U16 [R92+UR9+0x28d80], R251 ;  /* 0x028d80fb5c007988 */ /* 0x0001e80008000409 */
[----:B0-----:R-:W2:Y:S04]  /*38b80*/  LDL.LU R251, [R1+0x2168] ;  /* 0x0021680001fb7983 */ /* 0x001ea80000300800 */
[----:B------:R0:W-:Y:S04]  /*38b90*/  STS.U16 [R92+UR9+0x30d80], R0 ;  /* 0x030d80005c007988 */ /* 0x0001e80008000409 */
[----:B------:R1:W-:Y:S04]  /*38ba0*/  STS.U16 [R92+UR9+0x38d80], R196 ;  /* 0x038d80c45c007988 */ /* 0x0003e80008000409 */
[----:B------:R1:W-:Y:S04]  /*38bb0*/  STS.U16 [R92+UR9+0x21180], R197 ;  /* 0x021180c55c007988 */ /* 0x0003e80008000409 */
[----:B0-----:R-:W2:Y:S04]  /*38bc0*/  LDL.LU R0, [R1+0x2164] ;  /* 0x0021640001007983 */ /* 0x001ea80000300800 */
[----:B-1----:R-:W2:Y:S04]  /*38bd0*/  LDL.LU R196, [R1+0x2160] ;  /* 0x0021600001c47983 */ /* 0x002ea80000300800 */
[----:B------:R-:W2:Y:S04]  /*38be0*/  LDL.LU R197, [R1+0x215c] ;  /* 0x00215c0001c57983 */ /* 0x000ea80000300800 */
[----:B------:R0:W-:Y:S04]  /*38bf0*/  STS.U16 [R92+UR9+0x29180], R198 ;  /* 0x029180c65c007988 */ /* 0x0001e80008000409 */
[----:B------:R1:W-:Y:S04]  /*38c00*/  STS.U16 [R92+UR9+0x31180], R208 ;  /* 0x031180d05c007988 */ /* 0x0003e80008000409 */
[----:B0-----:R-:W2:Y:S04]  /*38c10*/  LDL.LU R198, [R1+0x2158] ;  /* 0x0021580001c67983 */ /* 0x001ea80000300800 */
[----:B-1----:R-:W2:Y:S04]  /*38c20*/  LDL.LU R208, [R1+0x2154] ;  /* 0x0021540001d07983 */ /* 0x002ea80000300800 */
        /* <DEDUP_REMOVED lines=11> */
[----:B---3--:R0:W-:Y:S04]  /*38ce0*/  STS.U16 [R92+UR9+0x39180], R119 ;  /* 0x039180775c007988 */ /* 0x0081e80008000409 */
[----:B0-----:R-:W3:Y:S04]  /*38cf0*/  LDL.LU R119, [R1+0x30] ;  /* 0x0000300001777983 */ /* 0x001ee80000300800 */
[----:B----4-:R-:W-:Y:S04]  /*38d00*/  STS.U16 [R92+UR9+0x39580], R245 ;  /* 0x039580f55c007988 */ /* 0x010fe80008000409 */
[----:B------:R-:W-:Y:S04]  /*38d10*/  STS.U16 [R92+UR9+0x31580], R247 ;  /* 0x031580f75c007988 */ /* 0x000fe80008000409 */
[----:B--2---:R-:W-:Y:S04]  /*38d20*/  STS.U16 [R92+UR9+0x29580], R249 ;  /* 0x029580f95c007988 */ /* 0x004fe80008000409 */
[----:B------:R0:W-:Y:S04]  /*38d30*/  STS.U16 [R92+UR9+0x21580], R251 ;  /* 0x021580fb5c007988 */ /* 0x0001e80008000409 */
[----:B0-----:R-:W2:Y:S04]  /*38d40*/  LDL.LU R251, [R1+0x34] ;  /* 0x0000340001fb7983 */ /* 0x001ea80000300800 */
[----:B------:R-:W4:Y:S04]  /*38d50*/  LDL.LU R249, [R1+0x38] ;  /* 0x0000380001f97983 */ /* 0x000f280000300800 */
        /* <DEDUP_REMOVED lines=13> */
[----:B------:R0:W-:Y:S02]  /*38e30*/  STS.U16 [R92+UR9+0x32180], R4 ;  /* 0x032180045c007988 */ /* 0x0001e40008000409 */
[----:B0-----:R-:W0:Y:S02]  /*38e40*/  S2R R4, SR_TID.X ;  /* 0x0000000000047919 */ /* 0x001e240000002100 */
[----:B------:R0:W-:Y:S04]  /*38e50*/  STS.U16 [R92+UR9+0x2a180], R3 ;  /* 0x02a180035c007988 */ /* 0x0001e80008000409 */
[----:B------:R1:W-:Y:S04]  /*38e60*/  STS.U16 [R92+UR9+0x2a580], R84 ;  /* 0x02a580545c007988 */ /* 0x0003e80008000409 */
[----:B------:R-:W-:Y:S04]  /*38e70*/  STS.U16 [R92+UR9+0x32580], R85 ;  /* 0x032580555c007988 */ /* 0x000fe80008000409 */
[----:B------:R-:W-:Y:S04]  /*38e80*/  STS.U16 [R92+UR9+0x3a580], R56 ;  /* 0x03a580385c007988 */ /* 0x000fe80008000409 */
[----:B------:R-:W-:Y:S04]  /*38e90*/  STS.U16 [R92+UR9+0x22980], R86 ;  /* 0x022980565c007988 */ /* 0x000fe80008000409 */
[----:B------:R-:W-:Y:S04]  /*38ea0*/  STS.U16 [R92+UR9+0x2a980], R87 ;  /* 0x02a980575c007988 */ /* 0x000fe80008000409 */
[----:B------:R-:W-:Y:S01]  /*38eb0*/  STS.U16 [R92+UR9+0x32980], R88 ;  /* 0x032980585c007988 */ /* 0x000fe20008000409 */
[----:B0-----:R-:W-:-:S03]  /*38ec0*/  LOP3.LUT R3, R4, 0x3f, RZ, 0xc0, !PT ;  /* 0x0000003f04037812 */ /* 0x001fc600078ec0ff */
[----:B------:R-:W-:Y:S01]  /*38ed0*/  STS.U16 [R92+UR9+0x3a980], R89 ;  /* 0x03a980595c007988 */ /* 0x000fe20008000409 */
[----:B------:R-:W-:Y:S02]  /*38ee0*/  LOP3.LUT R4, R4, 0x40, RZ, 0xc0, !PT ;  /* 0x0000004004047812 */ /* 0x000fe400078ec0ff */
[----:B------:R-:W-:Y:S01]  /*38ef0*/  SHF.L.U32 R3, R3, 0x1, RZ ;  /* 0x0000000103037819 */ /* 0x000fe200000006ff */
[----:B------:R-:W-:Y:S04]  /*38f00*/  STS.U16 [R92+UR9+0x22d80], R29 ;  /* 0x022d801d5c007988 */ /* 0x000fe80008000409 */
[----:B------:R-:W-:Y:S01]  /*38f10*/  IMAD R3, R4, 0x100, R3 ;  /* 0x0000010004037824 */ /* 0x000fe200078e0203 */
[----:B------:R-:W-:Y:S04]  /*38f20*/  STS.U16 [R92+UR9+0x2ad80], R30 ;  /* 0x02ad801e5c007988 */ /* 0x000fe80008000409 */
[C---:B------:R-:W-:Y:S01]  /*38f30*/  LOP3.LUT R4, R3.reuse, 0x40, RZ, 0x3c, !PT ;  /* 0x0000004003047812 */ /* 0x040fe200078e3cff */
        /* <DEDUP_REMOVED lines=18> */
[----:B-1----:R-:W3:Y:S04]  /*39060*/  LDL.LU R84, [R1+0x11c] ;  /* 0x00011c0001547983 */ /* 0x002ee80000300800 */
[----:B--2---:R-:W-:Y:S04]  /*39070*/  STS.U16 [R4+UR9+0x31200], R251 ;  /* 0x031200fb04007988 */ /* 0x004fe80008000409 */
[----:B----4-:R-:W-:Y:S04]  /*39080*/  STS.U16 [R4+UR9+0x29200], R249 ;  /* 0x029200f904007988 */ /* 0x010fe80008000409 */
        /* <DEDUP_REMOVED lines=26> */
[----:B------:R0:W-:Y:S04]  /*39230*/  STS.U16 [R4+UR9+0x28600], R5 ;  /* 0x0286000504007988 */ /* 0x0001e80008000409 */
[----:B------:R-:W-:Y:S01]  /*39240*/  STS.U16 [R4+UR9+0x20200], R189 ;  /* 0x020200bd04007988 */ /* 0x000fe20008000409 */
[----:B0-----:R-:W-:-:S03]  /*39250*/  LOP3.LUT R5, R3, 0x50, RZ, 0x3c, !PT ;  /* 0x0000005003057812 */ /* 0x001fc600078e3cff */
        /* <DEDUP_REMOVED lines=48> */
[----:B0-----:R-:W4:Y:S04]  /*39560*/  LDL.LU R119, [R1+0x20] ;  /* 0x0000200001777983 */ /* 0x001f280000300800 */
        /* <DEDUP_REMOVED lines=27> */
[----:B0-----:R-:W2:Y:S01]  /*39720*/  LDL.LU R251, [R1+0x18] ;  /* 0x0000180001fb7983 */ /* 0x001ea20000300800 */
        /* <DEDUP_REMOVED lines=74> */
[----:B------:R-:W3:Y:S04]  /*39bd0*/  LDL.LU R193, [R1+0xf4] ;  /* 0x0000f40001c17983 */ /* 0x000ee80000300800 */
[----:B------:R-:W3:Y:S04]  /*39be0*/  LDL.LU R195, [R1+0xf0] ;  /* 0x0000f00001c37983 */ /* 0x000ee80000300800 */
[----:B------:R-:W3:Y:S04]  /*39bf0*/  LDL.LU R209, [R1+0xac] ;  /* 0x0000ac0001d17983 */ /* 0x000ee80000300800 */
[----:B------:R-:W3:Y:S04]  /*39c00*/  LDL.LU R211, [R1+0xa8] ;  /* 0x0000a80001d37983 */ /* 0x000ee80000300800 */
[----:B------:R-:W3:Y:S01]  /*39c10*/  LDL.LU R245, [R1+0xa4] ;  /* 0x0000a40001f57983 */ /* 0x000ee20000300800 */
[----:B------:R-:W-:-:S03]  /*39c20*/  LOP3.LUT R3, R3, 0x70, RZ, 0x3c, !PT ;  /* 0x0000007003037812 */ /* 0x000fc600078e3cff */
[----:B------:R-:W3:Y:S04]  /*39c30*/  LDL.LU R247, [R1+0xa0] ;  /* 0x0000a00001f77983 */ /* 0x000ee80000300800 */
[----:B------:R-:W3:Y:S04]  /*39c40*/  LDL.LU R249, [R1+0x5c] ;  /* 0x00005c0001f97983 */ /* 0x000ee80000300800 */
[----:B------:R-:W3:Y:S04]  /*39c50*/  LDL.LU R251, [R1+0x58] ;  /* 0x0000580001fb7983 */ /* 0x000ee80000300800 */
        /* <DEDUP_REMOVED lines=27> */
[----:B0-----:R-:W4:Y:S04]  /*39e10*/  LDL.LU R119, [R1+0x54] ;  /* 0x0000540001777983 */ /* 0x001f280000300800 */
        /* <DEDUP_REMOVED lines=22> */
[----:B--2---:R0:W-:Y:S04]  /*39f80*/  STS.U16 [R3+UR9+0x38f80], R208 ;  /* 0x038f80d003007988 */ /* 0x0041e80008000409 */
[----:B0-----:R0:W5:Y:S04]  /*39f90*/  LDL.LU R208, [R1+0x214c] ;  /* 0x00214c0001d07983 */ /* 0x0011680000300800 */
[----:B------:R0:W5:Y:S04]  /*39fa0*/  LDL.LU R198, [R1+0x2148] ;  /* 0x0021480001c67983 */ /* 0x0001680000300800 */
[----:B------:R0:W5:Y:S04]  /*39fb0*/  LDL.LU R197, [R1+0x2144] ;  /* 0x0021440001c57983 */ /* 0x0001680000300800 */
[----:B------:R0:W5:Y:S04]  /*39fc0*/  LDL.LU R196, [R1+0x2140] ;  /* 0x0021400001c47983 */ /* 0x0001680000300800 */
[----:B------:R0:W5:Y:S01]  /*39fd0*/  LDL.LU R0, [R1+0x213c] ;  /* 0x00213c0001007983 */ /* 0x0001620000300800 */
[----:B------:R-:W-:-:S02]  /*39fe0*/  UMOV UR70, 0x1 ;  /* 0x0000000100467882 */ /* 0x000fc40000000000 */
[----:B------:R-:W-:-:S04]  /*39ff0*/  @!UP0 UIADD3 UR70, UPT, UPT, -UR70, 0x100000, URZ ;  /* 0x0010000046468890 */ /* 0x000fc8000fffe1ff */
[----:B------:R-:W-:Y:S02]  /*3a000*/  @!UP0 USHF.L.U32 UR71, UR70, 0xb, URZ ;  /* 0x0000000b46478899 */ /* 0x000fe400080006ff */
[----:B------:R-:W-:Y:S01]  /*3a010*/  @!UP0 USHF.L.U32 UR70, UR70, 0x1, URZ ;  /* 0x0000000146468899 */ /* 0x000fe200080006ff */
[----:B------:R-:W-:Y:S01]  /*3a020*/  VOTEU.ALL UP1, P0 ;  /* 0x0000000000ff7886 */ /* 0x000fe20000020000 */
[----:B------:R0:W-:Y:S04]  /*3a030*/  STS.U16 [R3+UR9+0x20380], R159 ;  /* 0x0203809f03007988 */ /* 0x0001e80008000409 */
[----:B------:R0:W-:Y:S04]  /*3a040*/  STS.U16 [R3+UR9+0x28380], R157 ;  /* 0x0283809d03007988 */ /* 0x0001e80008000409 */
[----:B------:R0:W-:Y:S04]  /*3a050*/  STS.U16 [R3+UR9+0x30380], R155 ;  /* 0x0303809b03007988 */ /* 0x0001e80008000409 */
[----:B------:R0:W-:Y:S04]  /*3a060*/  STS.U16 [R3+UR9+0x38380], R153 ;  /* 0x0383809903007988 */ /* 0x0001e80008000409 */
[----:B---3--:R0:W-:Y:S04]  /*3a070*/  STS.U16 [R3+UR9+0x20780], R125 ;  /* 0x0207807d03007988 */ /* 0x0081e80008000409 */
[----:B----4-:R0:W-:Y:S04]  /*3a080*/  STS.U16 [R3+UR9+0x28780], R127 ;  /* 0x0287807f03007988 */ /* 0x0101e80008000409 */
[----:B------:R0:W-:Y:S04]  /*3a090*/  STS.U16 [R3+UR9+0x30780], R193 ;  /* 0x030780c103007988 */ /* 0x0001e80008000409 */
        /* <DEDUP_REMOVED lines=51> */
[----:B------:R0:W-:Y:S01]  /*3a3d0*/  STS.U16 [R3+UR9+0x3bf80], R118 ;  /* 0x03bf807603007988 */ /* 0x0001e20008000409 */
[----:B------:R1:W-:Y:S06]  /*3a3e0*/  MEMBAR.ALL.CTA ;  /* 0x0000000000007992 */ /* 0x0003ec0000008000 */
[----:B-1----:R-:W-:Y:S04]  /*3a3f0*/  FENCE.VIEW.ASYNC.S ;  /* 0x00000000000073c6 */ /* 0x002fe80000000000 */
[----:B------:R-:W1:Y:S02]  /*3a400*/  FENCE.VIEW.ASYNC.S ;  /* 0x00000000000073c6 */ /* 0x000e640000000000 */
[----:B-1----:R0:W1:Y:S02]  /*3a410*/  @!UP1 SYNCS.EXCH.64 URZ, [UR9+0x70010], UR70 ;  /* 0x0700104609ff95b2 */ /* 0x0020640008000100 */
[----:B-1----:R-:W-:Y:S06]  /*3a420*/  BAR.SYNC.DEFER_BLOCKING 0x0 ;  /* 0x0000000000007b1d */ /* 0x002fec0000010000 */
[----:B0-----:R-:W-:Y:S05]  /*3a430*/  @P5 BRA `(.L_x_14) ;  /* 0x0000000c00305947 */ /* 0x001fea0003800000 */
[----:B------:R-:W2:Y:S04]  /*3a440*/  LDL R4, [R1+0x15c] ;  /* 0x00015c0001047983 */ /* 0x000ea80000100800 */
[----:B------:R-:W3:Y:S04]  /*3a450*/  LDL R32, [R1+0x125c] ;  /* 0x00125c0001207983 */ /* 0x000ee80000100800 */
[----:B------:R-:W4:Y:S04]  /*3a460*/  LDL.64 R38, [R1+0x1248] ;  /* 0x0012480001267983 */ /* 0x000f280000100a00 */
[----:B------:R-:W3:Y:S04]  /*3a470*/  LDL.64 R30, [R1+0x1240] ;  /* 0x00124000011e7983 */ /* 0x000ee80000100a00 */
[----:B------:R-:W4:Y:S04]  /*3a480*/  LDL.64 R36, [R1+0x1250] ;  /* 0x0012500001247983 */ /* 0x000f280000100a00 */
[----:B------:R-:W4:Y:S04]  /*3a490*/  LDL.64 R20, [R1+0x1210] ;  /* 0x0012100001147983 */ /* 0x000f280000100a00 */
[----:B------:R-:W4:Y:S04]  /*3a4a0*/  LDL.64 R18, [R1+0x1208] ;  /* 0x0012080001127983 */ /* 0x000f280000100a00 */
[----:B------:R-:W4:Y:S04]  /*3a4b0*/  LDL.64 R28, [R1+0x1218] ;  /* 0x00121800011c7983 */ /* 0x000f280000100a00 */
[----:B------:R-:W4:Y:S04]  /*3a4c0*/  LDL.64 R40, [R1+0x1238] ;  /* 0x0012380001287983 */ /* 0x000f280000100a00 */
[----:B------:R-:W4:Y:S04]  /*3a4d0*/  LDL.64 R26, [R1+0x1230] ;  /* 0x00123000011a7983 */ /* 0x000f280000100a00 */
[----:B------:R-:W4:Y:S01]  /*3a4e0*/  LDL.64 R34, [R1+0x1228] ;  /* 0x0012280001227983 */ /* 0x000f220000100a00 */
[----:B------:R-:W-:-:S03]  /*3a4f0*/  ELECT P1, URZ, PT ;  /* 0x0000000000ff782f */ /* 0x000fc60003820000 */
[----:B------:R-:W4:Y:S01]  /*3a500*/  LDL.64 R24, [R1+0x1220] ;  /* 0x0012200001187983 */ /* 0x000f220000100a00 */
[----:B------:R-:W-:Y:S02]  /*3a510*/  MOV.SPILL R9, UR69 ;  /* 0x0000004500097c02 */ /* 0x000fe40009000f00 */
[----:B------:R-:W-:Y:S01]  /*3a520*/  MOV.SPILL R10, UR68 ;  /* 0x00000044000a7c02 */ /* 0x000fe20009000f00 */
[----:B------:R-:W4:Y:S06]  /*3a530*/  LDL.64 R22, [R1+0x11f0] ;  /* 0x0011f00001167983 */ /* 0x000f2c0000100a00 */
[----:B------:R-:W-:Y:S01]  /*3a540*/  @P1 IMAD.MOV.U32 R7, RZ, RZ, 0x40004040 ;  /* 0x40004040ff071424 */ /* 0x000fe200078e00ff */
[----:B------:R-:W-:-:S04]  /*3a550*/  @P1 MOV R5, 0x40004040 ;  /* 0x4000404000051802 */ /* 0x000fc80000000f00 */
[----:B------:R-:W-:Y:S02]  /*3a560*/  @P1 R2UR UR71, R5 ;  /* 0x00000000054712ca */ /* 0x000fe400000e0000 */
[----:B------:R-:W-:Y:S02]  /*3a570*/  @P1 R2UR UR73, R7 ;  /* 0x00000000074912ca */ /* 0x000fe400000e0000 */
[----:B------:R-:W-:Y:S01]  /*3a580*/  MOV.SPILL R11, UR11 ;  /* 0x0000000b000b7c02 */ /* 0x000fe20009000f00 */
[----:B------:R-:W-:Y:S01]  /*3a590*/  UMOV UR11, 0x4208010 ;  /* 0x04208010000b7882 */ /* 0x000fe20000000000 */
[----:B------:R-:W-:Y:S01]  /*3a5a0*/  MOV.SPILL R12, UR10 ;  /* 0x0000000a000c7c02 */ /* 0x000fe20009000f00 */
[----:B------:R-:W-:Y:S01]  /*3a5b0*/  UMOV UR10, 0x0 ;  /* 0x00000000000a7882 */ /* 0x000fe20000000000 */
[----:B------:R-:W-:Y:S02]  /*3a5c0*/  MOV.SPILL R13, UR9 ;  /* 0x00000009000d7c02 */ /* 0x000fe40009000f00 */
[----:B------:R-:W-:-:S02]  /*3a5d0*/  MOV.SPILL R14, UR8 ;  /* 0x00000008000e7c02 */ /* 0x000fc40009000f00 */
[----:B--2---:R-:W-:-:S13]  /*3a5e0*/  R2UR UR70, R4 ;  /* 0x00000000044672ca */ /* 0x004fda00000e0000 */
[----:B------:R-:W-:Y:S02]  /*3a5f0*/  MOV R4, UR70 ;  /* 0x0000004600047c02 */ /* 0x000fe40008000f00 */
[----:B---3--:R-:W-:Y:S02]  /*3a600*/  R2UR UR70, R32 ;  /* 0x00000000204672ca */ /* 0x008fe400000e0000 */
[----:B----4-:R-:W-:Y:S01]  /*3a610*/  R2UR UR68, R38 ;  /* 0x00000000264472ca */ /* 0x010fe200000e0000 */
[----:B------:R-:W2:Y:S01]  /*3a620*/  LDL.64 R32, [R1+0x11e0] ;  /* 0x0011e00001207983 */ /* 0x000ea20000100a00 */
[----:B------:R-:W-:-:S09]  /*3a630*/  R2UR UR69, R39 ;  /* 0x00000000274572ca */ /* 0x000fd200000e0000 */
[----:B------:R-:W-:Y:S01]  /*3a640*/  IMAD.U32 R6, RZ, RZ, UR70 ;  /* 0x00000046ff067e24 */ /* 0x000fe2000f8e00ff */
[----:B------:R-:W-:-:S04]  /*3a650*/  @P1 R2UR UR70, R4 ;  /* 0x00000000044612ca */ /* 0x000fc800000e0000 */
[----:B------:R-:W-:Y:S02]  /*3a660*/  @P1 R2UR UR72, R6 ;  /* 0x00000000064812ca */ /* 0x000fe400000e0000 */
[----:B------:R-:W-:Y:S01]  /*3a670*/  R2UR UR8, R36 ;  /* 0x00000000240872ca */ /* 0x000fe200000e0000 */
[----:B------:R-:W3:Y:S01]  /*3a680*/  LDL.64 R6, [R1+0x11e8] ;  /* 0x0011e80001067983 */ /* 0x000ee20000100a00 */
[----:B------:R-:W-:-:S09]  /*3a690*/  R2UR UR9, R37 ;  /* 0x00000000250972ca */ /* 0x000fd200000e0000 */
[----:B------:R0:W-:Y:S02]  /*3a6a0*/  UTCHMMA gdesc[UR70], gdesc[UR72], tmem[UR5], tmem[UR10], idesc[UR11], !UPT ;  /* 0x00ff0a48460075ea */ /* 0x0001e4000f800005 */
[----:B0-----:R-:W-:Y:S01]  /*3a6b0*/  R2UR UR70, R30 ;  /* 0x000000001e4672ca */ /* 0x001fe200000e0000 */
[----:B------:R-:W-:Y:S01]  /*3a6c0*/  UMOV UR72, 0x0 ;  /* 0x0000000000487882 */ /* 0x000fe20000000000 */
[----:B------:R-:W-:Y:S01]  /*3a6d0*/  R2UR UR71, R31 ;  /* 0x000000001f4772ca */ /* 0x000fe200000e0000 */
[----:B------:R-:W-:Y:S01]  /*3a6e0*/  UMOV UR73, 0x4208010 ;  /* 0x0420801000497882 */ /* 0x000fe20000000000 */
[----:B------:R-:W4:Y:S01]  /*3a6f0*/  LDL.64 R30, [R1+0x1200] ;  /* 0x00120000011e7983 */ /* 0x000f220000100a00 */
[----:B------:R0:W-:Y:S10]  /*3a700*/  UTCHMMA gdesc[UR68], gdesc[UR12], tmem[UR5], tmem[UR72], idesc[UR73], UPT ;  /* 0x00ff480c440075ea */ /* 0x0001f4000b800005 */
[----:B------:R1:W-:Y:S01]  /*3a710*/  UTCHMMA gdesc[UR8], gdesc[UR70], tmem[UR5], tmem[UR72], idesc[UR73], UPT ;  /* 0x00ff4846080075ea */ /* 0x0003e2000b800005 */
[----:B0-----:R-:W-:-:S02]  /*3a720*/  R2UR UR68, R20 ;  /* 0x00000000144472ca */ /* 0x001fc400000e0000 */
[----:B------:R-:W-:Y:S02]  /*3a730*/  R2UR UR69, R21 ;  /* 0x00000000154572ca */ /* 0x000fe400000e0000 */
[----:B------:R-:W2:Y:S01]  /*3a740*/  LDL.64 R20, [R1+0x11c8] ;  /* 0x0011c80001147983 */ /* 0x000ea20000100a00 */
[----:B-1----:R-:W-:Y:S02]  /*3a750*/  R2UR UR8, R18 ;  /* 0x00000000120872ca */ /* 0x002fe400000e0000 */
[----:B------:R-:W-:Y:S02]  /*3a760*/  R2UR UR9, R19 ;  /* 0x00000000130972ca */ /* 0x000fe400000e0000 */
[----:B------:R-:W3:Y:S01]  /*3a770*/  LDL.64 R18, [R1+0x11f8] ;  /* 0x0011f80001127983 */ /* 0x000ee20000100a00 */
[----:B------:R-:W-:Y:S02]  /*3a780*/  R2UR UR10, R28 ;  /* 0x000000001c0a72ca */ /* 0x000fe400000e0000 */
[----:B------:R-:W-:-:S02]  /*3a790*/  R2UR UR11, R29 ;  /* 0x000000001d0b72ca */ /* 0x000fc400000e0000 */
[----:B------:R-:W3:Y:S01]  /*3a7a0*/  LDL.64 R28, [R1+0x11d8] ;  /* 0x0011d800011c7983 */ /* 0x000ee20000100a00 */
[----:B------:R-:W-:Y:S02]  /*3a7b0*/  MOV.SPILL R3, UR67 ;  /* 0x0000004300037c02 */ /* 0x000fe40009000f00 */
[----:B------:R-:W-:Y:S02]  /*3a7c0*/  MOV.SPILL R8, UR66 ;  /* 0x0000004200087c02 */ /* 0x000fe40009000f00 */
[----:B------:R-:W-:Y:S02]  /*3a7d0*/  R2UR UR66, R40 ;  /* 0x00000000284272ca */ /* 0x000fe400000e0000 */
[----:B------:R-:W-:Y:S02]  /*3a7e0*/  R2UR UR67, R41 ;  /* 0x00000000294372ca */ /* 0x000fe400000e0000 */
[----:B------:R-:W-:Y:S02]  /*3a7f0*/  R2UR UR72, R26 ;  /* 0x000000001a4872ca */ /* 0x000fe400000e0000 */
[----:B------:R-:W-:-:S02]  /*3a800*/  R2UR UR73, R27 ;  /* 0x000000001b4972ca */ /* 0x000fc400000e0000 */
[----:B------:R-:W-:Y:S01]  /*3a810*/  MOV.SPILL R15, UR7 ;  /* 0x00000007000f7c02 */ /* 0x000fe20009000f00 */
[----:B------:R-:W3:Y:S01]  /*3a820*/  LDL.64 R26, [R1+0x11b8] ;  /* 0x0011b800011a7983 */ /* 0x000ee20000100a00 */
[----:B------:R-:W-:Y:S02]  /*3a830*/  MOV.SPILL R16, UR6 ;  /* 0x0000000600107c02 */ /* 0x000fe40009000f00 */
[----:B------:R-:W-:Y:S02]  /*3a840*/  R2UR UR6, R34 ;  /* 0x00000000220672ca */ /* 0x000fe400000e0000 */
[----:B------:R-:W-:Y:S01]  /*3a850*/  R2UR UR7, R35 ;  /* 0x00000000230772ca */ /* 0x000fe200000e0000 */
[----:B------:R-:W-:Y:S01]  /*3a860*/  UMOV UR70, 0x0 ;  /* 0x0000000000467882 */ /* 0x000fe20000000000 */
[----:B------:R-:W-:Y:S02]  /*3a870*/  UMOV UR71, 0x4208010 ;  /* 0x0420801000477882 */ /* 0x000fe40000000000 */
[----:B------:R-:W-:Y:S01]  /*3a880*/  UTCHMMA gdesc[UR76], gdesc[UR66], tmem[UR5], tmem[UR70], idesc[UR71], UPT ;  /* 0x00ff46424c0075ea */ /* 0x000fe2000b800005 */
[----:B------:R0:W-:Y:S02]  /*3a890*/  UTCHMMA gdesc[UR74], gdesc[UR72], tmem[UR5], tmem[UR70], idesc[UR71], UPT ;  /* 0x00ff46484a0075ea */ /* 0x0001e4000b800005 */
[----:B0-----:R-:W-:Y:S01]  /*3a8a0*/  UMOV UR72, 0x0 ;  /* 0x0000000000487882 */ /* 0x001fe20000000000 */
[----:B------:R-:W-:-:S05]  /*3a8b0*/  UMOV UR73, 0x4208010 ;  /* 0x0420801000497882 */ /* 0x000fca0000000000 */
[----:B------:R0:W-:Y:S02]  /*3a8c0*/  UTCHMMA gdesc[UR14], gdesc[UR6], tmem[UR5], tmem[UR72], idesc[UR73], UPT ;  /* 0x00ff48060e0075ea */ /* 0x0001e4000b800005 */
[----:B0-----:R-:W-:Y:S02]  /*3a8d0*/  R2UR UR72, R24 ;  /* 0x00000000184872ca */ /* 0x001fe400000e0000 */
[----:B------:R-:W-:Y:S02]  /*3a8e0*/  R2UR UR73, R25 ;  /* 0x00000000194972ca */ /* 0x000fe400000e0000 */
[----:B------:R-:W3:Y:S01]  /*3a8f0*/  LDL.64 R24, [R1+0x11d0] ;  /* 0x0011d00001187983 */ /* 0x000ee20000100a00 */
[----:B------:R-:W-:Y:S02]  /*3a900*/  R2UR UR6, R22 ;  /* 0x00000000160672ca */ /* 0x000fe400000e0000 */
[----:B------:R-:W-:Y:S02]  /*3a910*/  R2UR UR7, R23 ;  /* 0x00000000170772ca */ /* 0x000fe400000e0000 */
[----:B------:R-:W3:Y:S06]  /*3a920*/  LDL.64 R22, [R1+0x11a8] ;  /* 0x0011a80001167983 */ /* 0x000eec0000100a00 */
[----:B------:R0:W-:Y:S02]  /*3a930*/  UTCHMMA gdesc[UR16], gdesc[UR72], tmem[UR5], tmem[UR70], idesc[UR71], UPT ;  /* 0x00ff4648100075ea */ /* 0x0001e4000b800005 */
[----:B0-----:R-:W-:Y:S01]  /*3a940*/  UMOV UR72, 0x0 ;  /* 0x0000000000487882 */ /* 0x001fe20000000000 */
[----:B------:R-:W-:-:S02]  /*3a950*/  UMOV UR73, 0x4208010 ;  /* 0x0420801000497882 */ /* 0x000fc40000000000 */
[----:B------:R-:W-:Y:S01]  /*3a960*/  UTCHMMA gdesc[UR18], gdesc[UR10], tmem[UR5], tmem[UR72], idesc[UR73], UPT ;  /* 0x00ff480a120075ea */ /* 0x000fe2000b800005 */
[----:B------:R4:W-:Y:S01]  /*3a970*/  UTCHMMA gdesc[UR20], gdesc[UR68], tmem[UR5], tmem[UR72], idesc[UR73], UPT ;  /* 0x00ff4844140075ea */ /* 0x0009e2000b800005 */
[----:B------:R2:W-:Y:S01]  /*3a980*/  UTCHMMA gdesc[UR22], gdesc[UR8], tmem[UR5], tmem[UR70], idesc[UR71], UPT ;  /* 0x00ff4608160075ea */ /* 0x0005e2000b800005 */
[----:B----4-:R-:W-:Y:S02]  /*3a990*/  R2UR UR72, R30 ;  /* 0x000000001e4872ca */ /* 0x010fe400000e0000 */
[----:B------:R-:W-:Y:S02]  /*3a9a0*/  R2UR UR73, R31 ;  /* 0x000000001f4972ca */ /* 0x000fe400000e0000 */
[----:B------:R-:W4:Y:S11]  /*3a9b0*/  LDL.64 R30, [R1+0x11c0] ;  /* 0x0011c000011e7983 */ /* 0x000f360000100a00 */
[----:B------:R3:W-:Y:S01]  /*3a9c0*/  UTCHMMA gdesc[UR24], gdesc[UR72], tmem[UR5], tmem[UR70], idesc[UR71], UPT ;  /* 0x00ff4648180075ea */ /* 0x0007e2000b800005 */
[----:B--2---:R-:W-:-:S02]  /*3a9d0*/  R2UR UR8, R20 ;  /* 0x00000000140872ca */ /* 0x004fc400000e0000 */
[----:B------:R-:W-:Y:S02]  /*3a9e0*/  R2UR UR9, R21 ;  /* 0x00000000150972ca */ /* 0x000fe400000e0000 */
[----:B------:R-:W2:Y:S01]  /*3a9f0*/  LDL.64 R20, [R1+0x1188] ;  /* 0x0011880001147983 */ /* 0x000ea20000100a00 */
[----:B---3--:R-:W-:Y:S02]  /*3aa00*/  R2UR UR70, R18 ;  /* 0x00000000124672ca */ /* 0x008fe400000e0000 */
[----:B------:R-:W-:Y:S02]  /*3aa10*/  R2UR UR71, R19 ;  /* 0x00000000134772ca */ /* 0x000fe400000e0000 */
[----:B------:R-:W3:Y:S01]  /*3aa20*/  LDL.64 R18, [R1+0x1178] ;  /* 0x0011780001127983 */ /* 0x000ee20000100a00 */
[----:B------:R-:W-:Y:S02]  /*3aa30*/  R2UR UR68, R28 ;  /* 0x000000001c4472ca */ /* 0x000fe400000e0000 */
[----:B------:R-:W-:-:S02]  /*3aa40*/  R2UR UR69, R29 ;  /* 0x000000001d4572ca */ /* 0x000fc400000e0000 */
[----:B------:R-:W3:Y:S01]  /*3aa50*/  LDL.64 R28, [R1+0x11b0] ;  /* 0x0011b000011c7983 */ /* 0x000ee20000100a00 */
[----:B------:R-:W-:Y:S01]  /*3aa60*/  UMOV UR72, 0x0 ;  /* 0x0000000000487882 */ /* 0x000fe20000000000 */
[----:B------:R-:W-:-:S04]  /*3aa70*/  UMOV UR73, 0x4208010 ;  /* 0x0420801000497882 */ /* 0x000fc80000000000 */
[----:B------:R0:W-:Y:S02]  /*3aa80*/  UTCHMMA gdesc[UR26], gdesc[UR70], tmem[UR5], tmem[UR72], idesc[UR73], UPT ;  /* 0x00ff48461a0075ea */ /* 0x0001e4000b800005 */
[----:B0-----:R-:W-:Y:S01]  /*3aa90*/  UMOV UR70, 0x0 ;  /* 0x0000000000467882 */ /* 0x001fe20000000000 */
[----:B------:R-:W-:Y:S02]  /*3aaa0*/  UMOV UR71, 0x4208010 ;  /* 0x0420801000477882 */ /* 0x000fe40000000000 */
[----:B------:R0:W-:Y:S02]  /*3aab0*/  UTCHMMA gdesc[UR28], gdesc[UR6], tmem[UR5], tmem[UR70], idesc[UR71], UPT ;  /* 0x00ff46061c0075ea */ /* 0x0001e4000b800005 */
[----:B0-----:R-:W-:Y:S02]  /*3aac0*/  R2UR UR70, R6 ;  /* 0x00000000064672ca */ /* 0x001fe400000e0000 */
[----:B------:R-:W-:Y:S02]  /*3aad0*/  R2UR UR71, R7 ;  /* 0x00000000074772ca */ /* 0x000fe400000e0000 */
[----:B------:R-:W3:Y:S01]  /*3aae0*/  LDL.64 R6, [R1+0x11a0] ;  /* 0x0011a00001067983 */ /* 0x000ee20000100a00 */
[----:B------:R-:W-:-:S02]  /*3aaf0*/  R2UR UR10, R32 ;  /* 0x00000000200a72ca */ /* 0x000fc400000e0000 */
[----:B------:R-:W-:Y:S02]  /*3ab00*/  R2UR UR11, R33 ;  /* 0x00000000210b72ca */ /* 0x000fe400000e0000 */
[----:B------:R-:W-:Y:S02]  /*3ab10*/  R2UR UR6, R26 ;  /* 0x000000001a0672ca */ /* 0x000fe400000e0000 */
[----:B------:R-:W-:Y:S02]  /*3ab20*/  R2UR UR7, R27 ;  /* 0x000000001b0772ca */ /* 0x000fe400000e0000 */
[----:B------:R-:W3:Y:S02]  /*3ab30*/  LDL.64 R26, [R1+0x1198] ;  /* 0x00119800011a7983 */ /* 0x000ee40000100a00 */
[----:B------:R-:W-:Y:S05]  /*3ab40*/  UTCHMMA gdesc[UR30], gdesc[UR70], tmem[UR5], tmem[UR72], idesc[UR73], UPT ;  /* 0x00ff48461e0075ea */ /* 0x000fea000b800005 */
[----:B------:R0:W-:Y:S02]  /*3ab50*/  UTCHMMA gdesc[UR32], gdesc[UR10], tmem[UR5], tmem[UR72], idesc[UR73], UPT ;  /* 0x00ff480a200075ea */ /* 0x0001e4000b800005 */
[----:B0-----:R-:W-:-:S02]  /*3ab60*/  R2UR UR72, R24 ;  /* 0x00000000184872ca */ /* 0x001fc400000e0000 */
[----:B------:R-:W-:Y:S02]  /*3ab70*/  R2UR UR73, R25 ;  /* 0x00000000194972ca */ /* 0x000fe400000e0000 */
[----:B------:R-:W3:Y:S01]  /*3ab80*/  LDL.64 R24, [R1+0x1190] ;  /* 0x0011900001187983 */ /* 0x000ee20000100a00 */
[----:B------:R-:W-:Y:S02]  /*3ab90*/  R2UR UR10, R22 ;  /* 0x00000000160a72ca */ /* 0x000fe400000e0000 */
[----:B------:R-:W-:Y:S02]  /*3aba0*/  R2UR UR11, R23 ;  /* 0x00000000170b72ca */ /* 0x000fe400000e0000 */
[----:B------:R-:W3:Y:S01]  /*3abb0*/  LDL.64 R22, [R1+0x1180] ;  /* 0x0011800001167983 */ /* 0x000ee20000100a00 */
[----:B------:R-:W-:Y:S01]  /*3abc0*/  UMOV UR70, 0x0 ;  /* 0x0000000000467882 */ /* 0x000fe20000000000 */
[----:B------:R-:W-:Y:S02]  /*3abd0*/  UMOV UR71, 0x4208010 ;  /* 0x0420801000477882 */ /* 0x000fe40000000000 */
[----:B------:R-:W-:Y:S02]  /*3abe0*/  UTCHMMA gdesc[UR34], gdesc[UR68], tmem[UR5], tmem[UR70], idesc[UR71], UPT ;  /* 0x00ff4644220075ea */ /* 0x000fe4000b800005 */
[----:B------:R0:W-:Y:S02]  /*3abf0*/  UTCHMMA gdesc[UR36], gdesc[UR72], tmem[UR5], tmem[UR70], idesc[UR71], UPT ;  /* 0x00ff4648240075ea */ /* 0x0001e4000b800005 */
[----:B0-----:R-:W-:Y:S01]  /*3ac00*/  UMOV UR72, 0x0 ;  /* 0x0000000000487882 */ /* 0x001fe20000000000 */
[----:B------:R-:W-:-:S02]  /*3ac10*/  UMOV UR73, 0x4208010 ;  /* 0x0420801000497882 */ /* 0x000fc40000000000 */
[----:B------:R4:W-:Y:S01]  /*3ac20*/  UTCHMMA gdesc[UR38], gdesc[UR8], tmem[UR5], tmem[UR72], idesc[UR73], UPT ;  /* 0x00ff4808260075ea */ /* 0x0009e2000b800005 */
[----:B------:R-:W-:Y:S02]  /*3ac30*/  R2UR.FILL UR66, R8 ;  /* 0x00000000084272ca */ /* 0x000fe400004e0000 */
[----:B------:R-:W-:Y:S02]  /*3ac40*/  R2UR.FILL UR69, R9 ;  /* 0x00000000094572ca */ /* 0x000fe400004e0000 */
[----:B------:R-:W3:Y:S01]  /*3ac50*/  LDL.64 R8, [R1+0x1160] ;  /* 0x0011600001087983 */ /* 0x000ee20000100a00 */
[----:B------:R-:W-:-:S03]  /*3ac60*/  R2UR.FILL UR67, R3 ;  /* 0x00000000034372ca */ /* 0x000fc600004e0000 */
[----:B------:R-:W3:Y:S01]  /*3ac70*/  LDL R3, [R1+0x2134] ;  /* 0x0021340001037983 */ /* 0x000ee20000100800 */
[----:B----4-:R-:W-:Y:S02]  /*3ac80*/  R2UR UR72, R30 ;  /* 0x000000001e4872ca */ /* 0x010fe400000e0000 */
[----:B------:R-:W-:-:S13]  /*3ac90*/  R2UR UR73, R31 ;  /* 0x000000001f4972ca */ /* 0x000fda00000e0000 */
[----:B------:R0:W-:Y:S01]  /*3aca0*/  UTCHMMA gdesc[UR40], gdesc[UR72], tmem[UR5], tmem[UR70], idesc[UR71], UPT ;  /* 0x00ff4648280075ea */ /* 0x0001e2000b800005 */
[----:B--2---:R-:W-:Y:S02]  /*3acb0*/  R2UR UR8, R20 ;  /* 0x00000000140872ca */ /* 0x004fe400000e0000 */
[----:B------:R-:W-:Y:S02]  /*3acc0*/  R2UR UR9, R21 ;  /* 0x00000000150972ca */ /* 0x000fe400000e0000 */
[----:B------:R-:W2:Y:S01]  /*3acd0*/  LDL.64 R20, [R1+0x1170] ;  /* 0x0011700001147983 */ /* 0x000ea20000100a00 */
[----:B0-----:R-:W-:Y:S01]  /*3ace0*/  UMOV UR72, 0x0 ;  /* 0x0000000000487882 */ /* 0x001fe20000000000 */
[----:B------:R-:W-:Y:S02]  /*3acf0*/  UMOV UR73, 0x4208010 ;  /* 0x0420801000497882 */ /* 0x000fe40000000000 */
[----:B------:R3:W-:Y:S02]  /*3ad00*/  UTCHMMA gdesc[UR42], gdesc[UR6], tmem[UR5], tmem[UR72], idesc[UR73], UPT ;  /* 0x00ff48062a0075ea */ /* 0x0007e4000b800005 */
[----:B---3--:R-:W-:-:S02]  /*3ad10*/  R2UR UR6, R18 ;  /* 0x00000000120672ca */ /* 0x008fc400000e0000 */
[----:B------:R-:W-:Y:S02]  /*3ad20*/  R2UR UR7, R19 ;  /* 0x00000000130772ca */ /* 0x000fe400000e0000 */
[----:B------:R-:W3:Y:S01]  /*3ad30*/  LDL.64 R18, [R1+0x1168] ;  /* 0x0011680001127983 */ /* 0x000ee20000100a00 */
[----:B------:R-:W-:Y:S02]  /*3ad40*/  R2UR UR70, R28 ;  /* 0x000000001c4672ca */ /* 0x000fe400000e0000 */
[----:B------:R-:W-:-:S13]  /*3ad50*/  R2UR UR71, R29 ;  /* 0x000000001d4772ca */ /* 0x000fda00000e0000 */
[----:B------:R0:W-:Y:S02]  /*3ad60*/  UTCHMMA gdesc[UR44], gdesc[UR70], tmem[UR5], tmem[UR72], idesc[UR73], UPT ;  /* 0x00ff48462c0075ea */ /* 0x0001e4000b800005 */
[----:B0-----:R-:W-:Y:S02]  /*3ad70*/  R2UR UR72, R6 ;  /* 0x00000000064872ca */ /* 0x001fe400000e0000 */
[----:B------:R-:W-:Y:S02]  /*3ad80*/  R2UR UR73, R7 ;  /* 0x00000000074972ca */ /* 0x000fe400000e0000 */
[----:B------:R-:W4:Y:S01]  /*3ad90*/  LDL.64 R6, [R1+0x1158] ;  /* 0x0011580001067983 */ /* 0x000f220000100a00 */
[----:B------:R-:W-:Y:S01]  /*3ada0*/  UMOV UR70, 0x0 ;  /* 0x0000000000467882 */ /* 0x000fe20000000000 */
[----:B------:R-:W-:Y:S02]  /*3adb0*/  UMOV UR71, 0x4208010 ;  /* 0x0420801000477882 */ /* 0x000fe40000000000 */
[----:B------:R-:W-:Y:S07]  /*3adc0*/  UTCHMMA gdesc[UR46], gdesc[UR10], tmem[UR5], tmem[UR70], idesc[UR71], UPT ;  /* 0x00ff460a2e0075ea */ /* 0x000fee000b800005 */
[----:B------:R0:W-:Y:S02]  /*3add0*/  UTCHMMA gdesc[UR48], gdesc[UR72], tmem[UR5], tmem[UR70], idesc[UR71], UPT ;  /* 0x00ff4648300075ea */ /* 0x0001e4000b800005 */
[----:B0-----:R-:W-:-:S02]  /*3ade0*/  R2UR UR70, R26 ;  /* 0x000000001a4672ca */ /* 0x001fc400000e0000 */
[----:B------:R-:W-:Y:S01]  /*3adf0*/  R2UR UR71, R27 ;  /* 0x000000001b4772ca */ /* 0x000fe200000e0000 */
[----:B------:R-:W-:Y:S01]  /*3ae00*/  UMOV UR72, 0x0 ;  /* 0x0000000000487882 */ /* 0x000fe20000000000 */
[----:B------:R-:W-:-:S11]  /*3ae10*/  UMOV UR73, 0x4208010 ;  /* 0x0420801000497882 */ /* 0x000fd60000000000 */
[----:B------:R0:W-:Y:S02]  /*3ae20*/  UTCHMMA gdesc[UR50], gdesc[UR70], tmem[UR5], tmem[UR72], idesc[UR73], UPT ;  /* 0x00ff4846320075ea */ /* 0x0001e4000b800005 */
[----:B0-----:R-:W-:Y:S02]  /*3ae30*/  R2UR UR72, R24 ;  /* 0x00000000184872ca */ /* 0x001fe400000e0000 */
[----:B------:R-:W-:Y:S01]  /*3ae40*/  R2UR UR73, R25 ;  /* 0x00000000194972ca */ /* 0x000fe200000e0000 */
[----:B------:R-:W-:Y:S01]  /*3ae50*/  UMOV UR70, 0x0 ;  /* 0x0000000000467882 */ /* 0x000fe20000000000 */
[----:B------:R-:W-:-:S11]  /*3ae60*/  UMOV UR71, 0x4208010 ;  /* 0x0420801000477882 */ /* 0x000fd60000000000 */
[----:B------:R0:W-:Y:S02]  /*3ae70*/  UTCHMMA gdesc[UR52], gdesc[UR72], tmem[UR5], tmem[UR70], idesc[UR71], UPT ;  /* 0x00ff4648340075ea */ /* 0x0001e4000b800005 */
[----:B0-----:R-:W-:Y:S02]  /*3ae80*/  R2UR UR70, R22 ;  /* 0x00000000164672ca */ /* 0x001fe400000e0000 */
[----:B------:R-:W-:Y:S01]  /*3ae90*/  R2UR UR71, R23 ;  /* 0x00000000174772ca */ /* 0x000fe200000e0000 */
[----:B------:R-:W-:Y:S01]  /*3aea0*/  UMOV UR72, 0x0 ;  /* 0x0000000000487882 */ /* 0x000fe20000000000 */
[----:B------:R-:W-:Y:S02]  /*3aeb0*/  UMOV UR73, 0x4208010 ;  /* 0x0420801000497882 */ /* 0x000fe40000000000 */
[----:B------:R-:W-:Y:S09]  /*3aec0*/  UTCHMMA gdesc[UR54], gdesc[UR8], tmem[UR5], tmem[UR72], idesc[UR73], UPT ;  /* 0x00ff4808360075ea */ /* 0x000ff2000b800005 */
[----:B------:R0:W-:Y:S02]  /*3aed0*/  UTCHMMA gdesc[UR56], gdesc[UR70], tmem[UR5], tmem[UR72], idesc[UR73], UPT ;  /* 0x00ff4846380075ea */ /* 0x0001e4000b800005 */
[----:B0-----:R-:W-:Y:S01]  /*3aee0*/  UMOV UR70, 0x0 ;  /* 0x0000000000467882 */ /* 0x001fe20000000000 */
[----:B------:R-:W-:-:S02]  /*3aef0*/  UMOV UR71, 0x4208010 ;  /* 0x0420801000477882 */ /* 0x000fc40000000000 */
[----:B------:R0:W-:Y:S01]  /*3af00*/  UTCHMMA gdesc[UR58], gdesc[UR6], tmem[UR5], tmem[UR70], idesc[UR71], UPT ;  /* 0x00ff46063a0075ea */ /* 0x0001e2000b800005 */
[----:B------:R-:W-:Y:S01]  /*3af10*/  IMAD.MOV.U32 R5, RZ, RZ, RZ ;  /* 0x000000ffff057224 */ /* 0x000fe200078e00ff */
[----:B------:R-:W-:-:S04]  /*3af20*/  IADD3 R4, PT, PT, R3, 0x70010, RZ ;  /* 0x0007001003047810 */ /* 0x000fc80007ffe0ff */
[----:B------:R-:W-:Y:S02]  /*3af30*/  @P1 MOV R4, R4 ;  /* 0x0000000400041202 */ /* 0x000fe40000000f00 */
[----:B------:R-:W-:Y:S02]  /*3af40*/  R2UR.FILL UR68, R10 ;  /* 0x000000000a4472ca */ /* 0x000fe400004e0000 */
[----:B------:R-:W-:Y:S02]  /*3af50*/  R2UR.FILL UR11, R11 ;  /* 0x000000000b0b72ca */ /* 0x000fe400004e0000 */
[----:B------:R-:W-:Y:S02]  /*3af60*/  R2UR.FILL UR10, R12 ;  /* 0x000000000c0a72ca */ /* 0x000fe400004e0000 */
[----:B------:R-:W-:Y:S02]  /*3af70*/  R2UR.FILL UR9, R13 ;  /* 0x000000000d0972ca */ /* 0x000fe400004e0000 */
[----:B------:R-:W-:-:S02]  /*3af80*/  R2UR.FILL UR8, R14 ;  /* 0x000000000e0872ca */ /* 0x000fc400004e0000 */
[----:B0-----:R-:W-:Y:S02]  /*3af90*/  R2UR.FILL UR7, R15 ;  /* 0x000000000f0772ca */ /* 0x001fe400004e0000 */
[----:B------:R-:W-:Y:S02]  /*3afa0*/  R2UR.FILL UR6, R16 ;  /* 0x00000000100672ca */ /* 0x000fe400004e0000 */
[----:B--2---:R-:W-:Y:S02]  /*3afb0*/  R2UR UR72, R20 ;  /* 0x00000000144872ca */ /* 0x004fe400000e0000 */
[----:B------:R-:W-:-:S13]  /*3afc0*/  R2UR UR73, R21 ;  /* 0x00000000154972ca */ /* 0x000fda00000e0000 */
[----:B------:R3:W-:Y:S02]  /*3afd0*/  UTCHMMA gdesc[UR60], gdesc[UR72], tmem[UR5], tmem[UR70], idesc[UR71], UPT ;  /* 0x00ff46483c0075ea */ /* 0x0007e4000b800005 */
[----:B---3--:R-:W-:Y:S02]  /*3afe0*/  R2UR UR70, R18 ;  /* 0x00000000124672ca */ /* 0x008fe400000e0000 */
        /* <DEDUP_REMOVED lines=9> */
[----:B----4-:R-:W-:Y:S02]  /*3b080*/  R2UR UR70, R6 ;  /* 0x00000000064672ca */ /* 0x010fe400000e0000 */
[----:B------:R-:W-:Y:S01]  /*3b090*/  R2UR UR71, R7 ;  /* 0x00000000074772ca */ /* 0x000fe200000e0000 */
[----:B------:R-:W-:Y:S01]  /*3b0a0*/  UMOV UR72, 0x0 ;  /* 0x0000000000487882 */ /* 0x000fe20000000000 */
[----:B------:R-:W-:-:S11]  /*3b0b0*/  UMOV UR73, 0x4208010 ;  /* 0x0420801000497882 */ /* 0x000fd60000000000 */
[----:B------:R0:W-:Y:S02]  /*3b0c0*/  UTCHMMA gdesc[UR66], gdesc[UR70], tmem[UR5], tmem[UR72], idesc[UR73], UPT ;  /* 0x00ff4846420075ea */ /* 0x0001e4000b800005 */
[----:B0-----:R-:W-:-:S13]  /*3b0d0*/  @P1 R2UR UR70, R4 ;  /* 0x00000000044612ca */ /* 0x001fda00000e0000 */
[----:B------:R0:W-:Y:S01]  /*3b0e0*/  UTCBAR [UR70], URZ ;  /* 0x000000ff460073e9 */ /* 0x0001e200080000ff */
[----:B------:R-:W-:Y:S01]  /*3b0f0*/  NOP ;  /* 0x0000000000007918 */ /* 0x000fe20000000000 */
.L_x_14:
[----:B------:R-:W1:Y:S01]  /*3b100*/  SYNCS.PHASECHK.TRANS64.TRYWAIT P1, [UR9+0x70010], RZ ;  /* 0x070010ffff0075a7 */ /* 0x000e620008021109 */
[----:B------:R-:W2:Y:S01]  /*3b110*/  LDC R68, c[0x0][0x3a8] ;  /* 0x0000ea00ff447b82 */ /* 0x000ea20000000800 */
[----:B-1----:R-:W-:Y:S05]  /*3b120*/  @!P1 BRA `(.L_x_15) ;  /* 0x0000016c00bc9947 */ /* 0x002fea0003800000 */
.L_x_24:
[----:B------:R-:W3:Y:S01]  /*3b130*/  LDL.LU R79, [R1+0x130] ;  /* 0x00013000014f7983 */ /* 0x000ee20000300800 */
[----:B------:R-:W1:Y:S01]  /*3b140*/  S2R R80, SR_TID.X ;  /* 0x0000000000507919 */ /* 0x000e620000002100 */
[----:B------:R-:W-:Y:S06]  /*3b150*/  BAR.SYNC.DEFER_BLOCKING 0x0 ;  /* 0x0000000000007b1d */ /* 0x000fec0000010000 */
[----:B------:R-:W-:Y:S01]  /*3b160*/  LDTM.16dp32bit_t0_t15.x64 R4, tmem[UR7+0x100] ;  /* 0x00010007000479ee */ /* 0x000fe20008b00000 */
[----:B------:R-:W4:Y:S01]  /*3b170*/  LDTM.16dp32bit_t16_t31.x64 R4, tmem[UR7+0x140] ;  /* 0x00014007000479ee */ /* 0x000f220008b20000 */
[----:B--2---:R-:W2:Y:S01]  /*3b180*/  LDL R93, [R1+0x138] ;  /* 0x00013800015d7983 */ /* 0x004ea20000100800 */
[----:B------:R-:W0:Y:S01]  /*3b190*/  @!P0 SYNCS.CCTL.IV [UR9+0x70010] ;  /* 0x07001000ff0089b1 */ /* 0x000e220008000009 */
[----:B------:R-:W-:Y:S01]  /*3b1a0*/  NOP ;  /* 0x0000000000007918 */ /* 0x000fe20000000000 */
[----:B-1----:R-:W-:-:S04]  /*3b1b0*/  LOP3.LUT R78, R80, 0x10, RZ, 0xc0, !PT ;  /* 0x00000010504e7812 */ /* 0x002fc800078ec0ff */
[----:B------:R-:W-:Y:S01]  /*3b1c0*/  SHF.L.U32 R78, R78, 0x2, RZ ;  /* 0x000000024e4e7819 */ /* 0x000fe200000006ff */
[-C--:B----4-:R-:W-:Y:S01]  /*3b1d0*/  FMUL R4, R4, R68.reuse ;  /* 0x0000004404047220 */ /* 0x090fe20000400000 */
[-C--:B------:R-:W-:Y:S01]  /*3b1e0*/  FMUL R6, R6, R68.reuse ;  /* 0x0000004406067220 */ /* 0x080fe20000400000 */
        /* <DEDUP_REMOVED lines=18> */
[----:B------:R-:W-:Y:S01]  /*3b310*/  LOP3.LUT R81, R80, 0x10, RZ, 0xc0, !PT ;  /* 0x0000001050517812 */ /* 0x000fe200078ec0ff */
[----:B------:R-:W-:-:S03]  /*3b320*/  FMUL R30, R30, R68 ;  /* 0x000000441e1e7220 */ /* 0x000fc60000400000 */
[----:B------:R-:W-:Y:S01]  /*3b330*/  SHF.L.U32 R81, R81, 0x2, RZ ;  /* 0x0000000251517819 */ /* 0x000fe200000006ff */
        /* <DEDUP_REMOVED lines=11> */
[----:B------:R-:W-:Y:S01]  /*3b3f0*/  FMUL R46, R46, R68 ;  /* 0x000000442e2e7220 */ /* 0x000fe20000400000 */
[----:B---3--:R-:W-:-:S05]  /*3b400*/  IMAD.IADD R78, R78, 0x1, R79 ;  /* 0x000000014e4e7824 */ /* 0x008fca00078e024f */
[C---:B------:R-:W-:Y:S01]  /*3b410*/  IADD3 R69, PT, PT, R78.reuse, 0x80, RZ ;  /* 0x000000804e457810 */ /* 0x040fe20007ffe0ff */
[C---:B------:R-:W-:Y:S01]  /*3b420*/  VIADD R3, R78.reuse, 0x84 ;  /* 0x000000844e037836 */ /* 0x040fe20000000000 */
[----:B------:R-:W-:Y:S02]  /*3b430*/  IADD3 R70, PT, PT, R78, 0x83, RZ ;  /* 0x000000834e467810 */ /* 0x000fe40007ffe0ff */
[----:B-----5:R-:W-:Y:S01]  /*3b440*/  ISETP.GE.AND P4, PT, R208, R69, PT ;  /* 0x00000045d000720c */ /* 0x020fe20003f86270 */
[----:B------:R-:W-:Y:S01]  /*3b450*/  VIADD R71, R78, 0x82 ;  /* 0x000000824e477836 */ /* 0x000fe20000000000 */
[C---:B------:R-:W-:Y:S01]  /*3b460*/  ISETP.GE.AND P2, PT, R208.reuse, R70, PT ;  /* 0x00000046d000720c */ /* 0x040fe20003f46270 */
[----:B------:R-:W-:Y:S01]  /*3b470*/  FMUL R70, R5, R68 ;  /* 0x0000004405467220 */ /* 0x000fe20000400000 */
[----:B------:R-:W-:Y:S02]  /*3b480*/  ISETP.GE.AND P3, PT, R208, R3, PT ;  /* 0x00000003d000720c */ /* 0x000fe40003f66270 */
[----:B------:R-:W-:-:S02]  /*3b490*/  FSEL R3, R4, -INF , P4 ;  /* 0xff80000004037808 */ /* 0x000fc40002000000 */
[----:B------:R-:W-:Y:S02]  /*3b4a0*/  ISETP.GT.AND P4, PT, R208, R69, PT ;  /* 0x00000045d000720c */ /* 0x000fe40003f84270 */
[C---:B------:R-:W-:Y:S01]  /*3b4b0*/  IADD3 R5, PT, PT, R78.reuse, 0x85, RZ ;  /* 0x000000854e057810 */ /* 0x040fe20007ffe0ff */
[----:B------:R-:W-:Y:S01]  /*3b4c0*/  VIADD R4, R78, 0x86 ;  /* 0x000000864e047836 */ /* 0x000fe20000000000 */
[----:B------:R-:W-:Y:S02]  /*3b4d0*/  ISETP.GE.AND P1, PT, R208, R71, PT ;  /* 0x00000047d000720c */ /* 0x000fe40003f26270 */
[----:B------:R-:W-:Y:S02]  /*3b4e0*/  FSEL R70, R70, -INF , P4 ;  /* 0xff80000046467808 */ /* 0x000fe40002000000 */
[----:B------:R-:W-:Y:S02]  /*3b4f0*/  ISETP.GE.AND P4, PT, R208, R5, PT ;  /* 0x00000005d000720c */ /* 0x000fe40003f86270 */
[----:B------:R-:W-:-:S02]  /*3b500*/  IADD3 R5, PT, PT, R78, 0x87, RZ ;  /* 0x000000874e057810 */ /* 0x000fc40007ffe0ff */
[----:B------:R-:W-:Y:S01]  /*3b510*/  FSEL R69, R6, -INF , P1 ;  /* 0xff80000006457808 */ /* 0x000fe20000800000 */
[----:B------:R-:W-:Y:S01]  /*3b520*/  VIADD R6, R78, 0x88 ;  /* 0x000000884e067836 */ /* 0x000fe20000000000 */
[----:B------:R-:W-:Y:S02]  /*3b530*/  ISETP.GE.AND P1, PT, R208, R4, PT ;  /* 0x00000004d000720c */ /* 0x000fe40003f26270 */
[----:B------:R-:W-:Y:S01]  /*3b540*/  FSEL R4, R7, -INF , P2 ;  /* 0xff80000007047808 */ /* 0x000fe20001000000 */
[----:B------:R-:W-:Y:S01]  /*3b550*/  FMUL R7, R10, R68 ;  /* 0x000000440a077220 */ /* 0x000fe20000400000 */
[----:B------:R-:W-:Y:S02]  /*3b560*/  ISETP.GE.AND P2, PT, R208, R5, PT ;  /* 0x00000005d000720c */ /* 0x000fe40003f46270 */
[----:B------:R-:W-:Y:S02]  /*3b570*/  IADD3 R5, PT, PT, R78, 0x89, RZ ;  /* 0x000000894e057810 */ /* 0x000fe40007ffe0ff */
[----:B------:R-:W-:-:S02]  /*3b580*/  FSEL R71, R8, -INF , P3 ;  /* 0xff80000008477808 */ /* 0x000fc40001800000 */
[----:B------:R-:W-:Y:S01]  /*3b590*/  ISETP.GE.AND P3, PT, R208, R6, PT ;  /* 0x00000006d000720c */ /* 0x000fe20003f66270 */
[----:B------:R-:W-:Y:S01]  /*3b5a0*/  VIADD R6, R78, 0x8a ;  /* 0x0000008a4e067836 */ /* 0x000fe20000000000 */
[----:B------:R-:W-:Y:S02]  /*3b5b0*/  FSEL R10, R9, -INF , P4 ;  /* 0xff800000090a7808 */ /* 0x000fe40002000000 */
[----:B------:R-:W-:Y:S02]  /*3b5c0*/  ISETP.GE.AND P4, PT, R208, R5, PT ;  /* 0x00000005d000720c */ /* 0x000fe40003f86270 */
[----:B------:R-:W-:Y:S02]  /*3b5d0*/  FSEL R5, R7, -INF , P1 ;  /* 0xff80000007057808 */ /* 0x000fe40000800000 */
[----:B------:R-:W-:Y:S02]  /*3b5e0*/  IADD3 R7, PT, PT, R78, 0x8b, RZ ;  /* 0x0000008b4e077810 */ /* 0x000fe40007ffe0ff */
[----:B------:R-:W-:Y:S01]  /*3b5f0*/  ISETP.GE.AND P1, PT, R208, R6, PT ;  /* 0x00000006d000720c */ /* 0x000fe20003f26270 */
[----:B------:R-:W-:Y:S01]  /*3b600*/  VIADD R6, R78, 0x8c ;  /* 0x0000008c4e067836 */ /* 0x000fe20000000000 */
[----:B------:R-:W-:Y:S01]  /*3b610*/  FSEL R72, R72, -INF , P2 ;  /* 0xff80000048487808 */ /* 0x000fe20001000000 */
[----:B------:R-:W-:Y:S01]  /*3b620*/  VIADD R8, R78, 0x8e ;  /* 0x0000008e4e087836 */ /* 0x000fe20000000000 */
[----:B------:R-:W-:-:S02]  /*3b630*/  ISETP.GE.AND P2, PT, R208, R7, PT ;  /* 0x00000007d000720c */ /* 0x000fc40003f46270 */
[----:B------:R-:W-:Y:S02]  /*3b640*/  IADD3 R7, PT, PT, R78, 0x8d, RZ ;  /* 0x0000008d4e077810 */ /* 0x000fe40007ffe0ff */
[----:B------:R-:W-:Y:S02]  /*3b650*/  FSEL R11, R11, -INF , P3 ;  /* 0xff8000000b0b7808 */ /* 0x000fe40001800000 */
[C---:B------:R-:W-:Y:S02]  /*3b660*/  ISETP.GE.AND P3, PT, R208.reuse, R6, PT ;  /* 0x00000006d000720c */ /* 0x040fe40003f66270 */
[----:B------:R-:W-:Y:S02]  /*3b670*/  FSEL R6, R13, -INF , P4 ;  /* 0xff8000000d067808 */ /* 0x000fe40002000000 */
[----:B------:R-:W-:Y:S02]  /*3b680*/  ISETP.GE.AND P4, PT, R208, R7, PT ;  /* 0x00000007d000720c */ /* 0x000fe40003f86270 */
[----:B------:R-:W-:-:S02]  /*3b690*/  FSEL R73, R14, -INF , P1 ;  /* 0xff8000000e497808 */ /* 0x000fc40000800000 */
[----:B------:R-:W-:Y:S02]  /*3b6a0*/  IADD3 R7, PT, PT, R78, 0x8f, RZ ;  /* 0x0000008f4e077810 */ /* 0x000fe40007ffe0ff */
[----:B------:R-:W-:Y:S01]  /*3b6b0*/  ISETP.GE.AND P1, PT, R208, R8, PT ;  /* 0x00000008d000720c */ /* 0x000fe20003f26270 */
[----:B------:R-:W-:Y:S01]  /*3b6c0*/  VIADD R8, R78, 0x90 ;  /* 0x000000904e087836 */ /* 0x000fe20000000000 */
[----:B------:R-:W-:Y:S02]  /*3b6d0*/  FSEL R12, R12, -INF , P2 ;  /* 0xff8000000c0c7808 */ /* 0x000fe40001000000 */
[----:B------:R-:W-:Y:S01]  /*3b6e0*/  ISETP.GE.AND P2, PT, R208, R7, PT ;  /* 0x00000007d000720c */ /* 0x000fe20003f46270 */
[----:B------:R-:W-:Y:S01]  /*3b6f0*/  FMUL R13, R18, R68 ;  /* 0x00000044120d7220 */ /* 0x000fe20000400000 */
[----:B------:R-:W-:Y:S02]  /*3b700*/  FSEL R7, R16, -INF , P3 ;  /* 0xff80000010077808 */ /* 0x000fe40001800000 */
[----:B------:R-:W-:-:S02]  /*3b710*/  IADD3 R9, PT, PT, R78, 0x91, RZ ;  /* 0x000000914e097810 */ /* 0x000fc40007ffe0ff */
[----:B------:R-:W-:Y:S01]  /*3b720*/  ISETP.GE.AND P3, PT, R208, R8, PT ;  /* 0x00000008d000720c */ /* 0x000fe20003f66270 */
[C---:B------:R-:W-:Y:S01]  /*3b730*/  VIADD R8, R78.reuse, 0x92 ;  /* 0x000000924e087836 */ /* 0x040fe20000000000 */
[----:B------:R-:W-:Y:S01]  /*3b740*/  FSEL R74, R17, -INF , P4 ;  /* 0xff800000114a7808 */ /* 0x000fe20002000000 */
[----:B------:R-:W-:Y:S01]  /*3b750*/  VIADD R14, R78, 0x94 ;  /* 0x000000944e0e7836 */ /* 0x000fe20000000000 */
[----:B------:R-:W-:Y:S02]  /*3b760*/  ISETP.GE.AND P4, PT, R208, R9, PT ;  /* 0x00000009d000720c */ /* 0x000fe40003f86270 */
[----:B------:R-:W-:Y:S02]  /*3b770*/  IADD3 R9, PT, PT, R78, 0x93, RZ ;  /* 0x000000934e097810 */ /* 0x000fe40007ffe0ff */
[----:B------:R-:W-:Y:S02]  /*3b780*/  FSEL R13, R13, -INF , P1 ;  /* 0xff8000000d0d7808 */ /* 0x000fe40000800000 */
[----:B------:R-:W-:-:S02]  /*3b790*/  ISETP.GE.AND P1, PT, R208, R8, PT ;  /* 0x00000008d000720c */ /* 0x000fc40003f26270 */
[----:B------:R-:W-:Y:S02]  /*3b7a0*/  FSEL R8, R19, -INF , P2 ;  /* 0xff80000013087808 */ /* 0x000fe40001000000 */
[----:B------:R-:W-:Y:S02]  /*3b7b0*/  ISETP.GE.AND P2, PT, R208, R9, PT ;  /* 0x00000009d000720c */ /* 0x000fe40003f46270 */
[----:B------:R-:W-:Y:S02]  /*3b7c0*/  FSEL R75, R20, -INF , P3 ;  /* 0xff800000144b7808 */ /* 0x000fe40001800000 */
[----:B------:R-:W-:Y:S02]  /*3b7d0*/  IADD3 R9, PT, PT, R78, 0x95, RZ ;  /* 0x000000954e097810 */ /* 0x000fe40007ffe0ff */
[----:B------:R-:W-:Y:S01]  /*3b7e0*/  ISETP.GE.AND P3, PT, R208, R14, PT ;  /* 0x0000000ed000720c */ /* 0x000fe20003f66270 */
[----:B------:R-:W-:Y:S01]  /*3b7f0*/  VIADD R14, R78, 0x96 ;  /* 0x000000964e0e7836 */ /* 0x000fe20000000000 */
[----:B------:R-:W-:-:S02]  /*3b800*/  FSEL R15, R15, -INF , P4 ;  /* 0xff8000000f0f7808 */ /* 0x000fc40002000000 */
[----:B------:R-:W-:Y:S01]  /*3b810*/  ISETP.GE.AND P4, PT, R208, R9, PT ;  /* 0x00000009d000720c */ /* 0x000fe20003f86270 */
[----:B------:R-:W-:Y:S01]  /*3b820*/  FMUL R18, R24, R68 ;  /* 0x0000004418127220 */ /* 0x000fe20000400000 */
[----:B------:R-:W-:Y:S02]  /*3b830*/  FSEL R9, R22, -INF , P1 ;  /* 0xff80000016097808 */ /* 0x000fe40000800000 */
[----:B------:R-:W-:Y:S02]  /*3b840*/  IADD3 R16, PT, PT, R78, 0x97, RZ ;  /* 0x000000974e107810 */ /* 0x000fe40007ffe0ff */
[----:B------:R-:W-:Y:S01]  /*3b850*/  ISETP.GE.AND P1, PT, R208, R14, PT ;  /* 0x0000000ed000720c */ /* 0x000fe20003f26270 */
[C---:B------:R-:W-:Y:S01]  /*3b860*/  VIADD R14, R78.reuse, 0x98 ;  /* 0x000000984e0e7836 */ /* 0x040fe20000000000 */
[----:B------:R-:W-:Y:S01]  /*3b870*/  FSEL R76, R23, -INF , P2 ;  /* 0xff800000174c7808 */ /* 0x000fe20001000000 */
[----:B------:R-:W-:Y:S01]  /*3b880*/  VIADD R17, R78, 0x9a ;  /* 0x0000009a4e117836 */ /* 0x000fe20000000000 */
[----:B------:R-:W-:-:S02]  /*3b890*/  ISETP.GE.AND P2, PT, R208, R16, PT ;  /* 0x00000010d000720c */ /* 0x000fc40003f46270 */
[----:B------:R-:W-:Y:S02]  /*3b8a0*/  IADD3 R16, PT, PT, R78, 0x99, RZ ;  /* 0x000000994e107810 */ /* 0x000fe40007ffe0ff */
[----:B------:R-:W-:Y:S01]  /*3b8b0*/  FSEL R18, R18, -INF , P3 ;  /* 0xff80000012127808 */ /* 0x000fe20001800000 */
[----:B------:R-:W-:Y:S01]  /*3b8c0*/  FMUL R19, R27, R68 ;  /* 0x000000441b137220 */ /* 0x000fe20000400000 */
[C---:B------:R-:W-:Y:S02]  /*3b8d0*/  ISETP.GE.AND P3, PT, R208.reuse, R14, PT ;  /* 0x0000000ed000720c */ /* 0x040fe40003f66270 */
[----:B------:R-:W-:Y:S02]  /*3b8e0*/  FSEL R14, R25, -INF , P4 ;  /* 0xff800000190e7808 */ /* 0x000fe40002000000 */
[----:B------:R-:W-:Y:S02]  /*3b8f0*/  ISETP.GE.AND P4, PT, R208, R16, PT ;  /* 0x00000010d000720c */ /* 0x000fe40003f86270 */
[----:B------:R-:W-:-:S02]  /*3b900*/  FSEL R77, R26, -INF , P1 ;  /* 0xff8000001a4d7808 */ /* 0x000fc40000800000 */
[----:B------:R-:W-:Y:S02]  /*3b910*/  IADD3 R16, PT, PT, R78, 0x9b, RZ ;  /* 0x0000009b4e107810 */ /* 0x000fe40007ffe0ff */
[----:B------:R-:W-:Y:S01]  /*3b920*/  ISETP.GE.AND P1, PT, R208, R17, PT ;  /* 0x00000011d000720c */ /* 0x000fe20003f26270 */
[----:B------:R-:W-:Y:S01]  /*3b930*/  VIADD R17, R78, 0x9c ;  /* 0x0000009c4e117836 */ /* 0x000fe20000000000 */
[----:B------:R-:W-:Y:S01]  /*3b940*/  FSEL R19, R19, -INF , P2 ;  /* 0xff80000013137808 */ /* 0x000fe20001000000 */
[----:B------:R-:W-:Y:S01]  /*3b950*/  FMUL R20, R29, R68 ;  /* 0x000000441d147220 */ /* 0x000fe20000400000 */
[----:B------:R-:W-:Y:S02]  /*3b960*/  ISETP.GE.AND P2, PT, R208, R16, PT ;  /* 0x00000010d000720c */ /* 0x000fe40003f46270 */
[----:B------:R-:W-:Y:S02]  /*3b970*/  FSEL R16, R28, -INF , P3 ;  /* 0xff8000001c107808 */ /* 0x000fe40001800000 */
[----:B------:R-:W-:Y:S01]  /*3b980*/  ISETP.GE.AND P3, PT, R208, R17, PT ;  /* 0x00000011d000720c */ /* 0x000fe20003f66270 */
[C---:B------:R-:W-:Y:S01]  /*3b990*/  VIADD R21, R78.reuse, 0x9e ;  /* 0x0000009e4e157836 */ /* 0x040fe20000000000 */
[----:B------:R-:W-:-:S02]  /*3b9a0*/  IADD3 R17, PT, PT, R78, 0x9d, RZ ;  /* 0x0000009d4e117810 */ /* 0x000fc40007ffe0ff */
[----:B------:R-:W-:Y:S02]  /*3b9b0*/  FSEL R20, R20, -INF , P4 ;  /* 0xff80000014147808 */ /* 0x000fe40002000000 */
[----:B------:R-:W-:Y:S01]  /*3b9c0*/  ISETP.GE.AND P4, PT, R208, R17, PT ;  /* 0x00000011d000720c */ /* 0x000fe20003f86270 */
[----:B------:R-:W-:Y:S01]  /*3b9d0*/  VIADD R199, R79, 0x80 ;  /* 0x000000804fc77836 */ /* 0x000fe20000000000 */
[----:B------:R-:W-:Y:S02]  /*3b9e0*/  FSEL R17, R30, -INF , P1 ;  /* 0xff8000001e117808 */ /* 0x000fe40000800000 */
[----:B------:R-:W-:Y:S02]  /*3b9f0*/  ISETP.GE.AND P1, PT, R208, R21, PT ;  /* 0x00000015d000720c */ /* 0x000fe40003f26270 */
[C---:B------:R-:W-:Y:S01]  /*3ba00*/  IADD3 R21, PT, PT, R81.reuse, 0x37, RZ ;  /* 0x0000003751157810 */ /* 0x040fe20007ffe0ff */
[----:B------:R-:W-:Y:S01]  /*3ba10*/  FMUL R30, R32, R68 ;  /* 0x00000044201e7220 */ /* 0x000fe20000400000 */
[----:B------:R-:W-:-:S02]  /*3ba20*/  IADD3 R22, PT, PT, R81, 0x36, RZ ;  /* 0x0000003651167810 */ /* 0x000fc40007ffe0ff */
[----:B------:R-:W-:Y:S01]  /*3ba30*/  LOP3.LUT R21, R199, R21, RZ, 0xfc, !PT ;  /* 0x00000015c7157212 */ /* 0x000fe200078efcff */
[----:B------:R-:W-:Y:S01]  /*3ba40*/  VIADD R23, R81, 0x35 ;  /* 0x0000003551177836 */ /* 0x000fe20000000000 */
[----:B------:R-:W-:Y:S01]  /*3ba50*/  LOP3.LUT R22, R199, R22, RZ, 0xfc, !PT ;  /* 0x00000016c7167212 */ /* 0x000fe200078efcff */
[-C--:B------:R-:W-:Y:S01]  /*3ba60*/  FMUL R29, R31, R68.reuse ;  /* 0x000000441f1d7220 */ /* 0x080fe20000400000 */
[----:B------:R-:W-:Y:S01]  /*3ba70*/  FSEL R30, R30, -INF , P3 ;  /* 0xff8000001e1e7808 */ /* 0x000fe20001800000 */
[----:B------:R-:W-:Y:S01]  /*3ba80*/  VIADD R78, R78, 0x9f ;  /* 0x0000009f4e4e7836 */ /* 0x000fe20000000000 */
[----:B------:R-:W-:Y:S01]  /*3ba90*/  ISETP.GE.AND P3, PT, R208, R21, PT ;  /* 0x00000015d000720c */ /* 0x000fe20003f66270 */
[----:B------:R-:W-:Y:S01]  /*3baa0*/  FMUL R31, R34, R68 ;  /* 0x00000044221f7220 */ /* 0x000fe20000400000 */
[----:B------:R-:W-:Y:S01]  /*3bab0*/  FSEL R21, R33, -INF , P4 ;  /* 0xff80000021157808 */ /* 0x000fe20002000000 */
[----:B------:R-:W-:Y:S01]  /*3bac0*/  VIADD R24, R81, 0x33 ;  /* 0x0000003351187836 */ /* 0x000fe20000000000 */
[----:B------:R-:W-:-:S02]  /*3bad0*/  ISETP.GE.AND P4, PT, R208, R22, PT ;  /* 0x00000016d000720c */ /* 0x000fc40003f86270 */
[----:B------:R-:W-:Y:S02]  /*3bae0*/  IADD3 R22, PT, PT, R81, 0x34, RZ ;  /* 0x0000003451167810 */ /* 0x000fe40007ffe0ff */
[----:B------:R-:W-:Y:S02]  /*3baf0*/  LOP3.LUT R23, R199, R23, RZ, 0xfc, !PT ;  /* 0x00000017c7177212 */ /* 0x000fe400078efcff */
[----:B------:R-:W-:Y:S02]  /*3bb00*/  FSEL R29, R29, -INF , P2 ;  /* 0xff8000001d1d7808 */ /* 0x000fe40001000000 */
[----:B------:R-:W-:Y:S02]  /*3bb10*/  ISETP.GE.AND P2, PT, R208, R78, PT ;  /* 0x0000004ed000720c */ /* 0x000fe40003f46270 */
[----:B------:R-:W-:Y:S02]  /*3bb20*/  FSEL R31, R31, -INF , P1 ;  /* 0xff8000001f1f7808 */ /* 0x000fe40000800000 */
[----:B------:R-:W-:-:S02]  /*3bb30*/  LOP3.LUT R25, R199, R22, RZ, 0xfc, !PT ;  /* 0x00000016c7197212 */ /* 0x000fc400078efcff */
[C---:B------:R-:W-:Y:S01]  /*3bb40*/  ISETP.GE.AND P1, PT, R208.reuse, R23, PT ;  /* 0x00000017d000720c */ /* 0x040fe20003f26270 */
[----:B------:R-:W-:Y:S01]  /*3bb50*/  VIADD R23, R81, 0x31 ;  /* 0x0000003151177836 */ /* 0x000fe20000000000 */
[----:B------:R-:W-:Y:S02]  /*3bb60*/  LOP3.LUT R24, R199, R24, RZ, 0xfc, !PT ;  /* 0x00000018c7187212 */ /* 0x000fe400078efcff */
[----:B------:R-:W-:Y:S02]  /*3bb70*/  FSEL R22, R35, -INF , P2 ;  /* 0xff80000023167808 */ /* 0x000fe40001000000 */
[----:B------:R-:W-:Y:S02]  /*3bb80*/  ISETP.GE.AND P2, PT, R208, R25, PT ;  /* 0x00000019d000720c */ /* 0x000fe40003f46270 */
[----:B------:R-:W-:Y:S02]  /*3bb90*/  SEL R26, RZ, 0x1, P3 ;  /* 0x00000001ff1a7807 */ /* 0x000fe40001800000 */
[----:B------:R-:W-:-:S02]  /*3bba0*/  IADD3 R25, PT, PT, R81, 0x32, RZ ;  /* 0x0000003251197810 */ /* 0x000fc40007ffe0ff */
[C---:B------:R-:W-:Y:S02]  /*3bbb0*/  ISETP.GE.AND P3, PT, R208.reuse, R24, PT ;  /* 0x00000018d000720c */ /* 0x040fe40003f66270 */
[----:B------:R-:W-:Y:S02]  /*3bbc0*/  IADD3 R24, PT, PT, R81, 0x30, RZ ;  /* 0x0000003051187810 */ /* 0x000fe40007ffe0ff */
[C---:B------:R-:W-:Y:S02]  /*3bbd0*/  LOP3.LUT R23, R199.reuse, R23, RZ, 0xfc, !PT ;  /* 0x00000017c7177212 */ /* 0x040fe400078efcff */
[----:B------:R-:W-:Y:S02]  /*3bbe0*/  LOP3.LUT R25, R199, R25, RZ, 0xfc, !PT ;  /* 0x00000019c7197212 */ /* 0x000fe400078efcff */
[----:B------:R-:W-:Y:S02]  /*3bbf0*/  SEL R27, RZ, 0x4, P1 ;  /* 0x00000004ff1b7807 */ /* 0x000fe40000800000 */
[----:B------:R-:W-:-:S02]  /*3bc00*/  ISETP.GE.AND P1, PT, R208, R23, PT ;  /* 0x00000017d000720c */ /* 0x000fc40003f26270 */
[----:B------:R-:W-:Y:S02]  /*3bc10*/  LOP3.LUT R24, R199, R24, RZ, 0xfc, !PT ;  /* 0x00000018c7187212 */ /* 0x000fe400078efcff */
[C---:B------:R-:W-:Y:S02]  /*3bc20*/  IADD3 R23, PT, PT, R81.reuse, 0x3c, RZ ;  /* 0x0000003c51177810 */ /* 0x040fe40007ffe0ff */
[----:B------:R-:W-:Y:S02]  /*3bc30*/  SEL R89, RZ, 0x1fffe, P4 ;  /* 0x0001fffeff597807 */ /* 0x000fe40002000000 */
[C---:B------:R-:W-:Y:S01]  /*3bc40*/  ISETP.GE.AND P4, PT, R208.reuse, R25, PT ;  /* 0x00000019d000720c */ /* 0x040fe20003f86270 */
[C---:B------:R-:W-:Y:S01]  /*3bc50*/  VIADD R25, R81.reuse, 0x3d ;  /* 0x0000003d51197836 */ /* 0x040fe20000000000 */
[----:B------:R-:W-:Y:S02]  /*3bc60*/  SEL R35, RZ, 0x7fff8, P2 ;  /* 0x0007fff8ff237807 */ /* 0x000fe40001000000 */
[----:B------:R-:W-:Y:S01]  /*3bc70*/  ISETP.GE.AND P2, PT, R208, R24, PT ;  /* 0x00000018d000720c */ /* 0x000fe20003f46270 */
[----:B------:R-:W-:Y:S01]  /*3bc80*/  VIADD R24, R81, 0x3f ;  /* 0x0000003f51187836 */ /* 0x000fe20000000000 */
[----:B------:R-:W-:-:S02]  /*3bc90*/  LOP3.LUT R23, R199, R23, RZ, 0xfc, !PT ;  /* 0x00000017c7177212 */ /* 0x000fc400078efcff */
[----:B------:R-:W-:Y:S02]  /*3bca0*/  SEL R83, RZ, 0x1fffe, P4 ;  /* 0x0001fffeff537807 */ /* 0x000fe40002000000 */
[----:B------:R-:W-:Y:S02]  /*3bcb0*/  LOP3.LUT R25, R199, R25, RZ, 0xfc, !PT ;  /* 0x00000019c7197212 */ /* 0x000fe400078efcff */
[C---:B------:R-:W-:Y:S01]  /*3bcc0*/  ISETP.GE.AND P4, PT, R208.reuse, R23, PT ;  /* 0x00000017d000720c */ /* 0x040fe20003f86270 */
[----:B------:R-:W-:Y:S01]  /*3bcd0*/  VIADD R23, R81, 0x3b ;  /* 0x0000003b51177836 */ /* 0x000fe20000000000 */
[----:B------:R-:W-:Y:S02]  /*3bce0*/  LOP3.LUT R24, R199, R24, RZ, 0xfc, !PT ;  /* 0x00000018c7187212 */ /* 0x000fe400078efcff */
[----:B------:R-:W-:Y:S02]  /*3bcf0*/  SEL R82, RZ, 0x1, P3 ;  /* 0x00000001ff527807 */ /* 0x000fe40001800000 */
[----:B------:R-:W-:-:S02]  /*3bd00*/  ISETP.GE.AND P3, PT, R208, R25, PT ;  /* 0x00000019d000720c */ /* 0x000fc40003f66270 */
[----:B------:R-:W-:Y:S02]  /*3bd10*/  SEL R84, RZ, 0x4, P1 ;  /* 0x00000004ff547807 */ /* 0x000fe40000800000 */
[C---:B------:R-:W-:Y:S02]  /*3bd20*/  IADD3 R25, PT, PT, R81.reuse, 0x3e, RZ ;  /* 0x0000003e51197810 */ /* 0x040fe40007ffe0ff */
[----:B------:R-:W-:Y:S02]  /*3bd30*/  ISETP.GE.AND P1, PT, R208, R24, PT ;  /* 0x00000018d000720c */ /* 0x000fe40003f26270 */
[----:B------:R-:W-:Y:S02]  /*3bd40*/  IADD3 R24, PT, PT, R81, 0x3a, RZ ;  /* 0x0000003a51187810 */ /* 0x000fe40007ffe0ff */
[C---:B------:R-:W-:Y:S02]  /*3bd50*/  LOP3.LUT R23, R199.reuse, R23, RZ, 0xfc, !PT ;  /* 0x00000017c7177212 */ /* 0x040fe400078efcff */
[----:B------:R-:W-:-:S02]  /*3bd60*/  LOP3.LUT R25, R199, R25, RZ, 0xfc, !PT ;  /* 0x00000019c7197212 */ /* 0x000fc400078efcff */
[----:B------:R-:W-:Y:S02]  /*3bd70*/  SEL R86, RZ, 0x4, P3 ;  /* 0x00000004ff567807 */ /* 0x000fe40001800000 */
[C---:B------:R-:W-:Y:S02]  /*3bd80*/  ISETP.GE.AND P3, PT, R208.reuse, R23, PT ;  /* 0x00000017d000720c */ /* 0x040fe40003f66270 */
[----:B------:R-:W-:Y:S02]  /*3bd90*/  LOP3.LUT R24, R199, R24, RZ, 0xfc, !PT ;  /* 0x00000018c7187212 */ /* 0x000fe400078efcff */
[C---:B------:R-:W-:Y:S02]  /*3bda0*/  IADD3 R23, PT, PT, R81.reuse, 0x38, RZ ;  /* 0x0000003851177810 */ /* 0x040fe40007ffe0ff */
[----:B------:R-:W-:Y:S02]  /*3bdb0*/  SEL R85, RZ, 0x7fff8, P2 ;  /* 0x0007fff8ff557807 */ /* 0x000fe40001000000 */
[----:B------:R-:W-:Y:S01]  /*3bdc0*/  ISETP.GE.AND P2, PT, R208, R25, PT ;  /* 0x00000019d000720c */ /* 0x000fe20003f46270 */
[----:B------:R-:W-:Y:S01]  /*3bdd0*/  VIADD R25, R81, 0x39 ;  /* 0x0000003951197836 */ /* 0x000fe20000000000 */
[----:B------:R-:W-:-:S02]  /*3bde0*/  SEL R87, RZ, 0x7fff8, P4 ;  /* 0x0007fff8ff577807 */ /* 0x000fc40002000000 */
[C---:B------:R-:W-:Y:S01]  /*3bdf0*/  ISETP.GE.AND P4, PT, R208.reuse, R24, PT ;  /* 0x00000018d000720c */ /* 0x040fe20003f86270 */
[----:B------:R-:W-:Y:S01]  /*3be00*/  VIADD R24, R81, 0x20 ;  /* 0x0000002051187836 */ /* 0x000fe20000000000 */
[C---:B------:R-:W-:Y:S02]  /*3be10*/  LOP3.LUT R23, R199.reuse, R23, RZ, 0xfc, !PT ;  /* 0x00000017c7177212 */ /* 0x040fe400078efcff */
[----:B------:R-:W-:Y:S02]  /*3be20*/  SEL R91, RZ, 0x1, P3 ;  /* 0x00000001ff5b7807 */ /* 0x000fe40001800000 */
[----:B------:R-:W-:Y:S02]  /*3be30*/  LOP3.LUT R25, R199, R25, RZ, 0xfc, !PT ;  /* 0x00000019c7197212 */ /* 0x000fe400078efcff */
[----:B------:R-:W-:Y:S01]  /*3be40*/  ISETP.GE.AND P3, PT, R208, R23, PT ;  /* 0x00000017d000720c */ /* 0x000fe20003f66270 */
[----:B------:R-:W-:Y:S01]  /*3be50*/  VIADD R23, R81, 0x22 ;  /* 0x0000002251177836 */ /* 0x000fe20000000000 */
[----:B------:R-:W-:-:S02]  /*3be60*/  LOP3.LUT R24, R199, R24, RZ, 0xfc, !PT ;  /* 0x00000018c7187212 */ /* 0x000fc400078efcff */
[----:B------:R-:W-:Y:S02]  /*3be70*/  SEL R90, RZ, 0x1fffe, P2 ;  /* 0x0001fffeff5a7807 */ /* 0x000fe40001000000 */
[C---:B------:R-:W-:Y:S02]  /*3be80*/  IADD3 R28, PT, PT, R81.reuse, 0x21, RZ ;  /* 0x00000021511c7810 */ /* 0x040fe40007ffe0ff */
[C---:B------:R-:W-:Y:S02]  /*3be90*/  ISETP.GE.AND P2, PT, R208.reuse, R25, PT ;  /* 0x00000019d000720c */ /* 0x040fe40003f46270 */
[----:B------:R-:W-:Y:S02]  /*3bea0*/  SEL R92, RZ, 0x1fffe, P4 ;  /* 0x0001fffeff5c7807 */ /* 0x000fe40002000000 */
[----:B------:R-:W-:Y:S01]  /*3beb0*/  ISETP.GE.AND P4, PT, R208, R24, PT ;  /* 0x00000018d000720c */ /* 0x000fe20003f86270 */
[----:B------:R-:W-:Y:S01]  /*3bec0*/  FMUL R24, R36, R68 ;  /* 0x0000004424187220 */ /* 0x000fe20000400000 */
[----:B------:R-:W-:-:S02]  /*3bed0*/  IADD3 R25, PT, PT, R81, 0x23, RZ ;  /* 0x0000002351197810 */ /* 0x000fc40007ffe0ff */
[C---:B------:R-:W-:Y:S02]  /*3bee0*/  LOP3.LUT R23, R199.reuse, R23, RZ, 0xfc, !PT ;  /* 0x00000017c7177212 */ /* 0x040fe400078efcff */
[C---:B------:R-:W-:Y:S02]  /*3bef0*/  LOP3.LUT R28, R199.reuse, R28, RZ, 0xfc, !PT ;  /* 0x0000001cc71c7212 */ /* 0x040fe400078efcff */
[----:B------:R-:W-:Y:S02]  /*3bf00*/  LOP3.LUT R25, R199, R25, RZ, 0xfc, !PT ;  /* 0x00000019c7197212 */ /* 0x000fe400078efcff */
[----:B------:R-:W-:Y:S02]  /*3bf10*/  SEL R36, RZ, 0x7fff8, P3 ;  /* 0x0007fff8ff247807 */ /* 0x000fe40001800000 */
[----:B------:R-:W-:Y:S02]  /*3bf20*/  SEL R88, RZ, 0x4, P2 ;  /* 0x00000004ff587807 */ /* 0x000fe40001000000 */
[----:B------:R-:W-:-:S02]  /*3bf30*/  ISETP.GE.AND P3, PT, R208, R23, PT ;  /* 0x00000017d000720c */ /* 0x000fc40003f66270 */
[----:B------:R-:W-:Y:S01]  /*3bf40*/  ISETP.GE.AND P2, PT, R208, R28, PT ;  /* 0x0000001cd000720c */ /* 0x000fe20003f46270 */
[C---:B------:R-:W-:Y:S01]  /*3bf50*/  VIADD R28, R81.reuse, 0x24 ;  /* 0x00000024511c7836 */ /* 0x040fe20000000000 */
[----:B------:R-:W-:Y:S02]  /*3bf60*/  FSEL R23, R24, -INF , P4 ;  /* 0xff80000018177808 */ /* 0x000fe40002000000 */
[C---:B------:R-:W-:Y:S01]  /*3bf70*/  IADD3 R24, PT, PT, R81.reuse, 0x25, RZ ;  /* 0x0000002551187810 */ /* 0x040fe20007ffe0ff */
[----:B------:R-:W-:Y:S01]  /*3bf80*/  FMUL R32, R38, R68 ;  /* 0x0000004426207220 */ /* 0x000fe20000400000 */
[----:B------:R-:W-:Y:S01]  /*3bf90*/  ISETP.GE.AND P4, PT, R208, R25, PT ;  /* 0x00000019d000720c */ /* 0x000fe20003f86270 */
[----:B------:R-:W-:Y:S01]  /*3bfa0*/  VIADD R25, R81, 0x26 ;  /* 0x0000002651197836 */ /* 0x000fe20000000000 */
[C---:B------:R-:W-:Y:S02]  /*3bfb0*/  LOP3.LUT R24, R199.reuse, R24, RZ, 0xfc, !PT ;  /* 0x00000018c7187212 */ /* 0x040fe400078efcff */
[----:B------:R-:W-:-:S02]  /*3bfc0*/  LOP3.LUT R28, R199, R28, RZ, 0xfc, !PT ;  /* 0x0000001cc71c7212 */ /* 0x000fc400078efcff */
[----:B------:R-:W-:Y:S02]  /*3bfd0*/  LOP3.LUT R25, R199, R25, RZ, 0xfc, !PT ;  /* 0x00000019c7197212 */ /* 0x000fe400078efcff */
[----:B------:R-:W-:Y:S02]  /*3bfe0*/  FSEL R32, R32, -INF , P3 ;  /* 0xff80000020207808 */ /* 0x000fe40001800000 */
[----:B------:R-:W-:Y:S02]  /*3bff0*/  FSEL R78, R37, -INF , P2 ;  /* 0xff800000254e7808 */ /* 0x000fe40001000000 */
[C---:B------:R-:W-:Y:S01]  /*3c000*/  ISETP.GE.AND P3, PT, R208.reuse, R24, PT ;  /* 0x00000018d000720c */ /* 0x040fe20003f66270 */
[C---:B------:R-:W-:Y:S01]  /*3c010*/  VIADD R24, R81.reuse, 0x28 ;  /* 0x0000002851187836 */ /* 0x040fe20000000000 */
[----:B------:R-:W-:Y:S02]  /*3c020*/  IADD3 R33, PT, PT, R81, 0x27, RZ ;  /* 0x0000002751217810 */ /* 0x000fe40007ffe0ff */
[----:B------:R-:W-:-:S02]  /*3c030*/  ISETP.GE.AND P2, PT, R208, R28, PT ;  /* 0x0000001cd000720c */ /* 0x000fc40003f46270 */
[----:B------:R-:W-:Y:S02]  /*3c040*/  FSEL R28, R39, -INF , P4 ;  /* 0xff800000271c7808 */ /* 0x000fe40002000000 */
[----:B------:R-:W-:Y:S02]  /*3c050*/  ISETP.GE.AND P4, PT, R208, R25, PT ;  /* 0x00000019d000720c */ /* 0x000fe40003f86270 */
[----:B------:R-:W-:Y:S02]  /*3c060*/  IADD3 R25, PT, PT, R81, 0x29, RZ ;  /* 0x0000002951197810 */ /* 0x000fe40007ffe0ff */
[C---:B------:R-:W-:Y:S02]  /*3c070*/  LOP3.LUT R33, R199.reuse, R33, RZ, 0xfc, !PT ;  /* 0x00000021c7217212 */ /* 0x040fe400078efcff */
[----:B------:R-:W-:Y:S02]  /*3c080*/  LOP3.LUT R24, R199, R24, RZ, 0xfc, !PT ;  /* 0x00000018c7187212 */ /* 0x000fe400078efcff */
[----:B------:R-:W-:Y:S01]  /*3c090*/  FSEL R79, R40, -INF , P2 ;  /* 0xff800000284f7808 */ /* 0x000fe20001000000 */
[----:B------:R-:W-:Y:S01]  /*3c0a0*/  VIADD R37, R81, 0x2a ;  /* 0x0000002a51257836 */ /* 0x000fe20000000000 */
[----:B------:R-:W-:-:S02]  /*3c0b0*/  ISETP.GE.AND P2, PT, R208, R33, PT ;  /* 0x00000021d000720c */ /* 0x000fc40003f46270 */
[----:B------:R-:W-:Y:S02]  /*3c0c0*/  LOP3.LUT R25, R199, R25, RZ, 0xfc, !PT ;  /* 0x00000019c7197212 */ /* 0x000fe400078efcff */
[----:B------:R-:W-:Y:S02]  /*3c0d0*/  FSEL R33, R41, -INF , P3 ;  /* 0xff80000029217808 */ /* 0x000fe40001800000 */
[----:B------:R-:W-:Y:S02]  /*3c0e0*/  ISETP.GE.AND P3, PT, R208, R24, PT ;  /* 0x00000018d000720c */ /* 0x000fe40003f66270 */
[----:B------:R-:W-:Y:S02]  /*3c0f0*/  FSEL R24, R42, -INF , P4 ;  /* 0xff8000002a187808 */ /* 0x000fe40002000000 */
[----:B------:R-:W-:Y:S01]  /*3c100*/  ISETP.GE.AND P4, PT, R208, R25, PT ;  /* 0x00000019d000720c */ /* 0x000fe20003f86270 */
[C---:B------:R-:W-:Y:S01]  /*3c110*/  VIADD R34, R81.reuse, 0x2c ;  /* 0x0000002c51227836 */ /* 0x040fe20000000000 */
[----:B------:R-:W-:-:S02]  /*3c120*/  IADD3 R25, PT, PT, R81, 0x2b, RZ ;  /* 0x0000002b51197810 */ /* 0x000fc40007ffe0ff */
[C---:B------:R-:W-:Y:S02]  /*3c130*/  LOP3.LUT R37, R199.reuse, R37, RZ, 0xfc, !PT ;  /* 0x00000025c7257212 */ /* 0x040fe400078efcff */
[----:B------:R-:W-:Y:S02]  /*3c140*/  LOP3.LUT R25, R199, R25, RZ, 0xfc, !PT ;  /* 0x00000019c7197212 */ /* 0x000fe400078efcff */
[----:B------:R-:W-:Y:S02]  /*3c150*/  FSEL R80, R43, -INF , P2 ;  /* 0xff8000002b507808 */ /* 0x000fe40001000000 */
[----:B------:R-:W-:Y:S02]  /*3c160*/  ISETP.GE.AND P2, PT, R208, R37, PT ;  /* 0x00000025d000720c */ /* 0x000fe40003f46270 */
[----:B------:R-:W-:Y:S02]  /*3c170*/  LOP3.LUT R37, R199, R34, RZ, 0xfc, !PT ;  /* 0x00000022c7257212 */ /* 0x000fe400078efcff */
[----:B------:R-:W-:-:S02]  /*3c180*/  FSEL R34, R44, -INF , P3 ;  /* 0xff8000002c227808 */ /* 0x000fc40001800000 */
[C---:B------:R-:W-:Y:S02]  /*3c190*/  ISETP.GE.AND P3, PT, R208.reuse, R25, PT ;  /* 0x00000019d000720c */ /* 0x040fe40003f66270 */
[----:B------:R-:W-:Y:S02]  /*3c1a0*/  FSEL R25, R45, -INF , P4 ;  /* 0xff8000002d197808 */ /* 0x000fe40002000000 */
[----:B------:R-:W-:Y:S02]  /*3c1b0*/  ISETP.GE.AND P4, PT, R208, R37, PT ;  /* 0x00000025d000720c */ /* 0x000fe40003f86270 */
[----:B------:R-:W-:Y:S01]  /*3c1c0*/  SEL R37, RZ, 0x1, P1 ;  /* 0x00000001ff257807 */ /* 0x000fe20000800000 */
[----:B------:R-:W-:-:S03]  /*3c1d0*/  IMAD.IADD R89, R26, 0x1, R89 ;  /* 0x000000011a597824 */ /* 0x000fc600078e0259 */
[----:B------:R-:W-:Y:S01]  /*3c1e0*/  IADD3 R37, PT, PT, R37, R90, RZ ;  /* 0x0000005a25257210 */ /* 0x000fe20007ffe0ff */
[----:B------:R-:W-:Y:S01]  /*3c1f0*/  IMAD.IADD R91, R91, 0x1, R92 ;  /* 0x000000015b5b7824 */ /* 0x000fe200078e025c */
[----:B------:R-:W-:Y:S02]  /*3c200*/  LOP3.LUT R89, R89, 0x3, RZ, 0xc0, !PT ;  /* 0x0000000359597812 */ /* 0x000fe400078ec0ff */
[----:B------:R-:W-:Y:S02]  /*3c210*/  LOP3.LUT R37, R37, 0x3, RZ, 0xc0, !PT ;  /* 0x0000000325257812 */ /* 0x000fe400078ec0ff */
[----:B------:R-:W-:Y:S02]  /*3c220*/  LOP3.LUT R91, R91, 0x3, RZ, 0xc0, !PT ;  /* 0x000000035b5b7812 */ /* 0x000fe400078ec0ff */
[----:B------:R-:W-:Y:S02]  /*3c230*/  IADD3 R27, PT, PT, R89, R35, R27 ;  /* 0x00000023591b7210 */ /* 0x000fe40007ffe01b */
[----:B------:R-:W-:-:S02]  /*3c240*/  IADD3 R37, PT, PT, R37, R87, R86 ;  /* 0x0000005725257210 */ /* 0x000fc40007ffe056 */
[----:B------:R-:W-:Y:S02]  /*3c250*/  FMNMX3 R35, R3, R70, R69, !PT ;  /* 0x0000004603237276 */ /* 0x000fe40007800045 */
[----:B------:R-:W-:Y:S02]  /*3c260*/  IADD3 R36, PT, PT, R91, R36, R88 ;  /* 0x000000245b247210 */ /* 0x000fe40007ffe058 */
[----:B------:R-:W-:Y:S02]  /*3c270*/  LOP3.LUT R37, R37, 0xf, RZ, 0xc0, !PT ;  /* 0x0000000f25257812 */ /* 0x000fe400078ec0ff */
[----:B------:R-:W-:Y:S02]  /*3c280*/  FMNMX3 R35, R35, R4, R71, !PT ;  /* 0x0000000423237276 */ /* 0x000fe40007800047 */
[----:B------:R-:W-:Y:S02]  /*3c290*/  IADD3 R82, PT, PT, R82, R83, RZ ;  /* 0x0000005352527210 */ /* 0x000fe40007ffe0ff */
[----:B------:R-:W-:Y:S01]  /*3c2a0*/  LEA R36, R36, R37, 0x4 ;  /* 0x0000002524247211 */ /* 0x000fe200078e20ff */
[----:B------:R-:W-:Y:S01]  /*3c2b0*/  IMAD.SHL.U32 R27, R27, 0x100, RZ ;  /* 0x000001001b1b7824 */ /* 0x000fe200078e00ff */
[----:B------:R-:W-:Y:S01]  /*3c2c0*/  FMNMX3 R37, R35, R10, R5, !PT ;  /* 0x0000000a23257276 */ /* 0x000fe20007800005 */
[----:B------:R-:W-:Y:S01]  /*3c2d0*/  VIADD R35, R81, 0x2e ;  /* 0x0000002e51237836 */ /* 0x000fe20000000000 */
[----:B------:R-:W-:-:S02]  /*3c2e0*/  LOP3.LUT R82, R82, 0x3, RZ, 0xc0, !PT ;  /* 0x0000000352527812 */ /* 0x000fc400078ec0ff */
[----:B------:R-:W-:Y:S02]  /*3c2f0*/  FMNMX3 R37, R37, R72, R11, !PT ;  /* 0x0000004825257276 */ /* 0x000fe4000780000b */
[----:B------:R-:W-:Y:S02]  /*3c300*/  IADD3 R38, PT, PT, R81, 0x2d, RZ ;  /* 0x0000002d51267810 */ /* 0x000fe40007ffe0ff */
[----:B------:R-:W-:Y:S02]  /*3c310*/  IADD3 R82, PT, PT, R82, R85, R84 ;  /* 0x0000005552527210 */ /* 0x000fe40007ffe054 */
[----:B------:R-:W-:Y:S02]  /*3c320*/  LOP3.LUT R27, R27, 0xf00, RZ, 0xe2, !PT ;  /* 0x00000f001b1b7812 */ /* 0x000fe400078ee2ff */
[----:B------:R-:W-:Y:S02]  /*3c330*/  LOP3.LUT R35, R199, R35, RZ, 0xfc, !PT ;  /* 0x00000023c7237212 */ /* 0x000fe400078efcff */
[----:B------:R-:W-:Y:S01]  /*3c340*/  FMNMX3 R37, R37, R6, R73, !PT ;  /* 0x0000000625257276 */ /* 0x000fe20007800049 */
[----:B------:R-:W-:Y:S01]  /*3c350*/  VIADD R81, R81, 0x2f ;  /* 0x0000002f51517836 */ /* 0x000fe20000000000 */
[----:B------:R-:W-:-:S02]  /*3c360*/  LOP3.LUT R38, R199, R38, RZ, 0xfc, !PT ;  /* 0x00000026c7267212 */ /* 0x000fc400078efcff */
[----:B------:R-:W-:Y:S02]  /*3c370*/  LEA R82, R82, R27, 0xc ;  /* 0x0000001b52527211 */ /* 0x000fe400078e60ff */
[----:B------:R-:W-:Y:S02]  /*3c380*/  FSEL R27, R47, -INF , P3 ;  /* 0xff8000002f1b7808 */ /* 0x000fe40001800000 */
[----:B------:R-:W-:Y:S01]  /*3c390*/  ISETP.GE.AND P3, PT, R208, R35, PT ;  /* 0x00000023d000720c */ /* 0x000fe20003f66270 */
[----:B------:R-:W-:Y:S01]  /*3c3a0*/  FMUL R35, R48, R68 ;  /* 0x0000004430237220 */ /* 0x000fe20000400000 */
[----:B------:R-:W-:Y:S02]  /*3c3b0*/  FMNMX3 R37, R37, R12, R7, !PT ;  /* 0x0000000c25257276 */ /* 0x000fe40007800007 */
[----:B------:R-:W-:Y:S02]  /*3c3c0*/  FSEL R26, R46, -INF , P2 ;  /* 0xff8000002e1a7808 */ /* 0x000fe40001000000 */
[----:B------:R-:W-:-:S02]  /*3c3d0*/  ISETP.GE.AND P2, PT, R208, R38, PT ;  /* 0x00000026d000720c */ /* 0x000fc40003f46270 */
[----:B------:R-:W-:Y:S02]  /*3c3e0*/  LOP3.LUT R38, R199, R81, RZ, 0xfc, !PT ;  /* 0x00000051c7267212 */ /* 0x000fe400078efcff */
[----:B------:R-:W-:Y:S02]  /*3c3f0*/  FMNMX3 R37, R37, R74, R13, !PT ;  /* 0x0000004a25257276 */ /* 0x000fe4000780000d */
[----:B------:R-:W-:Y:S02]  /*3c400*/  FSEL R35, R35, -INF , P4 ;  /* 0xff80000023237808 */ /* 0x000fe40002000000 */
[----:B------:R-:W-:Y:S02]  /*3c410*/  ISETP.GE.AND P4, PT, R208, R38, PT ;  /* 0x00000026d000720c */ /* 0x000fe40003f86270 */
[----:B------:R-:W-:-:S04]  /*3c420*/  FMNMX3 R38, R37, R8, R75, !PT ;  /* 0x0000000825267276 */ /* 0x000fc8000780004b */
[----:B------:R-:W-:-:S04]  /*3c430*/  FMNMX3 R39, R38, R15, R9, !PT ;  /* 0x0000000f26277276 */ /* 0x000fc80007800009 */
[----:B------:R-:W-:-:S04]  /*3c440*/  FMNMX3 R39, R39, R76, R18, !PT ;  /* 0x0000004c27277276 */ /* 0x000fc80007800012 */
[----:B------:R-:W-:-:S04]  /*3c450*/  FMNMX3 R39, R39, R14, R77, !PT ;  /* 0x0000000e27277276 */ /* 0x000fc8000780004d */
[----:B------:R-:W-:-:S04]  /*3c460*/  FMNMX3 R41, R39, R19, R16, !PT ;  /* 0x0000001327297276 */ /* 0x000fc80007800010 */
[----:B------:R-:W-:-:S04]  /*3c470*/  FMNMX3 R42, R41, R20, R17, !PT ;  /* 0x00000014292a7276 */ /* 0x000fc80007800011 */
[----:B------:R-:W-:Y:S02]  /*3c480*/  FMNMX3 R42, R42, R29, R30, !PT ;  /* 0x0000001d2a2a7276 */ /* 0x000fe4000780001e */
[----:B------:R-:W-:Y:S02]  /*3c490*/  LOP3.LUT R36, R36, 0xff, RZ, 0xc0, !PT ;  /* 0x000000ff24247812 */ /* 0x000fe400078ec0ff */
[----:B------:R-:W-:Y:S02]  /*3c4a0*/  FMNMX3 R42, R42, R21, R31, !PT ;  /* 0x000000152a2a7276 */ /* 0x000fe4000780001f */
[----:B------:R-:W-:Y:S02]  /*3c4b0*/  IADD3 R36, PT, PT, R82, R36, RZ ;  /* 0x0000002452247210 */ /* 0x000fe40007ffe0ff */
[----:B------:R-:W-:Y:S02]  /*3c4c0*/  FMNMX3 R44, R42, R22, R23, !PT ;  /* 0x000000162a2c7276 */ /* 0x000fe40007800017 */
[----:B------:R-:W-:Y:S01]  /*3c4d0*/  LOP3.LUT R81, R36, 0xffff, RZ, 0xc0, !PT ;  /* 0x0000ffff24517812 */ /* 0x000fe200078ec0ff */
[----:B------:R-:W-:Y:S01]  /*3c4e0*/  FMUL R36, R49, R68 ;  /* 0x0000004431247220 */ /* 0x000fe20000400000 */
[----:B------:R-:W-:Y:S01]  /*3c4f0*/  FMNMX3 R45, R44, R78, R32, !PT ;  /* 0x0000004e2c2d7276 */ /* 0x000fe20007800020 */
[-C--:B------:R-:W-:Y:S01]  /*3c500*/  FMUL R50, R50, R68.reuse ;  /* 0x0000004432327220 */ /* 0x080fe20000400000 */
[----:B------:R-:W-:Y:S01]  /*3c510*/  SHF.R.U32.HI R37, RZ, 0xf, R81 ;  /* 0x0000000fff257819 */ /* 0x000fe20000011651 */
[----:B------:R-:W-:Y:S01]  /*3c520*/  FMUL R51, R51, R68 ;  /* 0x0000004433337220 */ /* 0x000fe20000400000 */
[----:B------:R-:W-:-:S02]  /*3c530*/  FMNMX3 R45, R45, R28, R79, !PT ;  /* 0x0000001c2d2d7276 */ /* 0x000fc4000780004f */
[--C-:B------:R-:W-:Y:S02]  /*3c540*/  SHF.R.U32.HI R38, RZ, 0xe, R81.reuse ;  /* 0x0000000eff267819 */ /* 0x100fe40000011651 */
[----:B------:R-:W-:Y:S02]  /*3c550*/  FSEL R36, R36, -INF , P2 ;  /* 0xff80000024247808 */ /* 0x000fe40001000000 */
[----:B------:R-:W-:Y:S02]  /*3c560*/  LOP3.LUT P2, RZ, R37, 0x1, RZ, 0xc0, !PT ;  /* 0x0000000125ff7812 */ /* 0x000fe4000784c0ff */
[----:B------:R-:W-:Y:S02]  /*3c570*/  SHF.R.U32.HI R40, RZ, 0xd, R81 ;  /* 0x0000000dff287819 */ /* 0x000fe40000011651 */
[----:B------:R-:W-:Y:S02]  /*3c580*/  FSEL R37, R50, -INF , P3 ;  /* 0xff80000032257808 */ /* 0x000fe40001800000 */
[----:B------:R-:W-:Y:S01]  /*3c590*/  FMNMX3 R45, R45, R33, R24, !PT ;  /* 0x000000212d2d7276 */ /* 0x000fe20007800018 */
[----:B------:R-:W-:Y:S01]  /*3c5a0*/  FMUL R52, R52, R68 ;  /* 0x0000004434347220 */ /* 0x000fe20000400000 */
[----:B------:R-:W-:-:S02]  /*3c5b0*/  LOP3.LUT P3, RZ, R38, 0x1, RZ, 0xc0, !PT ;  /* 0x0000000126ff7812 */ /* 0x000fc4000786c0ff */
[----:B------:R-:W-:Y:S01]  /*3c5c0*/  FSEL R38, R51, -INF , P4 ;  /* 0xff80000033267808 */ /* 0x000fe20002000000 */
[----:B------:R-:W-:Y:S01]  /*3c5d0*/  FMUL R53, R53, R68 ;  /* 0x0000004435357220 */ /* 0x000fe20000400000 */
[----:B------:R-:W-:Y:S02]  /*3c5e0*/  LOP3.LUT P4, RZ, R40, 0x1, RZ, 0xc0, !PT ;  /* 0x0000000128ff7812 */ /* 0x000fe4000788c0ff */
[--C-:B------:R-:W-:Y:S02]  /*3c5f0*/  SHF.R.U32.HI R40, RZ, 0xc, R81.reuse ;  /* 0x0000000cff287819 */ /* 0x100fe40000011651 */
[----:B------:R-:W-:Y:S01]  /*3c600*/  FMNMX3 R47, R45, R80, R34, !PT ;  /* 0x000000502d2f7276 */ /* 0x000fe20007800022 */
[----:B------:R-:W-:Y:S01]  /*3c610*/  FMUL R54, R54, R68 ;  /* 0x0000004436367220 */ /* 0x000fe20000400000 */
[----:B------:R-:W-:Y:S02]  /*3c620*/  SHF.R.U32.HI R41, RZ, 0xb, R81 ;  /* 0x0000000bff297819 */ /* 0x000fe40000011651 */
[----:B------:R-:W-:-:S02]  /*3c630*/  FSEL R39, R52, -INF , !P2 ;  /* 0xff80000034277808 */ /* 0x000fc40005000000 */
[----:B------:R-:W-:Y:S02]  /*3c640*/  LOP3.LUT P2, RZ, R40, 0x1, RZ, 0xc0, !PT ;  /* 0x0000000128ff7812 */ /* 0x000fe4000784c0ff */
[----:B------:R-:W-:Y:S02]  /*3c650*/  SHF.R.U32.HI R43, RZ, 0xa, R81 ;  /* 0x0000000aff2b7819 */ /* 0x000fe40000011651 */
[----:B------:R-:W-:Y:S02]  /*3c660*/  FMNMX3 R48, R47, R25, R26, !PT ;  /* 0x000000192f307276 */ /* 0x000fe4000780001a */
[----:B------:R-:W-:Y:S01]  /*3c670*/  FSEL R40, R53, -INF , !P3 ;  /* 0xff80000035287808 */ /* 0x000fe20005800000 */
[-C--:B------:R-:W-:Y:S01]  /*3c680*/  FMUL R55, R55, R68.reuse ;  /* 0x0000004437377220 */ /* 0x080fe20000400000 */
[----:B------:R-:W-:Y:S02]  /*3c690*/  LOP3.LUT P3, RZ, R41, 0x1, RZ, 0xc0, !PT ;  /* 0x0000000129ff7812 */ /* 0x000fe4000786c0ff */
[----:B------:R-:W-:Y:S01]  /*3c6a0*/  FSEL R41, R54, -INF , !P4 ;  /* 0xff80000036297808 */ /* 0x000fe20006000000 */
[----:B------:R-:W-:Y:S01]  /*3c6b0*/  FMUL R56, R56, R68 ;  /* 0x0000004438387220 */ /* 0x000fe20000400000 */
[----:B------:R-:W-:-:S02]  /*3c6c0*/  LOP3.LUT P4, RZ, R43, 0x1, RZ, 0xc0, !PT ;  /* 0x000000012bff7812 */ /* 0x000fc4000788c0ff */
[----:B------:R-:W-:Y:S02]  /*3c6d0*/  FMNMX3 R48, R48, R27, R35, !PT ;  /* 0x0000001b30307276 */ /* 0x000fe40007800023 */
[--C-:B------:R-:W-:Y:S01]  /*3c6e0*/  SHF.R.U32.HI R43, RZ, 0x9, R81.reuse ;  /* 0x00000009ff2b7819 */ /* 0x100fe20000011651 */
[----:B------:R-:W-:Y:S01]  /*3c6f0*/  FMUL R57, R57, R68 ;  /* 0x0000004439397220 */ /* 0x000fe20000400000 */
[----:B------:R-:W-:Y:S02]  /*3c700*/  SHF.R.U32.HI R44, RZ, 0x8, R81 ;  /* 0x00000008ff2c7819 */ /* 0x000fe40000011651 */
[----:B------:R-:W-:Y:S02]  /*3c710*/  FSEL R42, R55, -INF , !P2 ;  /* 0xff800000372a7808 */ /* 0x000fe40005000000 */
[----:B------:R-:W-:Y:S02]  /*3c720*/  FMNMX3 R48, R48, R36, R37, !PT ;  /* 0x0000002430307276 */ /* 0x000fe40007800025 */
[----:B------:R-:W-:-:S02]  /*3c730*/  LOP3.LUT P2, RZ, R43, 0x1, RZ, 0xc0, !PT ;  /* 0x000000012bff7812 */ /* 0x000fc4000784c0ff */
[----:B------:R-:W-:Y:S02]  /*3c740*/  SHF.R.U32.HI R46, RZ, 0x7, R81 ;  /* 0x00000007ff2e7819 */ /* 0x000fe40000011651 */
[----:B------:R-:W-:Y:S01]  /*3c750*/  FSEL R43, R56, -INF , !P3 ;  /* 0xff800000382b7808 */ /* 0x000fe20005800000 */
[-C--:B------:R-:W-:Y:S01]  /*3c760*/  FMUL R58, R58, R68.reuse ;  /* 0x000000443a3a7220 */ /* 0x080fe20000400000 */
[----:B------:R-:W-:Y:S01]  /*3c770*/  LOP3.LUT P3, RZ, R44, 0x1, RZ, 0xc0, !PT ;  /* 0x000000012cff7812 */ /* 0x000fe2000786c0ff */
[-C--:B------:R-:W-:Y:S01]  /*3c780*/  FMUL R59, R59, R68.reuse ;  /* 0x000000443b3b7220 */ /* 0x080fe20000400000 */
[----:B------:R-:W-:Y:S01]  /*3c790*/  FSEL R44, R57, -INF , !P4 ;  /* 0xff800000392c7808 */ /* 0x000fe20006000000 */
[----:B------:R-:W-:Y:S01]  /*3c7a0*/  FMUL R60, R60, R68 ;  /* 0x000000443c3c7220 */ /* 0x000fe20000400000 */
[----:B------:R-:W-:Y:S02]  /*3c7b0*/  FMNMX3 R50, R48, R38, R39, !PT ;  /* 0x0000002630327276 */ /* 0x000fe40007800027 */
[----:B------:R-:W-:-:S02]  /*3c7c0*/  SHF.R.U32.HI R47, RZ, 0x5, R81 ;  /* 0x00000005ff2f7819 */ /* 0x000fc40000011651 */
[--C-:B------:R-:W-:Y:S01]  /*3c7d0*/  SHF.R.U32.HI R49, RZ, 0x4, R81.reuse ;  /* 0x00000004ff317819 */ /* 0x100fe20000011651 */
[-C--:B------:R-:W-:Y:S01]  /*3c7e0*/  FMUL R61, R61, R68.reuse ;  /* 0x000000443d3d7220 */ /* 0x080fe20000400000 */
[----:B------:R-:W-:Y:S01]  /*3c7f0*/  LOP3.LUT P4, RZ, R46, 0x1, RZ, 0xc0, !PT ;  /* 0x000000012eff7812 */ /* 0x000fe2000788c0ff */
[-C--:B------:R-:W-:Y:S01]  /*3c800*/  FMUL R62, R62, R68.reuse ;  /* 0x000000443e3e7220 */ /* 0x080fe20000400000 */
[----:B------:R-:W-:Y:S01]  /*3c810*/  SHF.R.U32.HI R46, RZ, 0x6, R81 ;  /* 0x00000006ff2e7819 */ /* 0x000fe20000011651 */
[----:B------:R-:W-:Y:S01]  /*3c820*/  FMUL R63, R63, R68 ;  /* 0x000000443f3f7220 */ /* 0x000fe20000400000 */
[----:B------:R-:W-:Y:S01]  /*3c830*/  FMNMX3 R51, R50, R40, R41, !PT ;  /* 0x0000002832337276 */ /* 0x000fe20007800029 */
[-C--:B------:R-:W-:Y:S01]  /*3c840*/  FMUL R52, R64, R68.reuse ;  /* 0x0000004440347220 */ /* 0x080fe20000400000 */
[----:B------:R-:W-:Y:S01]  /*3c850*/  FSEL R45, R58, -INF , !P2 ;  /* 0xff8000003a2d7808 */ /* 0x000fe20005000000 */
[-C--:B------:R-:W-:Y:S01]  /*3c860*/  FMUL R54, R65, R68.reuse ;  /* 0x0000004441367220 */ /* 0x080fe20000400000 */
[----:B------:R-:W-:Y:S01]  /*3c870*/  LOP3.LUT P2, RZ, R46, 0x1, RZ, 0xc0, !PT ;  /* 0x000000012eff7812 */ /* 0x000fe2000784c0ff */
[-C--:B------:R-:W-:Y:S01]  /*3c880*/  FMUL R53, R66, R68.reuse ;  /* 0x0000004442357220 */ /* 0x080fe20000400000 */
[----:B------:R-:W-:Y:S01]  /*3c890*/  FSEL R46, R59, -INF , !P3 ;  /* 0xff8000003b2e7808 */ /* 0x000fe20005800000 */
[----:B------:R-:W-:Y:S01]  /*3c8a0*/  FMUL R67, R67, R68 ;  /* 0x0000004443437220 */ /* 0x000fe20000400000 */
[----:B------:R-:W-:Y:S01]  /*3c8b0*/  LOP3.LUT P3, RZ, R47, 0x1, RZ, 0xc0, !PT ;  /* 0x000000012fff7812 */ /* 0x000fe2000786c0ff */
[----:B------:R-:W3:Y:S01]  /*3c8c0*/  LDL.LU R56, [R1+0x134] ;  /* 0x0001340001387983 */ /* 0x000ee20000300800 */
[----:B------:R-:W-:-:S02]  /*3c8d0*/  FMNMX3 R51, R51, R42, R43, !PT ;  /* 0x0000002a33337276 */ /* 0x000fc4000780002b */
[----:B------:R-:W-:Y:S02]  /*3c8e0*/  FSEL R47, R60, -INF , !P4 ;  /* 0xff8000003c2f7808 */ /* 0x000fe40006000000 */
[----:B------:R-:W-:Y:S02]  /*3c8f0*/  LOP3.LUT P4, RZ, R49, 0x1, RZ, 0xc0, !PT ;  /* 0x0000000131ff7812 */ /* 0x000fe4000788c0ff */
[----:B------:R-:W-:Y:S02]  /*3c900*/  SHF.R.U32.HI R49, RZ, 0x3, R81 ;  /* 0x00000003ff317819 */ /* 0x000fe40000011651 */
[----:B------:R-:W-:Y:S02]  /*3c910*/  FMNMX3 R51, R51, R44, R45, !PT ;  /* 0x0000002c33337276 */ /* 0x000fe4000780002d */
[----:B------:R-:W-:Y:S02]  /*3c920*/  FSEL R48, R61, -INF , !P2 ;  /* 0xff8000003d307808 */ /* 0x000fe40005000000 */
[----:B------:R-:W-:-:S02]  /*3c930*/  SHF.R.U32.HI R50, RZ, 0x2, R81 ;  /* 0x00000002ff327819 */ /* 0x000fc40000011651 */
[----:B------:R-:W-:Y:S02]  /*3c940*/  LOP3.LUT P2, RZ, R49, 0x1, RZ, 0xc0, !PT ;  /* 0x0000000131ff7812 */ /* 0x000fe4000784c0ff */
[----:B------:R-:W-:Y:S02]  /*3c950*/  FSEL R49, R62, -INF , !P3 ;  /* 0xff8000003e317808 */ /* 0x000fe40005800000 */
[----:B------:R-:W-:Y:S02]  /*3c960*/  SHF.R.U32.HI R81, RZ, 0x1, R81 ;  /* 0x00000001ff517819 */ /* 0x000fe40000011651 */
[----:B------:R-:W-:Y:S02]  /*3c970*/  FMNMX3 R51, R51, R46, R47, !PT ;  /* 0x0000002e33337276 */ /* 0x000fe4000780002f */
[----:B------:R-:W-:Y:S02]  /*3c980*/  LOP3.LUT P3, RZ, R50, 0x1, RZ, 0xc0, !PT ;  /* 0x0000000132ff7812 */ /* 0x000fe4000786c0ff */
[----:B------:R-:W-:-:S02]  /*3c990*/  FSEL R50, R63, -INF , !P4 ;  /* 0xff8000003f327808 */ /* 0x000fc40006000000 */
[----:B------:R-:W-:Y:S02]  /*3c9a0*/  LOP3.LUT P4, RZ, R81, 0x1, RZ, 0xc0, !PT ;  /* 0x0000000151ff7812 */ /* 0x000fe4000788c0ff */
[----:B------:R-:W-:Y:S02]  /*3c9b0*/  FSEL R52, R52, -INF , !P2 ;  /* 0xff80000034347808 */ /* 0x000fe40005000000 */
[----:B------:R-:W-:Y:S02]  /*3c9c0*/  FMNMX3 R51, R51, R48, R49, !PT ;  /* 0x0000003033337276 */ /* 0x000fe40007800031 */
[----:B------:R-:W-:Y:S02]  /*3c9d0*/  FSEL R54, R54, -INF , !P3 ;  /* 0xff80000036367808 */ /* 0x000fe40005800000 */
[----:B------:R-:W-:Y:S02]  /*3c9e0*/  FSEL R53, R53, -INF , !P4 ;  /* 0xff80000035357808 */ /* 0x000fe40006000000 */
[----:B------:R-:W-:-:S02]  /*3c9f0*/  FMNMX3 R55, R51, R50, R52, !PT ;  /* 0x0000003233377276 */ /* 0x000fc40007800034 */
[----:B------:R-:W-:Y:S02]  /*3ca00*/  FSEL R51, R67, -INF , P1 ;  /* 0xff80000043337808 */ /* 0x000fe40000800000 */
[----:B------:R-:W-:-:S04]  /*3ca10*/  FMNMX3 R55, R55, R54, R53, !PT ;  /* 0x0000003637377276 */ /* 0x000fc80007800035 */
[----:B------:R-:W-:-:S05]  /*3ca20*/  FMNMX R244, R51, R55, !PT ;  /* 0x0000003733f47209 */ /* 0x000fca0007800000 */
[----:B------:R-:W2:Y:S02]  /*3ca30*/  SHFL.BFLY PT, R55, R244, 0x10, 0x1f ;  /* 0x0e001f00f4377f89 */ /* 0x000ea400000e0000 */
[----:B--2---:R-:W-:-:S05]  /*3ca40*/  FMNMX3 R244, R244, R55, R93, !PT ;  /* 0x00000037f4f47276 */ /* 0x004fca000780005d */
[--C-:B------:R-:W-:Y:S01]  /*3ca50*/  FADD R138, R3, -R244.reuse ;  /* 0x800000f4038a7221 */ /* 0x100fe20000000000 */
[--C-:B------:R-:W-:Y:S01]  /*3ca60*/  FADD R70, R70, -R244.reuse ;  /* 0x800000f446467221 */ /* 0x100fe20000000000 */
[--C-:B------:R-:W-:Y:S02]  /*3ca70*/  FADD R69, R69, -R244.reuse ;  /* 0x800000f445457221 */ /* 0x100fe40000000000 */
[----:B------:R-:W-:Y:S01]  /*3ca80*/  FMUL R138, R138, 1.4426950216293334961 ;  /* 0x3fb8aa3b8a8a7820 */ /* 0x000fe20000400000 */
[----:B------:R-:W-:Y:S01]  /*3ca90*/  FMUL R70, R70, 1.4426950216293334961 ;  /* 0x3fb8aa3b46467820 */ /* 0x000fe20000400000 */
[----:B------:R-:W-:Y:S01]  /*3caa0*/  FMUL R69, R69, 1.4426950216293334961 ;  /* 0x3fb8aa3b45457820 */ /* 0x000fe20000400000 */
[--C-:B------:R-:W-:Y:S02]  /*3cab0*/  FADD R4, R4, -R244.reuse ;  /* 0x800000f404047221 */ /* 0x100fe40000000000 */
[----:B------:R-:W-:Y:S01]  /*3cac0*/  MUFU.EX2 R137, R70 ;  /* 0x0000004600897308 */ /* 0x000fe20000000800 */
[----:B------:R-:W-:Y:S01]  /*3cad0*/  FADD R71, R71, -R244 ;  /* 0x800000f447477221 */ /* 0x000fe20000000000 */
[----:B------:R-:W-:-:S06]  /*3cae0*/  FMUL R4, R4, 1.4426950216293334961 ;  /* 0x3fb8aa3b04047820 */ /* 0x000fcc0000400000 */
[----:B------:R-:W1:Y:S01]  /*3caf0*/  MUFU.EX2 R138, R138 ;  /* 0x0000008a008a7308 */ /* 0x000e620000000800 */
[----:B------:R-:W-:Y:S01]  /*3cb00*/  FMUL R71, R71, 1.4426950216293334961 ;  /* 0x3fb8aa3b47477820 */ /* 0x000fe20000400000 */
[--C-:B------:R-:W-:Y:S01]  /*3cb10*/  FADD R10, R10, -R244.reuse ;  /* 0x800000f40a0a7221 */ /* 0x100fe20000000000 */
[----:B------:R-:W-:-:S05]  /*3cb20*/  FADD R3, R14, -R244 ;  /* 0x800000f40e037221 */ /* 0x000fca0000000000 */
[----:B------:R-:W2:Y:S01]  /*3cb30*/  MUFU.EX2 R135, R69 ;  /* 0x0000004500877308 */ /* 0x000ea20000000800 */
[----:B------:R-:W-:Y:S01]  /*3cb40*/  FMUL R10, R10, 1.4426950216293334961 ;  /* 0x3fb8aa3b0a0a7820 */ /* 0x000fe20000400000 */
[----:B------:R-:W-:Y:S01]  /*3cb50*/  FADD R5, R5, -R244 ;  /* 0x800000f405057221 */ /* 0x000fe20000000000 */
[----:B------:R-:W-:-:S05]  /*3cb60*/  FMUL R3, R3, 1.4426950216293334961 ;  /* 0x3fb8aa3b03037820 */ /* 0x000fca0000400000 */
[----:B------:R-:W4:Y:S01]  /*3cb70*/  MUFU.EX2 R136, R4 ;  /* 0x0000000400887308 */ /* 0x000f220000000800 */
[----:B------:R-:W-:Y:S01]  /*3cb80*/  FMUL R5, R5, 1.4426950216293334961 ;  /* 0x3fb8aa3b05057820 */ /* 0x000fe20000400000 */
[----:B------:R-:W-:-:S06]  /*3cb90*/  FADD R72, R72, -R244 ;  /* 0x800000f448487221 */ /* 0x000fcc0000000000 */
[----:B------:R-:W0:Y:S01]  /*3cba0*/  MUFU.EX2 R133, R71 ;  /* 0x0000004700857308 */ /* 0x000e220000000800 */
[----:B------:R-:W-:Y:S01]  /*3cbb0*/  FMUL R72, R72, 1.4426950216293334961 ;  /* 0x3fb8aa3b48487820 */ /* 0x000fe20000400000 */
[----:B------:R-:W-:-:S06]  /*3cbc0*/  FADD R11, R11, -R244 ;  /* 0x800000f40b0b7221 */ /* 0x000fcc0000000000 */
[----:B------:R-:W0:Y:S08]  /*3cbd0*/  MUFU.EX2 R134, R10 ;  /* 0x0000000a00867308 */ /* 0x000e300000000800 */
[----:B------:R1:W-:Y:S01]  /*3cbe0*/  MUFU.EX2 R118, R3 ;  /* 0x0000000300767308 */ /* 0x0003e20000000800 */
[----:B------:R-:W-:Y:S01]  /*3cbf0*/  FMUL R11, R11, 1.4426950216293334961 ;  /* 0x3fb8aa3b0b0b7820 */ /* 0x000fe20000400000 */
[----:B------:R-:W-:Y:S01]  /*3cc00*/  FADD R6, R6, -R244 ;  /* 0x800000f406067221 */ /* 0x000fe20000000000 */
[----:B-1----:R-:W-:-:S05]  /*3cc10*/  FADD R3, R138, R137 ;  /* 0x000000898a037221 */ /* 0x002fca0000000000 */
[----:B------:R-:W1:Y:S01]  /*3cc20*/  MUFU.EX2 R131, R5 ;  /* 0x0000000500837308 */ /* 0x000e620000000800 */
[----:B--2---:R-:W-:Y:S01]  /*3cc30*/  FADD R3, R135, R3 ;  /* 0x0000000387037221 */ /* 0x004fe20000000000 */
[----:B------:R-:W-:-:S03]  /*3cc40*/  FMUL R6, R6, 1.4426950216293334961 ;  /* 0x3fb8aa3b06067820 */ /* 0x000fc60000400000 */
[----:B----4-:R-:W-:-:S03]  /*3cc50*/  FADD R3, R136, R3 ;  /* 0x0000000388037221 */ /* 0x010fc60000000000 */
[----:B------:R-:W2:Y:S01]  /*3cc60*/  MUFU.EX2 R132, R72 ;  /* 0x0000004800847308 */ /* 0x000ea20000000800 */
[--C-:B------:R-:W-:Y:S01]  /*3cc70*/  FADD R73, R73, -R244.reuse ;  /* 0x800000f449497221 */ /* 0x100fe20000000000 */
[----:B0-----:R-:W-:Y:S01]  /*3cc80*/  FADD R3, R133, R3 ;  /* 0x0000000385037221 */ /* 0x001fe20000000000 */
[----:B------:R-:W-:-:S05]  /*3cc90*/  FADD R12, R12, -R244 ;  /* 0x800000f40c0c7221 */ /* 0x000fca0000000000 */
[----:B------:R-:W0:Y:S01]  /*3cca0*/  MUFU.EX2 R129, R11 ;  /* 0x0000000b00817308 */ /* 0x000e220000000800 */
[----:B------:R-:W-:Y:S01]  /*3ccb0*/  FMUL R73, R73, 1.4426950216293334961 ;  /* 0x3fb8aa3b49497820 */ /* 0x000fe20000400000 */
[----:B------:R-:W-:Y:S01]  /*3ccc0*/  FADD R3, R134, R3 ;  /* 0x0000000386037221 */ /* 0x000fe20000000000 */
[----:B------:R-:W-:Y:S01]  /*3ccd0*/  FMUL R12, R12, 1.4426950216293334961 ;  /* 0x3fb8aa3b0c0c7820 */ /* 0x000fe20000400000 */
[----:B------:R-:W-:-:S04]  /*3cce0*/  FADD R7, R7, -R244 ;  /* 0x800000f407077221 */ /* 0x000fc80000000000 */
[----:B------:R-:W4:Y:S01]  /*3ccf0*/  MUFU.EX2 R130, R6 ;  /* 0x0000000600827308 */ /* 0x000f220000000800 */
[----:B-1----:R-:W-:Y:S01]  /*3cd00*/  FADD R3, R131, R3 ;  /* 0x0000000383037221 */ /* 0x002fe20000000000 */
[----:B------:R-:W-:Y:S01]  /*3cd10*/  FMUL R7, R7, 1.4426950216293334961 ;  /* 0x3fb8aa3b07077820 */ /* 0x000fe20000400000 */
[----:B------:R-:W-:-:S05]  /*3cd20*/  FADD R74, R74, -R244 ;  /* 0x800000f44a4a7221 */ /* 0x000fca0000000000 */
[----:B------:R-:W1:Y:S01]  /*3cd30*/  MUFU.EX2 R127, R73 ;  /* 0x00000049007f7308 */ /* 0x000e620000000800 */
[----:B--2---:R-:W-:Y:S01]  /*3cd40*/  FADD R3, R132, R3 ;  /* 0x0000000384037221 */ /* 0x004fe20000000000 */
[----:B------:R-:W-:Y:S01]  /*3cd50*/  FADD R13, R13, -R244 ;  /* 0x800000f40d0d7221 */ /* 0x000fe20000000000 */
[----:B------:R-:W-:-:S05]  /*3cd60*/  FMUL R74, R74, 1.4426950216293334961 ;  /* 0x3fb8aa3b4a4a7820 */ /* 0x000fca0000400000 */
[----:B------:R2:W1:Y:S01]  /*3cd70*/  MUFU.EX2 R128, R12 ;  /* 0x0000000c00807308 */ /* 0x0004620000000800 */
[----:B0-----:R-:W-:Y:S01]  /*3cd80*/  FADD R3, R129, R3 ;  /* 0x0000000381037221 */ /* 0x001fe20000000000 */
[----:B------:R-:W-:Y:S01]  /*3cd90*/  FMUL R11, R13, 1.4426950216293334961 ;  /* 0x3fb8aa3b0d0b7820 */ /* 0x000fe20000400000 */
[----:B------:R-:W-:-:S05]  /*3cda0*/  FADD R8, R8, -R244 ;  /* 0x800000f408087221 */ /* 0x000fca0000000000 */
[----:B------:R-:W0:Y:S01]  /*3cdb0*/  MUFU.EX2 R10, R7 ;  /* 0x00000007000a7308 */ /* 0x000e220000000800 */
[----:B----4-:R-:W-:Y:S01]  /*3cdc0*/  FADD R3, R130, R3 ;  /* 0x0000000382037221 */ /* 0x010fe20000000000 */
[----:B------:R-:W-:Y:S01]  /*3cdd0*/  FADD R75, R75, -R244 ;  /* 0x800000f44b4b7221 */ /* 0x000fe20000000000 */
[----:B------:R-:W-:-:S05]  /*3cde0*/  FMUL R8, R8, 1.4426950216293334961 ;  /* 0x3fb8aa3b08087820 */ /* 0x000fca0000400000 */
[----:B------:R-:W4:Y:S01]  /*3cdf0*/  MUFU.EX2 R126, R74 ;  /* 0x0000004a007e7308 */ /* 0x000f220000000800 */
[----:B-1----:R-:W-:Y:S01]  /*3ce00*/  FADD R3, R127, R3 ;  /* 0x000000037f037221 */ /* 0x002fe20000000000 */
[----:B--2---:R-:W-:Y:S01]  /*3ce10*/  FMUL R12, R75, 1.4426950216293334961 ;  /* 0x3fb8aa3b4b0c7820 */ /* 0x004fe20000400000 */
[----:B------:R-:W-:-:S05]  /*3ce20*/  FADD R15, R15, -R244 ;  /* 0x800000f40f0f7221 */ /* 0x000fca0000000000 */
[----:B------:R-:W1:Y:S01]  /*3ce30*/  MUFU.EX2 R11, R11 ;  /* 0x0000000b000b7308 */ /* 0x000e620000000800 */
[----:B------:R-:W-:Y:S01]  /*3ce40*/  FADD R3, R128, R3 ;  /* 0x0000000380037221 */ /* 0x000fe20000000000 */
[----:B------:R-:W-:Y:S01]  /*3ce50*/  FMUL R15, R15, 1.4426950216293334961 ;  /* 0x3fb8aa3b0f0f7820 */ /* 0x000fe20000400000 */
[----:B------:R-:W-:-:S05]  /*3ce60*/  FADD R9, R9, -R244 ;  /* 0x800000f409097221 */ /* 0x000fca0000000000 */
[----:B------:R-:W2:Y:S01]  /*3ce70*/  MUFU.EX2 R121, R8 ;  /* 0x0000000800797308 */ /* 0x000ea20000000800 */
[----:B0-----:R-:W-:Y:S01]  /*3ce80*/  FADD R3, R10, R3 ;  /* 0x000000030a037221 */ /* 0x001fe20000000000 */
[----:B------:R-:W-:Y:S01]  /*3ce90*/  FMUL R9, R9, 1.4426950216293334961 ;  /* 0x3fb8aa3b09097820 */ /* 0x000fe20000400000 */
[----:B------:R-:W-:-:S05]  /*3cea0*/  FADD R76, R76, -R244 ;  /* 0x800000f44c4c7221 */ /* 0x000fca0000000000 */
[----:B------:R-:W0:Y:S01]  /*3ceb0*/  MUFU.EX2 R12, R12 ;  /* 0x0000000c000c7308 */ /* 0x000e220000000800 */
[----:B----4-:R-:W-:Y:S01]  /*3cec0*/  FADD R3, R126, R3 ;  /* 0x000000037e037221 */ /* 0x010fe20000000000 */
[----:B------:R-:W-:Y:S01]  /*3ced0*/  FMUL R76, R76, 1.4426950216293334961 ;  /* 0x3fb8aa3b4c4c7820 */ /* 0x000fe20000400000 */
[----:B------:R-:W-:-:S05]  /*3cee0*/  FADD R18, R18, -R244 ;  /* 0x800000f412127221 */ /* 0x000fca0000000000 */
[----:B------:R4:W0:Y:S01]  /*3cef0*/  MUFU.EX2 R120, R15 ;  /* 0x0000000f00787308 */ /* 0x0008220000000800 */
[----:B-1----:R-:W-:Y:S01]  /*3cf00*/  FADD R3, R11, R3 ;  /* 0x000000030b037221 */ /* 0x002fe20000000000 */
[----:B------:R-:W-:-:S06]  /*3cf10*/  FMUL R18, R18, 1.4426950216293334961 ;  /* 0x3fb8aa3b12127820 */ /* 0x000fcc0000400000 */
[----:B------:R-:W1:Y:S01]  /*3cf20*/  MUFU.EX2 R13, R9 ;  /* 0x00000009000d7308 */ /* 0x000e620000000800 */
[----:B--2---:R-:W-:Y:S01]  /*3cf30*/  FADD R3, R121, R3 ;  /* 0x0000000379037221 */ /* 0x004fe20000000000 */
[----:B------:R-:W-:-:S06]  /*3cf40*/  FADD R77, R77, -R244 ;  /* 0x800000f44d4d7221 */ /* 0x000fcc0000000000 */
[----:B------:R-:W2:Y:S01]  /*3cf50*/  MUFU.EX2 R119, R76 ;  /* 0x0000004c00777308 */ /* 0x000ea20000000800 */
[----:B0-----:R-:W-:Y:S01]  /*3cf60*/  FADD R3, R12, R3 ;  /* 0x000000030c037221 */ /* 0x001fe20000000000 */
[----:B----4-:R-:W-:Y:S01]  /*3cf70*/  FMUL R15, R77, 1.4426950216293334961 ;  /* 0x3fb8aa3b4d0f7820 */ /* 0x010fe20000400000 */
[----:B------:R-:W-:-:S05]  /*3cf80*/  FADD R19, R19, -R244 ;  /* 0x800000f413137221 */ /* 0x000fca0000000000 */
[----:B------:R-:W0:Y:S01]  /*3cf90*/  MUFU.EX2 R14, R18 ;  /* 0x00000012000e7308 */ /* 0x000e220000000800 */
[----:B------:R-:W-:Y:S01]  /*3cfa0*/  FADD R3, R120, R3 ;  /* 0x0000000378037221 */ /* 0x000fe20000000000 */
[--C-:B------:R-:W-:Y:S01]  /*3cfb0*/  FADD R16, R16, -R244.reuse ;  /* 0x800000f410107221 */ /* 0x100fe20000000000 */
[----:B------:R-:W-:Y:S02]  /*3cfc0*/  FMUL R19, R19, 1.4426950216293334961 ;  /* 0x3fb8aa3b13137820 */ /* 0x000fe40000400000 */
[----:B-1----:R-:W-:Y:S01]  /*3cfd0*/  FADD R3, R13, R3 ;  /* 0x000000030d037221 */ /* 0x002fe20000000000 */
[----:B------:R-:W-:Y:S02]  /*3cfe0*/  FMUL R16, R16, 1.4426950216293334961 ;  /* 0x3fb8aa3b10107820 */ /* 0x000fe40000400000 */
[----:B------:R-:W1:Y:S01]  /*3cff0*/  MUFU.EX2 R15, R15 ;  /* 0x0000000f000f7308 */ /* 0x000e620000000800 */
[--C-:B------:R-:W-:Y:S01]  /*3d000*/  FADD R20, R20, -R244.reuse ;  /* 0x800000f414147221 */ /* 0x100fe20000000000 */
[----:B--2---:R-:W-:Y:S01]  /*3d010*/  FADD R3, R119, R3 ;  /* 0x0000000377037221 */ /* 0x004fe20000000000 */
[----:B------:R-:W-:-:S05]  /*3d020*/  FADD R17, R17, -R244 ;  /* 0x800000f411117221 */ /* 0x000fca0000000000 */
[----:B------:R-:W2:Y:S01]  /*3d030*/  MUFU.EX2 R117, R19 ;  /* 0x0000001300757308 */ /* 0x000ea20000000800 */
[----:B------:R-:W-:Y:S01]  /*3d040*/  FMUL R20, R20, 1.4426950216293334961 ;  /* 0x3fb8aa3b14147820 */ /* 0x000fe20000400000 */
[----:B0-----:R-:W-:Y:S01]  /*3d050*/  FADD R3, R14, R3 ;  /* 0x000000030e037221 */ /* 0x001fe20000000000 */
[----:B------:R-:W-:Y:S01]  /*3d060*/  FMUL R17, R17, 1.4426950216293334961 ;  /* 0x3fb8aa3b11117820 */ /* 0x000fe20000400000 */
[----:B------:R-:W-:-:S04]  /*3d070*/  FADD R29, R29, -R244 ;  /* 0x800000f41d1d7221 */ /* 0x000fc80000000000 */
[----:B------:R-:W0:Y:S01]  /*3d080*/  MUFU.EX2 R16, R16 ;  /* 0x0000001000107308 */ /* 0x000e220000000800 */
[----:B------:R-:W-:Y:S01]  /*3d090*/  FADD R3, R118, R3 ;  /* 0x0000000376037221 */ /* 0x000fe20000000000 */
[----:B------:R-:W-:Y:S01]  /*3d0a0*/  FADD R30, R30, -R244 ;  /* 0x800000f41e1e7221 */ /* 0x000fe20000000000 */
[----:B------:R-:W-:-:S05]  /*3d0b0*/  FMUL R29, R29, 1.4426950216293334961 ;  /* 0x3fb8aa3b1d1d7820 */ /* 0x000fca0000400000 */
        /* <DEDUP_REMOVED lines=8> */
[----:B------:R-:W2:Y:S01]  /*3d140*/  MUFU.EX2 R115, R29 ;  /* 0x0000001d00737308 */ /* 0x000ea20000000800 */
[----:B0-----:R-:W-:Y:S01]  /*3d150*/  FADD R3, R16, R3 ;  /* 0x0000000310037221 */ /* 0x001fe20000000000 */
[----:B------:R-:W-:Y:S01]  /*3d160*/  FMUL R19, R31, 1.4426950216293334961 ;  /* 0x3fb8aa3b1f137820 */ /* 0x000fe20000400000 */
[----:B------:R-:W-:-:S05]  /*3d170*/  FADD R22, R22, -R244 ;  /* 0x800000f416167221 */ /* 0x000fca0000000000 */
[----:B------:R-:W0:Y:S01]  /*3d180*/  MUFU.EX2 R18, R18 ;  /* 0x0000001200127308 */ /* 0x000e220000000800 */
[----:B----4-:R-:W-:Y:S01]  /*3d190*/  FADD R3, R116, R3 ;  /* 0x0000000374037221 */ /* 0x010fe20000000000 */
[----:B------:R-:W-:Y:S01]  /*3d1a0*/  FADD R23, R23, -R244 ;  /* 0x800000f417177221 */ /* 0x000fe20000000000 */
[----:B------:R-:W-:-:S05]  /*3d1b0*/  FMUL R22, R22, 1.4426950216293334961 ;  /* 0x3fb8aa3b16167820 */ /* 0x000fca0000400000 */
[----:B------:R4:W0:Y:S01]  /*3d1c0*/  MUFU.EX2 R114, R21 ;  /* 0x0000001500727308 */ /* 0x0008220000000800 */
        /* <DEDUP_REMOVED lines=9> */
[----:B----4-:R-:W-:Y:S01]  /*3d260*/  FMUL R21, R32, 1.4426950216293334961 ;  /* 0x3fb8aa3b20157820 */ /* 0x010fe20000400000 */
[----:B------:R-:W-:-:S05]  /*3d270*/  FADD R111, R28, -R244 ;  /* 0x800000f41c6f7221 */ /* 0x000fca0000000000 */
[----:B------:R-:W0:Y:S01]  /*3d280*/  MUFU.EX2 R20, R20 ;  /* 0x0000001400147308 */ /* 0x000e220000000800 */
[----:B------:R-:W-:Y:S01]  /*3d290*/  FADD R3, R114, R3 ;  /* 0x0000000372037221 */ /* 0x000fe20000000000 */
[----:B------:R-:W-:Y:S01]  /*3d2a0*/  FMUL R111, R111, 1.4426950216293334961 ;  /* 0x3fb8aa3b6f6f7820 */ /* 0x000fe20000400000 */
[----:B------:R-:W-:-:S05]  /*3d2b0*/  FADD R79, R79, -R244 ;  /* 0x800000f44f4f7221 */ /* 0x000fca0000000000 */
[----:B------:R-:W4:Y:S01]  /*3d2c0*/  MUFU.EX2 R112, R78 ;  /* 0x0000004e00707308 */ /* 0x000f220000000800 */
[----:B-1----:R-:W-:Y:S01]  /*3d2d0*/  FADD R3, R19, R3 ;  /* 0x0000000313037221 */ /* 0x002fe20000000000 */
[----:B--2---:R-:W-:Y:S01]  /*3d2e0*/  FMUL R22, R79, 1.4426950216293334961 ;  /* 0x3fb8aa3b4f167820 */ /* 0x004fe20000400000 */
[----:B------:R-:W-:-:S05]  /*3d2f0*/  FADD R33, R33, -R244 ;  /* 0x800000f421217221 */ /* 0x000fca0000000000 */
[----:B------:R-:W1:Y:S01]  /*3d300*/  MUFU.EX2 R21, R21 ;  /* 0x0000001500157308 */ /* 0x000e620000000800 */
[----:B------:R-:W-:Y:S01]  /*3d310*/  FADD R3, R113, R3 ;  /* 0x0000000371037221 */ /* 0x000fe20000000000 */
        /* <DEDUP_REMOVED lines=11> */
[----:B------:R-:W-:Y:S01]  /*3d3d0*/  FADD R25, R25, -R244 ;  /* 0x800000f419197221 */ /* 0x000fe20000000000 */
[----:B-1----:R-:W-:Y:S01]  /*3d3e0*/  FADD R3, R21, R3 ;  /* 0x0000000315037221 */ /* 0x002fe20000000000 */
[----:B------:R-:W-:-:S05]  /*3d3f0*/  FMUL R24, R34, 1.4426950216293334961 ;  /* 0x3fb8aa3b22187820 */ /* 0x000fca0000400000 */
[----:B------:R-:W1:Y:S01]  /*3d400*/  MUFU.EX2 R23, R23 ;  /* 0x0000001700177308 */ /* 0x000e620000000800 */
[----:B------:R-:W-:Y:S01]  /*3d410*/  FMUL R25, R25, 1.4426950216293334961 ;  /* 0x3fb8aa3b19197820 */ /* 0x000fe20000400000 */
[----:B--2---:R-:W-:Y:S01]  /*3d420*/  FADD R3, R111, R3 ;  /* 0x000000036f037221 */ /* 0x004fe20000000000 */
[----:B------:R-:W-:-:S05]  /*3d430*/  FADD R26, R26, -R244 ;  /* 0x800000f41a1a7221 */ /* 0x000fca0000000000 */
[----:B------:R-:W2:Y:S01]  /*3d440*/  MUFU.EX2 R109, R80 ;  /* 0x00000050006d7308 */ /* 0x000ea20000000800 */
[----:B0-----:R-:W-:Y:S01]  /*3d450*/  FADD R3, R22, R3 ;  /* 0x0000000316037221 */ /* 0x001fe20000000000 */
[----:B------:R-:W-:-:S06]  /*3d460*/  FADD R27, R27, -R244 ;  /* 0x800000f41b1b7221 */ /* 0x000fcc0000000000 */
[----:B------:R-:W0:Y:S01]  /*3d470*/  MUFU.EX2 R24, R24 ;  /* 0x0000001800187308 */ /* 0x000e220000000800 */
[----:B----4-:R-:W-:Y:S01]  /*3d480*/  FADD R3, R110, R3 ;  /* 0x000000036e037221 */ /* 0x010fe20000000000 */
[----:B------:R-:W-:-:S06]  /*3d490*/  FADD R35, R35, -R244 ;  /* 0x800000f423237221 */ /* 0x000fcc0000000000 */
[----:B------:R4:W0:Y:S01]  /*3d4a0*/  MUFU.EX2 R108, R25 ;  /* 0x00000019006c7308 */ /* 0x0008220000000800 */
[----:B------:R-:W-:Y:S01]  /*3d4b0*/  FMUL R27, R27, 1.4426950216293334961 ;  /* 0x3fb8aa3b1b1b7820 */ /* 0x000fe20000400000 */
[----:B-1----:R-:W-:Y:S01]  /*3d4c0*/  FADD R3, R23, R3 ;  /* 0x0000000317037221 */ /* 0x002fe20000000000 */
[----:B----4-:R-:W-:Y:S01]  /*3d4d0*/  FMUL R25, R26, 1.4426950216293334961 ;  /* 0x3fb8aa3b1a197820 */ /* 0x010fe20000400000 */
[----:B------:R-:W-:-:S04]  /*3d4e0*/  FMUL R26, R35, 1.4426950216293334961 ;  /* 0x3fb8aa3b231a7820 */ /* 0x000fc80000400000 */
[----:B------:R1:W-:Y:S01]  /*3d4f0*/  MUFU.EX2 R107, R27 ;  /* 0x0000001b006b7308 */ /* 0x0003e20000000800 */
[----:B------:R-:W-:Y:S01]  /*3d500*/  FADD R36, R36, -R244 ;  /* 0x800000f424247221 */ /* 0x000fe20000000000 */
[----:B--2---:R-:W-:-:S06]  /*3d510*/  FADD R3, R109, R3 ;  /* 0x000000036d037221 */ /* 0x004fcc0000000000 */
[----:B------:R-:W2:Y:S01]  /*3d520*/  MUFU.EX2 R25, R25 ;  /* 0x0000001900197308 */ /* 0x000ea20000000800 */
[----:B------:R-:W-:Y:S01]  /*3d530*/  FADD R37, R37, -R244 ;  /* 0x800000f425257221 */ /* 0x000fe20000000000 */
[----:B------:R-:W-:Y:S01]  /*3d540*/  FMUL R36, R36, 1.4426950216293334961 ;  /* 0x3fb8aa3b24247820 */ /* 0x000fe20000400000 */
[----:B0-----:R-:W-:Y:S02]  /*3d550*/  FADD R3, R24, R3 ;  /* 0x0000000318037221 */ /* 0x001fe40000000000 */
[----:B-1----:R-:W-:-:S03]  /*3d560*/  FMUL R27, R37, 1.4426950216293334961 ;  /* 0x3fb8aa3b251b7820 */ /* 0x002fc60000400000 */
[----:B------:R-:W0:Y:S01]  /*3d570*/  MUFU.EX2 R26, R26 ;  /* 0x0000001a001a7308 */ /* 0x000e220000000800 */
[--C-:B------:R-:W-:Y:S01]  /*3d580*/  FADD R38, R38, -R244.reuse ;  /* 0x800000f426267221 */ /* 0x100fe20000000000 */
[----:B------:R-:W-:Y:S01]  /*3d590*/  FADD R3, R108, R3 ;  /* 0x000000036c037221 */ /* 0x000fe20000000000 */
[----:B------:R-:W-:-:S05]  /*3d5a0*/  FADD R39, R39, -R244 ;  /* 0x800000f427277221 */ /* 0x000fca0000000000 */
[----:B------:R-:W1:Y:S01]  /*3d5b0*/  MUFU.EX2 R106, R36 ;  /* 0x00000024006a7308 */ /* 0x000e620000000800 */
[----:B------:R-:W-:Y:S01]  /*3d5c0*/  FMUL R38, R38, 1.4426950216293334961 ;  /* 0x3fb8aa3b26267820 */ /* 0x000fe20000400000 */
[----:B--2---:R-:W-:Y:S01]  /*3d5d0*/  FADD R3, R25, R3 ;  /* 0x0000000319037221 */ /* 0x004fe20000000000 */
[----:B------:R-:W-:Y:S01]  /*3d5e0*/  FMUL R28, R39, 1.4426950216293334961 ;  /* 0x3fb8aa3b271c7820 */ /* 0x000fe20000400000 */
[----:B------:R-:W-:-:S04]  /*3d5f0*/  FADD R40, R40, -R244 ;  /* 0x800000f428287221 */ /* 0x000fc80000000000 */
[----:B------:R-:W2:Y:S01]  /*3d600*/  MUFU.EX2 R27, R27 ;  /* 0x0000001b001b7308 */ /* 0x000ea20000000800 */
[----:B------:R-:W-:Y:S01]  /*3d610*/  FADD R3, R107, R3 ;  /* 0x000000036b037221 */ /* 0x000fe20000000000 */
[----:B------:R-:W-:Y:S01]  /*3d620*/  FADD R41, R41, -R244 ;  /* 0x800000f429297221 */ /* 0x000fe20000000000 */
[----:B------:R-:W-:-:S05]  /*3d630*/  FMUL R40, R40, 1.4426950216293334961 ;  /* 0x3fb8aa3b28287820 */ /* 0x000fca0000400000 */
[----:B------:R-:W4:Y:S01]  /*3d640*/  MUFU.EX2 R105, R38 ;  /* 0x0000002600697308 */ /* 0x000f220000000800 */
[----:B0-----:R-:W-:Y:S01]  /*3d650*/  FADD R3, R26, R3 ;  /* 0x000000031a037221 */ /* 0x001fe20000000000 */
[----:B------:R-:W-:Y:S01]  /*3d660*/  FMUL R29, R41, 1.4426950216293334961 ;  /* 0x3fb8aa3b291d7820 */ /* 0x000fe20000400000 */
[----:B------:R-:W-:-:S05]  /*3d670*/  FADD R42, R42, -R244 ;  /* 0x800000f42a2a7221 */ /* 0x000fca0000000000 */
[----:B------:R-:W0:Y:S01]  /*3d680*/  MUFU.EX2 R28, R28 ;  /* 0x0000001c001c7308 */ /* 0x000e220000000800 */
[----:B-1----:R-:W-:Y:S01]  /*3d690*/  FADD R3, R106, R3 ;  /* 0x000000036a037221 */ /* 0x002fe20000000000 */
[----:B------:R-:W-:Y:S01]  /*3d6a0*/  FADD R43, R43, -R244 ;  /* 0x800000f42b2b7221 */ /* 0x000fe20000000000 */
[----:B------:R-:W-:-:S05]  /*3d6b0*/  FMUL R42, R42, 1.4426950216293334961 ;  /* 0x3fb8aa3b2a2a7820 */ /* 0x000fca0000400000 */
[----:B------:R-:W1:Y:S01]  /*3d6c0*/  MUFU.EX2 R104, R40 ;  /* 0x0000002800687308 */ /* 0x000e620000000800 */
[----:B--2---:R-:W-:Y:S01]  /*3d6d0*/  FADD R3, R27, R3 ;  /* 0x000000031b037221 */ /* 0x004fe20000000000 */
[----:B------:R-:W-:Y:S01]  /*3d6e0*/  FMUL R30, R43, 1.4426950216293334961 ;  /* 0x3fb8aa3b2b1e7820 */ /* 0x000fe20000400000 */
[----:B------:R-:W-:-:S05]  /*3d6f0*/  FADD R44, R44, -R244 ;  /* 0x800000f42c2c7221 */ /* 0x000fca0000000000 */
[----:B------:R-:W2:Y:S01]  /*3d700*/  MUFU.EX2 R29, R29 ;  /* 0x0000001d001d7308 */ /* 0x000ea20000000800 */
[----:B----4-:R-:W-:Y:S01]  /*3d710*/  FADD R3, R105, R3 ;  /* 0x0000000369037221 */ /* 0x010fe20000000000 */
        /* <DEDUP_REMOVED lines=40> */
[----:B------:R-:W-:-:S06]  /*3d9a0*/  FMUL R51, R51, 1.4426950216293334961 ;  /* 0x3fb8aa3b33337820 */ /* 0x000fcc0000400000 */
[----:B------:R-:W1:Y:S01]  /*3d9b0*/  MUFU.EX2 R98, R54 ;  /* 0x0000003600627308 */ /* 0x000e620000000800 */
[----:B--2---:R-:W-:-:S07]  /*3d9c0*/  FADD R4, R33, R4 ;  /* 0x0000000421047221 */ /* 0x004fce0000000000 */
[----:B------:R-:W2:Y:S01]  /*3d9d0*/  MUFU.EX2 R35, R35 ;  /* 0x0000002300237308 */ /* 0x000ea20000000800 */
[----:B----4-:R-:W-:-:S07]  /*3d9e0*/  FADD R4, R99, R4 ;  /* 0x0000000463047221 */ /* 0x010fce0000000000 */
[----:B------:R-:W4:Y:S01]  /*3d9f0*/  MUFU.EX2 R97, R51 ;  /* 0x0000003300617308 */ /* 0x000f220000000800 */
[----:B0-----:R-:W-:-:S04]  /*3da00*/  FADD R4, R34, R4 ;  /* 0x0000000422047221 */ /* 0x001fc80000000000 */
[----:B-1----:R-:W-:-:S04]  /*3da10*/  FADD R4, R98, R4 ;  /* 0x0000000462047221 */ /* 0x002fc80000000000 */
[----:B--2---:R-:W-:Y:S01]  /*3da20*/  FADD R4, R35, R4 ;  /* 0x0000000423047221 */ /* 0x004fe20000000000 */
[----:B---3--:R-:W-:-:S04]  /*3da30*/  IMAD.U32 R3, R56, -0x80000000, RZ ;  /* 0x8000000038037824 */ /* 0x008fc800078e00ff */
[----:B------:R-:W0:Y:S01]  /*3da40*/  SYNCS.PHASECHK.TRANS64.TRYWAIT P1, [UR6], R3 ;  /* 0x00000003ff0075a7 */ /* 0x000e220008021106 */
[----:B----4-:R-:W-:-:S05]  /*3da50*/  FADD R5, R97, R4 ;  /* 0x0000000461057221 */ /* 0x010fca0000000000 */
[----:B------:R-:W1:Y:S04]  /*3da60*/  SHFL.BFLY PT, R4, R5, 0x10, 0x1f ;  /* 0x0e001f0005047f89 */ /* 0x000e6800000e0000 */
[----:B------:R2:W-:Y:S04]  /*3da70*/  STL [R1+0x134], R5 ;  /* 0x0001340501007387 */ /* 0x0005e80000100800 */
[----:B-1----:R2:W-:Y:S01]  /*3da80*/  STL [R1+0x140], R4 ;  /* 0x0001400401007387 */ /* 0x0025e20000100800 */
[----:B0-----:R-:W-:Y:S05]  /*3da90*/  @!P1 BRA `(.L_x_16) ;  /* 0x00000144006c9947 */ /* 0x001fea0003800000 */
.L_x_25:
[----:B------:R-:W3:Y:S04]  /*3daa0*/  LDL.64 R8, [R1+0x598] ;  /* 0x0005980001087983 */ /* 0x000ee80000100a00 */
[----:B------:R-:W4:Y:S04]  /*3dab0*/  LDL.64 R6, [R1+0x590] ;  /* 0x0005900001067983 */ /* 0x000f280000100a00 */
[----:B--2---:R-:W2:Y:S04]  /*3dac0*/  LDL.64 R4, [R1+0xe48] ;  /* 0x000e480001047983 */ /* 0x004ea80000100a00 */
[----:B------:R-:W2:Y:S04]  /*3dad0*/  LDL.64 R38, [R1+0x588] ;  /* 0x0005880001267983 */ /* 0x000ea80000100a00 */
[----:B------:R-:W2:Y:S04]  /*3dae0*/  LDL.64 R42, [R1+0xdd0] ;  /* 0x000dd000012a7983 */ /* 0x000ea80000100a00 */
[----:B------:R-:W2:Y:S04]  /*3daf0*/  LDL.64 R40, [R1+0xd90] ;  /* 0x000d900001287983 */ /* 0x000ea80000100a00 */
[----:B------:R-:W2:Y:S04]  /*3db00*/  LDL.64 R60, [R1+0xd50] ;  /* 0x000d5000013c7983 */ /* 0x000ea80000100a00 */
[----:B------:R-:W2:Y:S04]  /*3db10*/  LDL.64 R58, [R1+0x580] ;  /* 0x00058000013a7983 */ /* 0x000ea80000100a00 */
[----:B------:R-:W2:Y:S04]  /*3db20*/  LDL.64 R48, [R1+0xcd8] ;  /* 0x000cd80001307983 */ /* 0x000ea80000100a00 */
[----:B------:R-:W2:Y:S04]  /*3db30*/  LDL.64 R56, [R1+0xc98] ;  /* 0x000c980001387983 */ /* 0x000ea80000100a00 */
[----:B------:R-:W2:Y:S04]  /*3db40*/  LDL.64 R54, [R1+0xc58] ;  /* 0x000c580001367983 */ /* 0x000ea80000100a00 */
[----:B------:R-:W2:Y:S01]  /*3db50*/  LDL.64 R52, [R1+0xc18] ;  /* 0x000c180001347983 */ /* 0x000ea20000100a00 */
[----:B------:R-:W-:Y:S01]  /*3db60*/  MOV R36, R196 ;  /* 0x000000c400247202 */ /* 0x000fe20000000f00 */
[----:B------:R-:W-:-:S02]  /*3db70*/  IMAD.MOV.U32 R37, RZ, RZ, R197 ;  /* 0x000000ffff257224 */ /* 0x000fc400078e00c5 */
[----:B------:R-:W-:Y:S02]  /*3db80*/  STL [R1+0x2278], R244 ;  /* 0x002278f401007387 */ /* 0x000fe40000100800 */
[C---:B------:R-:W-:Y:S02]  /*3db90*/  IMAD.WIDE R36, R0.reuse, 0x2, R36 ;  /* 0x0000000200247825 */ /* 0x040fe400078e0224 */
        /* <DEDUP_REMOVED lines=10> */
[----:B------:R0:W-:Y:S04]  /*3dc40*/  STL [R1+0x213c], R2 ;  /* 0x00213c0201007387 */ /* 0x0001e80000100800 */
[----:B------:R-:W-:Y:S04]  /*3dc50*/  STL [R1+0x216c], R196 ;  /* 0x00216cc401007387 */ /* 0x000fe80000100800 */
[----:B------:R-:W-:Y:S04]  /*3dc60*/  STL [R1+0x2168], R197 ;  /* 0x002168c501007387 */ /* 0x000fe80000100800 */
[----:B------:R-:W2:Y:S04]  /*3dc70*/  LDL.64 R50, [R1+0xbd8] ;  /* 0x000bd80001327983 */ /* 0x000ea80000100a00 */
[----:B------:R1:W2:Y:S04]  /*3dc80*/  LDG.E.U16 R67, desc[UR10][R36.64] ;  /* 0x0000000a24437981 */ /* 0x0002a8000c1e1500 */
[----:B------:R-:W2:Y:S04]  /*3dc90*/  LDL.64 R46, [R1+0xbb0] ;  /* 0x000bb000012e7983 */ /* 0x000ea80000100a00 */
[----:B------:R-:W2:Y:S04]  /*3dca0*/  LDL.64 R44, [R1+0xb70] ;  /* 0x000b7000012c7983 */ /* 0x000ea80000100a00 */
[----:B0-----:R-:W2:Y:S01]  /*3dcb0*/  LDL.64 R2, [R1+0xab8] ;  /* 0x000ab80001027983 */ /* 0x001ea20000100a00 */
[----:B---3--:R-:W-:-:S04]  /*3dcc0*/  IMAD.WIDE R8, R0, 0x2, R8 ;  /* 0x0000000200087825 */ /* 0x008fc800078e0208 */
[C---:B----4-:R-:W-:Y:S01]  /*3dcd0*/  IMAD.WIDE R6, R0.reuse, 0x2, R6 ;  /* 0x0000000200067825 */ /* 0x050fe200078e0206 */
[----:B------:R0:W3:Y:S03]  /*3dce0*/  LDG.E.U16 R66, desc[UR10][R8.64] ;  /* 0x0000000a08427981 */ /* 0x0000e6000c1e1500 */
[C---:B--2---:R-:W-:Y:S01]  /*3dcf0*/  IMAD.WIDE R4, R0.reuse, 0x2, R4 ;  /* 0x0000000200047825 */ /* 0x044fe200078e0204 */
[----:B------:R2:W4:Y:S03]  /*3dd00*/  LDG.E.U16 R65, desc[UR10][R6.64] ;  /* 0x0000000a06417981 */ /* 0x000526000c1e1500 */
[C---:B------:R-:W-:Y:S01]  /*3dd10*/  IMAD.WIDE R38, R0.reuse, 0x2, R38 ;  /* 0x0000000200267825 */ /* 0x040fe200078e0226 */
[----:B------:R2:W4:Y:S03]  /*3dd20*/  LDG.E.U16 R64, desc[UR10][R4.64] ;  /* 0x0000000a04407981 */ /* 0x000526000c1e1500 */
[C---:B-1----:R-:W-:Y:S01]  /*3dd30*/  IMAD.WIDE R36, R0.reuse, 0x2, R42 ;  /* 0x0000000200247825 */ /* 0x042fe200078e022a */
[----:B------:R1:W4:Y:S03]  /*3dd40*/  LDG.E.U16 R63, desc[UR10][R38.64] ;  /* 0x0000000a263f7981 */ /* 0x000326000c1e1500 */
[C---:B0-----:R-:W-:Y:S01]  /*3dd50*/  IMAD.WIDE R8, R0.reuse, 0x2, R40 ;  /* 0x0000000200087825 */ /* 0x041fe200078e0228 */
[----:B------:R-:W4:Y:S03]  /*3dd60*/  LDL.64 R42, [R1+0x560] ;  /* 0x00056000012a7983 */ /* 0x000f260000100a00 */
[C---:B--2---:R-:W-:Y:S01]  /*3dd70*/  IMAD.WIDE R6, R0.reuse, 0x2, R60 ;  /* 0x0000000200067825 */ /* 0x044fe200078e023c */
[----:B------:R-:W2:Y:S04]  /*3dd80*/  LDL.64 R40, [R1+0xaf8] ;  /* 0x000af80001287983 */ /* 0x000ea80000100a00 */
[----:B------:R0:W2:Y:S04]  /*3dd90*/  LDG.E.U16 R62, desc[UR10][R36.64] ;  /* 0x0000000a243e7981 */ /* 0x0000a8000c1e1500 */
[----:B------:R0:W2:Y:S04]  /*3dda0*/  LDG.E.U16 R72, desc[UR10][R8.64] ;  /* 0x0000000a08487981 */ /* 0x0000a8000c1e1500 */
[----:B------:R0:W2:Y:S01]  /*3ddb0*/  LDG.E.U16 R71, desc[UR10][R6.64] ;  /* 0x0000000a06477981 */ /* 0x0000a2000c1e1500 */
[----:B------:R-:W-:-:S03]  /*3ddc0*/  IMAD.WIDE R4, R0, 0x2, R58 ;  /* 0x0000000200047825 */ /* 0x000fc600078e023a */
[----:B------:R-:W2:Y:S01]  /*3ddd0*/  LDL.64 R58, [R1+0xa78] ;  /* 0x000a7800013a7983 */ /* 0x000ea20000100a00 */
[----:B-1----:R-:W-:-:S03]  /*3dde0*/  IMAD.WIDE R38, R0, 0x2, R48 ;  /* 0x0000000200267825 */ /* 0x002fc600078e0230 */
[----:B------:R1:W2:Y:S01]  /*3ddf0*/  LDG.E.U16 R70, desc[UR10][R4.64] ;  /* 0x0000000a04467981 */ /* 0x0002a2000c1e1500 */
[----:B0-----:R-:W-:-:S03]  /*3de00*/  IMAD.WIDE R36, R0, 0x2, R56 ;  /* 0x0000000200247825 */ /* 0x001fc600078e0238 */
[----:B------:R-:W2:Y:S01]  /*3de10*/  LDL.64 R48, [R1+0xa38] ;  /* 0x000a380001307983 */ /* 0x000ea20000100a00 */
[----:B------:R-:W-:-:S03]  /*3de20*/  IMAD.WIDE R8, R0, 0x2, R54 ;  /* 0x0000000200087825 */ /* 0x000fc600078e0236 */
[----:B------:R-:W2:Y:S01]  /*3de30*/  LDL.64 R56, [R1+0x9f8] ;  /* 0x0009f80001387983 */ /* 0x000ea20000100a00 */
[----:B------:R-:W-:-:S03]  /*3de40*/  IMAD.WIDE R6, R0, 0x2, R52 ;  /* 0x0000000200067825 */ /* 0x000fc600078e0234 */
[----:B------:R-:W2:Y:S04]  /*3de50*/  LDL.64 R54, [R1+0x9b8] ;  /* 0x0009b80001367983 */ /* 0x000ea80000100a00 */
[----:B------:R-:W2:Y:S04]  /*3de60*/  LDL.64 R52, [R1+0x978] ;  /* 0x0009780001347983 */ /* 0x000ea80000100a00 */
[----:B------:R0:W2:Y:S04]  /*3de70*/  LDG.E.U16 R69, desc[UR10][R38.64] ;  /* 0x0000000a26457981 */ /* 0x0000a8000c1e1500 */
[----:B------:R0:W2:Y:S01]  /*3de80*/  LDG.E.U16 R68, desc[UR10][R36.64] ;  /* 0x0000000a24447981 */ /* 0x0000a2000c1e1500 */
[----:B-1----:R-:W-:-:S03]  /*3de90*/  IMAD.WIDE R4, R0, 0x2, R50 ;  /* 0x0000000200047825 */ /* 0x002fc600078e0232 */
[----:B------:R1:W-:Y:S01]  /*3dea0*/  STL [R1+0x84], R67 ;  /* 0x0000844301007387 */ /* 0x0003e20000100800 */
[----:B0-----:R-:W-:-:S04]  /*3deb0*/  IMAD.WIDE R38, R0, 0x2, R46 ;  /* 0x0000000200267825 */ /* 0x001fc800078e022e */
[C---:B------:R-:W-:Y:S01]  /*3dec0*/  IMAD.WIDE R36, R0.reuse, 0x2, R44 ;  /* 0x0000000200247825 */ /* 0x040fe200078e022c */
[----:B-1----:R0:W2:Y:S04]  /*3ded0*/  LDG.E.U16 R67, desc[UR10][R8.64] ;  /* 0x0000000a08437981 */ /* 0x0020a8000c1e1500 */
[----:B---3--:R1:W-:Y:S04]  /*3dee0*/  STL [R1+0x80], R66 ;  /* 0x0000804201007387 */ /* 0x0083e80000100800 */
[----:B----4-:R3:W-:Y:S04]  /*3def0*/  STL [R1+0x7c], R65 ;  /* 0x00007c4101007387 */ /* 0x0107e80000100800 */
[----:B------:R4:W-:Y:S04]  /*3df00*/  STL [R1+0x78], R64 ;  /* 0x0000784001007387 */ /* 0x0009e80000100800 */
[----:B-1----:R2:W2:Y:S01]  /*3df10*/  LDG.E.U16 R66, desc[UR10][R6.64] ;  /* 0x0000000a06427981 */ /* 0x0024a2000c1e1500 */
[----:B0-----:R-:W-:-:S03]  /*3df20*/  IMAD.WIDE R8, R0, 0x2, R42 ;  /* 0x0000000200087825 */ /* 0x001fc600078e022a */
[----:B---3--:R0:W3:Y:S04]  /*3df30*/  LDG.E.U16 R65, desc[UR10][R4.64] ;  /* 0x0000000a04417981 */ /* 0x0080e8000c1e1500 */
[----:B------:R-:W3:Y:S01]  /*3df40*/  LDL.64 R50, [R1+0x938] ;  /* 0x0009380001327983 */ /* 0x000ee20000100a00 */
[----:B--2---:R-:W-:-:S03]  /*3df50*/  IMAD.WIDE R6, R0, 0x2, R40 ;  /* 0x0000000200067825 */ /* 0x004fc600078e0228 */
[----:B------:R-:W2:Y:S04]  /*3df60*/  LDL.64 R46, [R1+0x8f8] ;  /* 0x0008f800012e7983 */ /* 0x000ea80000100a00 */
[----:B------:R-:W2:Y:S04]  /*3df70*/  LDL.64 R44, [R1+0x538] ;  /* 0x00053800012c7983 */ /* 0x000ea80000100a00 */
[----:B------:R-:W2:Y:S04]  /*3df80*/  LDL.64 R42, [R1+0x868] ;  /* 0x00086800012a7983 */ /* 0x000ea80000100a00 */
[----:B------:R-:W2:Y:S01]  /*3df90*/  LDL.64 R60, [R1+0x8b8] ;  /* 0x0008b800013c7983 */ /* 0x000ea20000100a00 */
[----:B0-----:R-:W-:-:S03]  /*3dfa0*/  IMAD.WIDE R4, R0, 0x2, R2 ;  /* 0x0000000200047825 */ /* 0x001fc600078e0202 */
[----:B------:R0:W-:Y:S04]  /*3dfb0*/  STL [R1+0x74], R63 ;  /* 0x0000743f01007387 */ /* 0x0001e80000100800 */
[----:B----4-:R-:W4:Y:S04]  /*3dfc0*/  LDG.E.U16 R64, desc[UR10][R38.64] ;  /* 0x0000000a26407981 */ /* 0x010f28000c1e1500 */
[----:B------:R1:W-:Y:S04]  /*3dfd0*/  STL [R1+0x70], R62 ;  /* 0x0000703e01007387 */ /* 0x0003e80000100800 */
[----:B0-----:R-:W4:Y:S04]  /*3dfe0*/  LDG.E.U16 R63, desc[UR10][R36.64] ;  /* 0x0000000a243f7981 */ /* 0x001f28000c1e1500 */
[----:B------:R-:W-:Y:S04]  /*3dff0*/  STL [R1+0x6c], R72 ;  /* 0x00006c4801007387 */ /* 0x000fe80000100800 */
[----:B-1----:R0:W4:Y:S04]  /*3e000*/  LDG.E.U16 R62, desc[UR10][R8.64] ;  /* 0x0000000a083e7981 */ /* 0x002128000c1e1500 */
[----:B------:R-:W-:Y:S04]  /*3e010*/  STL [R1+0x68], R71 ;  /* 0x0000684701007387 */ /* 0x000fe80000100800 */
[----:B------:R1:W4:Y:S04]  /*3e020*/  LDG.E.U16 R3, desc[UR10][R6.64] ;  /* 0x0000000a06037981 */ /* 0x000328000c1e1500 */
[----:B------:R-:W4:Y:S01]  /*3e030*/  LDL.64 R40, [R1+0x828] ;  /* 0x0008280001287983 */ /* 0x000f220000100a00 */
[----:B------:R-:W-:-:S03]  /*3e040*/  IMAD.WIDE R248, R0, 0x2, R58 ;  /* 0x0000000200f87825 */ /* 0x000fc600078e023a */
[----:B------:R1:W4:Y:S01]  /*3e050*/  LDG.E.U16 R2, desc[UR10][R4.64] ;  /* 0x0000000a04027981 */ /* 0x000322000c1e1500 */
[----:B------:R-:W-:-:S03]  /*3e060*/  IMAD.WIDE R246, R0, 0x2, R48 ;  /* 0x0000000200f67825 */ /* 0x000fc600078e0230 */
[----:B------:R-:W-:Y:S01]  /*3e070*/  STL [R1+0x64], R70 ;  /* 0x0000644601007387 */ /* 0x000fe20000100800 */
[----:B0-----:R-:W-:-:S03]  /*3e080*/  IMAD.WIDE R8, R0, 0x2, R56 ;  /* 0x0000000200087825 */ /* 0x001fc600078e0238 */
[----:B------:R-:W4:Y:S01]  /*3e090*/  LDL.64 R58, [R1+0x7e8] ;  /* 0x0007e800013a7983 */ /* 0x000f220000100a00 */
[----:B-1----:R-:W-:-:S03]  /*3e0a0*/  IMAD.WIDE R6, R0, 0x2, R54 ;  /* 0x0000000200067825 */ /* 0x002fc600078e0236 */
[----:B------:R-:W4:Y:S01]  /*3e0b0*/  LDL.64 R48, [R1+0x7a8] ;  /* 0x0007a80001307983 */ /* 0x000f220000100a00 */
[----:B------:R-:W-:-:S03]  /*3e0c0*/  IMAD.WIDE R4, R0, 0x2, R52 ;  /* 0x0000000200047825 */ /* 0x000fc600078e0234 */
[----:B------:R-:W4:Y:S04]  /*3e0d0*/  LDL.64 R56, [R1+0x768] ;  /* 0x0007680001387983 */ /* 0x000f280000100a00 */
[----:B------:R-:W4:Y:S04]  /*3e0e0*/  LDL.64 R54, [R1+0x728] ;  /* 0x0007280001367983 */ /* 0x000f280000100a00 */
[----:B------:R-:W4:Y:S04]  /*3e0f0*/  LDL.64 R52, [R1+0x6e8] ;  /* 0x0006e80001347983 */ /* 0x000f280000100a00 */
[----:B------:R-:W-:Y:S04]  /*3e100*/  STL [R1+0x60], R69 ;  /* 0x0000604501007387 */ /* 0x000fe80000100800 */
[----:B------:R-:W-:Y:S04]  /*3e110*/  STL [R1+0x5c], R68 ;  /* 0x00005c4401007387 */ /* 0x000fe80000100800 */
[----:B------:R-:W-:Y:S04]  /*3e120*/  STL [R1+0x58], R67 ;  /* 0x0000584301007387 */ /* 0x000fe80000100800 */
[----:B------:R0:W4:Y:S04]  /*3e130*/  LDG.E.U16 R241, desc[UR10][R6.64] ;  /* 0x0000000a06f17981 */ /* 0x000128000c1e1500 */
[----:B------:R1:W4:Y:S04]  /*3e140*/  LDG.E.U16 R239, desc[UR10][R4.64] ;  /* 0x0000000a04ef7981 */ /* 0x000328000c1e1500 */
[----:B------:R0:W4:Y:S04]  /*3e150*/  LDG.E.U16 R243, desc[UR10][R8.64] ;  /* 0x0000000a08f37981 */ /* 0x000128000c1e1500 */
[----:B------:R-:W4:Y:S04]  /*3e160*/  LDG.E.U16 R248, desc[UR10][R248.64] ;  /* 0x0000000af8f87981 */ /* 0x000f28000c1e1500 */
[----:B------:R-:W4:Y:S04]  /*3e170*/  LDG.E.U16 R246, desc[UR10][R246.64] ;  /* 0x0000000af6f67981 */ /* 0x000f28000c1e1500 */
[----:B------:R-:W-:Y:S04]  /*3e180*/  STL [R1+0x54], R66 ;  /* 0x0000544201007387 */ /* 0x000fe80000100800 */
[----:B---3--:R-:W-:Y:S01]  /*3e190*/  STL [R1+0x50], R65 ;  /* 0x0000504101007387 */ /* 0x008fe20000100800 */
[----:B------:R-:W-:-:S03]  /*3e1a0*/  IMAD.WIDE R38, R0, 0x2, R50 ;  /* 0x0000000200267825 */ /* 0x000fc600078e0232 */
[----:B------:R-:W3:Y:S01]  /*3e1b0*/  LDL.64 R50, [R1+0x6a8] ;  /* 0x0006a80001327983 */ /* 0x000ee20000100a00 */
[----:B--2---:R-:W-:-:S03]  /*3e1c0*/  IMAD.WIDE R36, R0, 0x2, R46 ;  /* 0x0000000200247825 */ /* 0x004fc600078e022e */
[----:B------:R-:W2:Y:S01]  /*3e1d0*/  LDL.64 R46, [R1+0x668] ;  /* 0x00066800012e7983 */ /* 0x000ea20000100a00 */
[----:B0-----:R-:W-:-:S03]  /*3e1e0*/  IMAD.WIDE R6, R0, 0x2, R44 ;  /* 0x0000000200067825 */ /* 0x001fc600078e022c */
[----:B------:R-:W2:Y:S01]  /*3e1f0*/  LDL.64 R44, [R1+0x5e8] ;  /* 0x0005e800012c7983 */ /* 0x000ea20000100a00 */
[----:B-1----:R-:W-:-:S03]  /*3e200*/  IMAD.WIDE R4, R0, 0x2, R42 ;  /* 0x0000000200047825 */ /* 0x002fc600078e022a */
[----:B------:R-:W2:Y:S01]  /*3e210*/  LDL.64 R42, [R1+0x5a8] ;  /* 0x0005a800012a7983 */ /* 0x000ea20000100a00 */
[----:B------:R-:W-:-:S03]  /*3e220*/  IMAD.WIDE R8, R0, 0x2, R60 ;  /* 0x0000000200087825 */ /* 0x000fc600078e023c */
[----:B------:R-:W2:Y:S04]  /*3e230*/  LDL.64 R60, [R1+0x628] ;  /* 0x00062800013c7983 */ /* 0x000ea80000100a00 */
[----:B------:R0:W2:Y:S04]  /*3e240*/  LDG.E.U16 R229, desc[UR10][R4.64] ;  /* 0x0000000a04e57981 */ /* 0x0000a8000c1e1500 */
[----:B----4-:R-:W-:Y:S04]  /*3e250*/  STL [R1+0x4c], R64 ;  /* 0x00004c4001007387 */ /* 0x010fe80000100800 */
[----:B------:R1:W4:Y:S04]  /*3e260*/  LDG.E.U16 R237, desc[UR10][R38.64] ;  /* 0x0000000a26ed7981 */ /* 0x000328000c1e1500 */
[----:B------:R-:W-:Y:S04]  /*3e270*/  STL [R1+0x48], R63 ;  /* 0x0000483f01007387 */ /* 0x000fe80000100800 */
[----:B------:R3:W4:Y:S04]  /*3e280*/  LDG.E.U16 R235, desc[UR10][R36.64] ;  /* 0x0000000a24eb7981 */ /* 0x000728000c1e1500 */
[----:B------:R1:W-:Y:S04]  /*3e290*/  STL [R1+0x44], R62 ;  /* 0x0000443e01007387 */ /* 0x0003e80000100800 */
[----:B------:R2:W4:Y:S04]  /*3e2a0*/  LDG.E.U16 R233, desc[UR10][R8.64] ;  /* 0x0000000a08e97981 */ /* 0x000528000c1e1500 */
[----:B------:R1:W-:Y:S01]  /*3e2b0*/  STL [R1+0x40], R3 ;  /* 0x0000400301007387 */ /* 0x0003e20000100800 */
[----:B0-----:R-:W-:-:S03]  /*3e2c0*/  IMAD.WIDE R4, R0, 0x2, R40 ;  /* 0x0000000200047825 */ /* 0x001fc600078e0228 */
[----:B------:R-:W4:Y:S04]  /*3e2d0*/  LDL.64 R40, [R1+0x4f0] ;  /* 0x0004f00001287983 */ /* 0x000f280000100a00 */
[----:B------:R0:W4:Y:S04]  /*3e2e0*/  LDG.E.U16 R227, desc[UR10][R4.64] ;  /* 0x0000000a04e37981 */ /* 0x000128000c1e1500 */
[----:B------:R-:W4:Y:S01]  /*3e2f0*/  LDG.E.U16 R231, desc[UR10][R6.64] ;  /* 0x0000000a06e77981 */ /* 0x000f22000c1e1500 */
[----:B------:R-:W-:-:S03]  /*3e300*/  IMAD.WIDE R224, R0, 0x2, R58 ;  /* 0x0000000200e07825 */ /* 0x000fc600078e023a */
[----:B------:R-:W4:Y:S01]  /*3e310*/  LDL.64 R58, [R1+0x4b0] ;  /* 0x0004b000013a7983 */ /* 0x000f220000100a00 */
[----:B------:R-:W-:-:S03]  /*3e320*/  IMAD.WIDE R220, R0, 0x2, R48 ;  /* 0x0000000200dc7825 */ /* 0x000fc600078e0230 */
[----:B------:R-:W4:Y:S01]  /*3e330*/  LDL.64 R48, [R1+0x470] ;  /* 0x0004700001307983 */ /* 0x000f220000100a00 */
[----:B------:R-:W-:-:S03]  /*3e340*/  IMAD.WIDE R216, R0, 0x2, R56 ;  /* 0x0000000200d87825 */ /* 0x000fc600078e0238 */
[----:B------:R-:W4:Y:S01]  /*3e350*/  LDL.64 R56, [R1+0x430] ;  /* 0x0004300001387983 */ /* 0x000f220000100a00 */
[----:B------:R-:W-:-:S03]  /*3e360*/  IMAD.WIDE R212, R0, 0x2, R54 ;  /* 0x0000000200d47825 */ /* 0x000fc600078e0236 */
[----:B------:R-:W4:Y:S01]  /*3e370*/  LDL.64 R54, [R1+0x3f0] ;  /* 0x0003f00001367983 */ /* 0x000f220000100a00 */
[----:B-1----:R-:W-:-:S03]  /*3e380*/  IMAD.WIDE R38, R0, 0x2, R52 ;  /* 0x0000000200267825 */ /* 0x002fc600078e0234 */
[----:B------:R-:W4:Y:S04]  /*3e390*/  LDL.64 R52, [R1+0x3b0] ;  /* 0x0003b00001347983 */ /* 0x000f280000100a00 */
[----:B------:R1:W4:Y:S04]  /*3e3a0*/  LDG.E.U16 R195, desc[UR10][R38.64] ;  /* 0x0000000a26c37981 */ /* 0x000328000c1e1500 */
[----:B------:R-:W4:Y:S04]  /*3e3b0*/  LDL.64 R62, [R1+0x1028] ;  /* 0x00102800013e7983 */ /* 0x000f280000100a00 */
[----:B------:R-:W4:Y:S04]  /*3e3c0*/  LDL.64 R64, [R1+0xb68] ;  /* 0x000b680001407983 */ /* 0x000f280000100a00 */
[----:B------:R-:W4:Y:S04]  /*3e3d0*/  LDG.E.U16 R212, desc[UR10][R212.64] ;  /* 0x0000000ad4d47981 */ /* 0x000f28000c1e1500 */
[----:B------:R-:W4:Y:S04]  /*3e3e0*/  LDG.E.U16 R216, desc[UR10][R216.64] ;  /* 0x0000000ad8d87981 */ /* 0x000f28000c1e1500 */
[----:B------:R-:W4:Y:S04]  /*3e3f0*/  LDG.E.U16 R220, desc[UR10][R220.64] ;  /* 0x0000000adcdc7981 */ /* 0x000f28000c1e1500 */
[----:B------:R-:W4:Y:S01]  /*3e400*/  LDG.E.U16 R224, desc[UR10][R224.64] ;  /* 0x0000000ae0e07981 */ /* 0x000f22000c1e1500 */
[----:B---3--:R-:W-:-:S03]  /*3e410*/  IMAD.WIDE R36, R0, 0x2, R50 ;  /* 0x0000000200247825 */ /* 0x008fc600078e0232 */
[----:B------:R-:W3:Y:S01]  /*3e420*/  LDL.64 R50, [R1+0x370] ;  /* 0x0003700001327983 */ /* 0x000ee20000100a00 */
[----:B--2---:R-:W-:-:S03]  /*3e430*/  IMAD.WIDE R8, R0, 0x2, R46 ;  /* 0x0000000200087825 */ /* 0x004fc600078e022e */
[----:B------:R-:W2:Y:S01]  /*3e440*/  LDL.64 R46, [R1+0x330] ;  /* 0x00033000012e7983 */ /* 0x000ea20000100a00 */
[----:B0-----:R-:W-:-:S03]  /*3e450*/  IMAD.WIDE R4, R0, 0x2, R44 ;  /* 0x0000000200047825 */ /* 0x001fc600078e022c */
[----:B------:R-:W2:Y:S01]  /*3e460*/  LDL.64 R44, [R1+0x2b0] ;  /* 0x0002b000012c7983 */ /* 0x000ea20000100a00 */
[----:B-1----:R-:W-:-:S03]  /*3e470*/  IMAD.WIDE R38, R0, 0x2, R42 ;  /* 0x0000000200267825 */ /* 0x002fc600078e022a */
[----:B------:R4:W2:Y:S04]  /*3e480*/  LDG.E.U16 R191, desc[UR10][R36.64] ;  /* 0x0000000a24bf7981 */ /* 0x0008a8000c1e1500 */
[----:B------:R-:W2:Y:S01]  /*3e490*/  LDL.64 R42, [R1+0x270] ;  /* 0x00027000012a7983 */ /* 0x000ea20000100a00 */
[----:B------:R-:W-:-:S03]  /*3e4a0*/  IMAD.WIDE R6, R0, 0x2, R60 ;  /* 0x0000000200067825 */ /* 0x000fc600078e023c */
[----:B------:R-:W2:Y:S04]  /*3e4b0*/  LDL.64 R60, [R1+0x2f0] ;  /* 0x0002f000013c7983 */ /* 0x000ea80000100a00 */
[----:B------:R0:W2:Y:S04]  /*3e4c0*/  LDG.E.U16 R187, desc[UR10][R8.64] ;  /* 0x0000000a08bb7981 */ /* 0x0000a8000c1e1500 */
[----:B------:R1:W2:Y:S04]  /*3e4d0*/  LDG.E.U16 R183, desc[UR10][R6.64] ;  /* 0x0000000a06b77981 */ /* 0x0002a8000c1e1500 */
[----:B------:R0:W2:Y:S04]  /*3e4e0*/  LDG.E.U16 R179, desc[UR10][R4.64] ;  /* 0x0000000a04b37981 */ /* 0x0000a8000c1e1500 */
[----:B------:R0:W2:Y:S01]  /*3e4f0*/  LDG.E.U16 R175, desc[UR10][R38.64] ;  /* 0x0000000a26af7981 */ /* 0x0000a2000c1e1500 */
[----:B----4-:R-:W-:-:S03]  /*3e500*/  IMAD.WIDE R36, R0, 0x2, R40 ;  /* 0x0000000200247825 */ /* 0x010fc600078e0228 */
[----:B------:R-:W4:Y:S04]  /*3e510*/  LDL.64 R40, [R1+0x230] ;  /* 0x0002300001287983 */ /* 0x000f280000100a00 */
[----:B------:R1:W4:Y:S01]  /*3e520*/  LDG.E.U16 R169, desc[UR10][R36.64] ;  /* 0x0000000a24a97981 */ /* 0x000322000c1e1500 */
[----:B0-----:R-:W-:-:S03]  /*3e530*/  IMAD.WIDE R8, R0, 0x2, R58 ;  /* 0x0000000200087825 */ /* 0x001fc600078e023a */
[----:B------:R-:W4:Y:S01]  /*3e540*/  LDL.64 R58, [R1+0x1f0] ;  /* 0x0001f000013a7983 */ /* 0x000f220000100a00 */
[----:B-1----:R-:W-:-:S03]  /*3e550*/  IMAD.WIDE R6, R0, 0x2, R48 ;  /* 0x0000000200067825 */ /* 0x002fc600078e0230 */
[----:B------:R-:W4:Y:S01]  /*3e560*/  LDL.64 R48, [R1+0x1b0] ;  /* 0x0001b00001307983 */ /* 0x000f220000100a00 */
[----:B------:R-:W-:-:S03]  /*3e570*/  IMAD.WIDE R4, R0, 0x2, R56 ;  /* 0x0000000200047825 */ /* 0x000fc600078e0238 */
[----:B------:R-:W4:Y:S01]  /*3e580*/  LDL.64 R56, [R1+0x170] ;  /* 0x0001700001387983 */ /* 0x000f220000100a00 */
[----:B------:R-:W-:-:S03]  /*3e590*/  IMAD.WIDE R38, R0, 0x2, R54 ;  /* 0x0000000200267825 */ /* 0x000fc600078e0236 */
[----:B------:R-:W4:Y:S01]  /*3e5a0*/  LDL.64 R54, [R1+0x1128] ;  /* 0x0011280001367983 */ /* 0x000f220000100a00 */
[----:B------:R-:W-:-:S03]  /*3e5b0*/  IMAD.WIDE R36, R0, 0x2, R52 ;  /* 0x0000000200247825 */ /* 0x000fc600078e0234 */
[----:B------:R3:W4:Y:S04]  /*3e5c0*/  LDG.E.U16 R165, desc[UR10][R8.64] ;  /* 0x0000000a08a57981 */ /* 0x000728000c1e1500 */
[----:B------:R2:W4:Y:S04]  /*3e5d0*/  LDG.E.U16 R89, desc[UR10][R6.64] ;  /* 0x0000000a06597981 */ /* 0x000528000c1e1500 */
[----:B------:R0:W4:Y:S04]  /*3e5e0*/  LDG.E.U16 R87, desc[UR10][R38.64] ;  /* 0x0000000a26577981 */ /* 0x000128000c1e1500 */
[----:B------:R-:W4:Y:S04]  /*3e5f0*/  LDL.64 R52, [R1+0x10e8] ;  /* 0x0010e80001347983 */ /* 0x000f280000100a00 */
[----:B------:R1:W4:Y:S04]  /*3e600*/  LDG.E.U16 R86, desc[UR10][R36.64] ;  /* 0x0000000a24567981 */ /* 0x000328000c1e1500 */
[----:B------:R0:W4:Y:S01]  /*3e610*/  LDG.E.U16 R88, desc[UR10][R4.64] ;  /* 0x0000000a04587981 */ /* 0x000122000c1e1500 */
[----:B---3--:R-:W-:-:S03]  /*3e620*/  IMAD.WIDE R8, R0, 0x2, R50 ;  /* 0x0000000200087825 */ /* 0x008fc600078e0232 */
[----:B------:R-:W3:Y:S01]  /*3e630*/  LDL.64 R50, [R1+0x10a8] ;  /* 0x0010a80001327983 */ /* 0x000ee20000100a00 */
[----:B--2---:R-:W-:-:S03]  /*3e640*/  IMAD.WIDE R6, R0, 0x2, R46 ;  /* 0x0000000200067825 */ /* 0x004fc600078e022e */
[----:B------:R-:W2:Y:S01]  /*3e650*/  LDL.64 R46, [R1+0x1068] ;  /* 0x00106800012e7983 */ /* 0x000ea20000100a00 */
[----:B0-----:R-:W-:-:S03]  /*3e660*/  IMAD.WIDE R38, R0, 0x2, R44 ;  /* 0x0000000200267825 */ /* 0x001fc600078e022c */
[----:B------:R-:W2:Y:S04]  /*3e670*/  LDL.64 R44, [R1+0xfe8] ;  /* 0x000fe800012c7983 */ /* 0x000ea80000100a00 */
[----:B------:R4:W2:Y:S01]  /*3e680*/  LDG.E.U16 R85, desc[UR10][R8.64] ;  /* 0x0000000a08557981 */ /* 0x0008a2000c1e1500 */
[----:B-1----:R-:W-:-:S03]  /*3e690*/  IMAD.WIDE R36, R0, 0x2, R42 ;  /* 0x0000000200247825 */ /* 0x002fc600078e022a */
[----:B------:R-:W2:Y:S01]  /*3e6a0*/  LDL.64 R42, [R1+0xfa8] ;  /* 0x000fa800012a7983 */ /* 0x000ea20000100a00 */
[----:B------:R-:W-:-:S03]  /*3e6b0*/  IMAD.WIDE R4, R0, 0x2, R60 ;  /* 0x0000000200047825 */ /* 0x000fc600078e023c */
[----:B------:R0:W2:Y:S04]  /*3e6c0*/  LDG.E.U16 R84, desc[UR10][R6.64] ;  /* 0x0000000a06547981 */ /* 0x0000a8000c1e1500 */
[----:B------:R1:W2:Y:S04]  /*3e6d0*/  LDG.E.U16 R83, desc[UR10][R4.64] ;  /* 0x0000000a04537981 */ /* 0x0002a8000c1e1500 */
[----:B------:R0:W2:Y:S04]  /*3e6e0*/  LDG.E.U16 R82, desc[UR10][R38.64] ;  /* 0x0000000a26527981 */ /* 0x0000a8000c1e1500 */
[----:B------:R0:W2:Y:S04]  /*3e6f0*/  LDG.E.U16 R81, desc[UR10][R36.64] ;  /* 0x0000000a24517981 */ /* 0x0000a8000c1e1500 */
[----:B------:R-:W2:Y:S01]  /*3e700*/  LDL.64 R60, [R1+0xf28] ;  /* 0x000f2800013c7983 */ /* 0x000ea20000100a00 */
        /* <DEDUP_REMOVED lines=10> */
[----:B------:R3:W4:Y:S04]  /*3e7b0*/  LDG.E.U16 R79, desc[UR10][R6.64] ;  /* 0x0000000a064f7981 */ /* 0x000728000c1e1500 */
[----:B------:R2:W4:Y:S04]  /*3e7c0*/  LDG.E.U16 R78, desc[UR10][R4.64] ;  /* 0x0000000a044e7981 */ /* 0x000528000c1e1500 */
[----:B------:R0:W4:Y:S04]  /*3e7d0*/  LDG.E.U16 R76, desc[UR10][R36.64] ;  /* 0x0000000a244c7981 */ /* 0x000128000c1e1500 */
[----:B------:R-:W4:Y:S01]  /*3e7e0*/  LDL.64 R54, [R1+0xe40] ;  /* 0x000e400001367983 */ /* 0x000f220000100a00 */
[----:B------:R-:W-:-:S03]  /*3e7f0*/  IMAD.WIDE R8, R0, 0x2, R52 ;  /* 0x0000000200087825 */ /* 0x000fc600078e0234 */
        /* <DEDUP_REMOVED lines=8> */
[----:B------:R-:W3:Y:S04]  /*3e880*/  LDL.64 R44, [R1+0xd48] ;  /* 0x000d4800012c7983 */ /* 0x000ee80000100a00 */
[----:B------:R4:W3:Y:S01]  /*3e890*/  LDG.E.U16 R74, desc[UR10][R6.64] ;  /* 0x0000000a064a7981 */ /* 0x0008e2000c1e1500 */
[----:B-1----:R-:W-:-:S03]  /*3e8a0*/  IMAD.WIDE R8, R0, 0x2, R42 ;  /* 0x0000000200087825 */ /* 0x002fc600078e022a */
[----:B------:R-:W3:Y:S01]  /*3e8b0*/  LDL.64 R42, [R1+0xd10] ;  /* 0x000d1000012a7983 */ /* 0x000ee20000100a00 */
[----:B------:R-:W-:-:S03]  /*3e8c0*/  IMAD.WIDE R38, R0, 0x2, R62 ;  /* 0x0000000200267825 */ /* 0x000fc600078e023e */
[----:B------:R0:W3:Y:S04]  /*3e8d0*/  LDG.E.U16 R73, desc[UR10][R4.64] ;  /* 0x0000000a04497981 */ /* 0x0000e8000c1e1500 */
[----:B------:R1:W3:Y:S04]  /*3e8e0*/  LDG.E.U16 R72, desc[UR10][R38.64] ;  /* 0x0000000a26487981 */ /* 0x0002e8000c1e1500 */
[----:B------:R0:W3:Y:S04]  /*3e8f0*/  LDG.E.U16 R71, desc[UR10][R36.64] ;  /* 0x0000000a24477981 */ /* 0x0000e8000c1e1500 */
[----:B------:R0:W3:Y:S01]  /*3e900*/  LDG.E.U16 R70, desc[UR10][R8.64] ;  /* 0x0000000a08467981 */ /* 0x0000e2000c1e1500 */
[----:B----4-:R-:W-:-:S03]  /*3e910*/  IMAD.WIDE R6, R0, 0x2, R40 ;  /* 0x0000000200067825 */ /* 0x010fc600078e0228 */
[----:B------:R-:W4:Y:S04]  /*3e920*/  LDL.64 R62, [R1+0xb30] ;  /* 0x000b3000013e7983 */ /* 0x000f280000100a00 */
[----:B------:R-:W4:Y:S01]  /*3e930*/  LDL.64 R40, [R1+0xcd0] ;  /* 0x000cd00001287983 */ /* 0x000f220000100a00 */
[----:B0-----:R-:W-:-:S03]  /*3e940*/  IMAD.WIDE R4, R0, 0x2, R60 ;  /* 0x0000000200047825 */ /* 0x001fc600078e023c */
[----:B------:R-:W4:Y:S01]  /*3e950*/  LDL.64 R60, [R1+0xc90] ;  /* 0x000c9000013c7983 */ /* 0x000f220000100a00 */
[----:B-1----:R-:W-:-:S03]  /*3e960*/  IMAD.WIDE R38, R0, 0x2, R58 ;  /* 0x0000000200267825 */ /* 0x002fc600078e023a */
[----:B------:R0:W4:Y:S01]  /*3e970*/  LDG.E.U16 R69, desc[UR10][R6.64] ;  /* 0x0000000a06457981 */ /* 0x000122000c1e1500 */
[----:B------:R-:W-:-:S03]  /*3e980*/  IMAD.WIDE R36, R0, 0x2, R48 ;  /* 0x0000000200247825 */ /* 0x000fc600078e0230 */
[----:B------:R-:W4:Y:S01]  /*3e990*/  LDL.64 R58, [R1+0xc50] ;  /* 0x000c5000013a7983 */ /* 0x000f220000100a00 */
[----:B------:R-:W-:-:S03]  /*3e9a0*/  IMAD.WIDE R8, R0, 0x2, R56 ;  /* 0x0000000200087825 */ /* 0x000fc600078e0238 */
[----:B------:R-:W4:Y:S04]  /*3e9b0*/  LDL.64 R48, [R1+0xc10] ;  /* 0x000c100001307983 */ /* 0x000f280000100a00 */
[----:B------:R-:W4:Y:S04]  /*3e9c0*/  LDL.64 R56, [R1+0xbd0] ;  /* 0x000bd00001387983 */ /* 0x000f280000100a00 */
[----:B------:R1:W4:Y:S04]  /*3e9d0*/  LDG.E.U16 R68, desc[UR10][R4.64] ;  /* 0x0000000a04447981 */ /* 0x000328000c1e1500 */
[----:B------:R-:W4:Y:S01]  /*3e9e0*/  LDG.E.U16 R66, desc[UR10][R38.64] ;  /* 0x0000000a26427981 */ /* 0x000f22000c1e1500 */
[----:B0-----:R-:W-:-:S03]  /*3e9f0*/  IMAD.WIDE R6, R0, 0x2, R54 ;  /* 0x0000000200067825 */ /* 0x001fc600078e0236 */
[----:B------:R2:W4:Y:S01]  /*3ea00*/  LDG.E.U16 R3, desc[UR10][R36.64] ;  /* 0x0000000a24037981 */ /* 0x000522000c1e1500 */
[----:B-1----:R-:W-:-:S03]  /*3ea10*/  IMAD.WIDE R4, R0, 0x2, R52 ;  /* 0x0000000200047825 */ /* 0x002fc600078e0234 */
[----:B------:R3:W4:Y:S04]  /*3ea20*/  LDG.E.U16 R244, desc[UR10][R8.64] ;  /* 0x0000000a08f47981 */ /* 0x000728000c1e1500 */
[----:B------:R-:W4:Y:S04]  /*3ea30*/  LDL.64 R54, [R1+0xba8] ;  /* 0x000ba80001367983 */ /* 0x000f280000100a00 */
[----:B------:R0:W4:Y:S04]  /*3ea40*/  LDG.E.U16 R208, desc[UR10][R6.64] ;  /* 0x0000000a06d07981 */ /* 0x000128000c1e1500 */
[----:B------:R4:W4:Y:S04]  /*3ea50*/  LDG.E.U16 R207, desc[UR10][R4.64] ;  /* 0x0000000a04cf7981 */ /* 0x000928000c1e1500 */
[----:B------:R-:W4:Y:S01]  /*3ea60*/  LDL.64 R52, [R1+0xa30] ;  /* 0x000a300001347983 */ /* 0x000f220000100a00 */
[----:B--2---:R-:W-:-:S03]  /*3ea70*/  IMAD.WIDE R36, R0, 0x2, R46 ;  /* 0x0000000200247825 */ /* 0x004fc600078e022e */
[----:B------:R-:W2:Y:S01]  /*3ea80*/  LDL.64 R46, [R1+0xaf0] ;  /* 0x000af000012e7983 */ /* 0x000ea20000100a00 */
[----:B---3--:R-:W-:-:S03]  /*3ea90*/  IMAD.WIDE R8, R0, 0x2, R44 ;  /* 0x0000000200087825 */ /* 0x008fc600078e022c */
[----:B------:R-:W3:Y:S01]  /*3eaa0*/  LDL.64 R44, [R1+0xab0] ;  /* 0x000ab000012c7983 */ /* 0x000ee20000100a00 */
[----:B------:R-:W-:-:S03]  /*3eab0*/  IMAD.WIDE R38, R0, 0x2, R50 ;  /* 0x0000000200267825 */ /* 0x000fc600078e0232 */
[----:B------:R-:W3:Y:S01]  /*3eac0*/  LDG.E.U16 R204, desc[UR10][R8.64] ;  /* 0x0000000a08cc7981 */ /* 0x000ee2000c1e1500 */
[----:B0-----:R-:W-:-:S03]  /*3ead0*/  IMAD.WIDE R6, R0, 0x2, R42 ;  /* 0x0000000200067825 */ /* 0x001fc600078e022a */
[----:B------:R-:W3:Y:S04]  /*3eae0*/  LDL.64 R42, [R1+0xa70] ;  /* 0x000a7000012a7983 */ /* 0x000ee80000100a00 */
[----:B------:R0:W3:Y:S04]  /*3eaf0*/  LDG.E.U16 R206, desc[UR10][R38.64] ;  /* 0x0000000a26ce7981 */ /* 0x0000e8000c1e1500 */
[----:B------:R-:W3:Y:S04]  /*3eb00*/  LDG.E.U16 R203, desc[UR10][R6.64] ;  /* 0x0000000a06cb7981 */ /* 0x000ee8000c1e1500 */
[----:B------:R1:W3:Y:S04]  /*3eb10*/  LDG.E.U16 R205, desc[UR10][R36.64] ;  /* 0x0000000a24cd7981 */ /* 0x0002e8000c1e1500 */
[----:B------:R-:W3:Y:S01]  /*3eb20*/  LDL.64 R50, [R1+0x9f0] ;  /* 0x0009f00001327983 */ /* 0x000ee20000100a00 */
[----:B----4-:R-:W-:-:S03]  /*3eb30*/  IMAD.WIDE R4, R0, 0x2, R40 ;  /* 0x0000000200047825 */ /* 0x010fc600078e0228 */
[----:B------:R-:W4:Y:S01]  /*3eb40*/  LDL.64 R40, [R1+0x9b0] ;  /* 0x0009b00001287983 */ /* 0x000f220000100a00 */
[----:B0-----:R-:W-:-:S03]  /*3eb50*/  IMAD.WIDE R38, R0, 0x2, R60 ;  /* 0x0000000200267825 */ /* 0x001fc600078e023c */
[----:B------:R-:W4:Y:S04]  /*3eb60*/  LDL.64 R60, [R1+0x930] ;  /* 0x00093000013c7983 */ /* 0x000f280000100a00 */
[----:B------:R0:W4:Y:S01]  /*3eb70*/  LDG.E.U16 R202, desc[UR10][R4.64] ;  /* 0x0000000a04ca7981 */ /* 0x000122000c1e1500 */
[----:B-1----:R-:W-:-:S03]  /*3eb80*/  IMAD.WIDE R36, R0, 0x2, R58 ;  /* 0x0000000200247825 */ /* 0x002fc600078e023a */
[----:B------:R-:W4:Y:S01]  /*3eb90*/  LDL.64 R58, [R1+0x8f0] ;  /* 0x0008f000013a7983 */ /* 0x000f220000100a00 */
[----:B------:R-:W-:-:S03]  /*3eba0*/  IMAD.WIDE R8, R0, 0x2, R48 ;  /* 0x0000000200087825 */ /* 0x000fc600078e0230 */
[----:B------:R-:W4:Y:S01]  /*3ebb0*/  LDL.64 R48, [R1+0x970] ;  /* 0x0009700001307983 */ /* 0x000f220000100a00 */
[----:B------:R-:W-:-:S03]  /*3ebc0*/  IMAD.WIDE R6, R0, 0x2, R56 ;  /* 0x0000000200067825 */ /* 0x000fc600078e0238 */
[----:B------:R2:W4:Y:S04]  /*3ebd0*/  LDG.E.U16 R199, desc[UR10][R8.64] ;  /* 0x0000000a08c77981 */ /* 0x000528000c1e1500 */
[----:B------:R3:W4:Y:S04]  /*3ebe0*/  LDG.E.U16 R197, desc[UR10][R6.64] ;  /* 0x0000000a06c57981 */ /* 0x000728000c1e1500 */
[----:B------:R1:W-:Y:S04]  /*3ebf0*/  STL [R1+0x38], R66 ;  /* 0x0000384201007387 */ /* 0x0003e80000100800 */
[----:B------:R-:W4:Y:S04]  /*3ec00*/  LDL.64 R56, [R1+0x8b0] ;  /* 0x0008b00001387983 */ /* 0x000f280000100a00 */
[----:B------:R1:W-:Y:S01]  /*3ec10*/  STL [R1+0x34], R3 ;  /* 0x0000340301007387 */ /* 0x0003e20000100800 */
[----:B0-----:R-:W-:-:S03]  /*3ec20*/  IMAD.WIDE R4, R0, 0x2, R54 ;  /* 0x0000000200047825 */ /* 0x001fc600078e0236 */
[----:B------:R-:W4:Y:S04]  /*3ec30*/  LDG.E.U16 R201, desc[UR10][R38.64] ;  /* 0x0000000a26c97981 */ /* 0x000f28000c1e1500 */
[----:B------:R0:W4:Y:S04]  /*3ec40*/  LDG.E.U16 R196, desc[UR10][R4.64] ;  /* 0x0000000a04c47981 */ /* 0x000128000c1e1500 */
[----:B------:R-:W4:Y:S04]  /*3ec50*/  LDL.64 R54, [R1+0x530] ;  /* 0x0005300001367983 */ /* 0x000f280000100a00 */
[----:B------:R0:W4:Y:S04]  /*3ec60*/  LDG.E.U16 R200, desc[UR10][R36.64] ;  /* 0x0000000a24c87981 */ /* 0x000128000c1e1500 */
[----:B-1----:R-:W4:Y:S04]  /*3ec70*/  LDL.64 R66, [R1+0x6a0] ;  /* 0x0006a00001427983 */ /* 0x002f280000100a00 */
[----:B------:R-:W4:Y:S04]  /*3ec80*/  LDL.64 R122, [R1+0x10e0] ;  /* 0x0010e000017a7983 */ /* 0x000f280000100a00 */
[----:B------:R-:W4:Y:S04]  /*3ec90*/  LDL.64 R94, [R1+0xfe0] ;  /* 0x000fe000015e7983 */ /* 0x000f280000100a00 */
[----:B------:R-:W4:Y:S04]  /*3eca0*/  LDL.64 R90, [R1+0xfa0] ;  /* 0x000fa000015a7983 */ /* 0x000f280000100a00 */
[----:B------:R-:W4:Y:S04]  /*3ecb0*/  LDL.64 R142, [R1+0xe78] ;  /* 0x000e7800018e7983 */ /* 0x000f280000100a00 */
[----:B------:R-:W4:Y:S04]  /*3ecc0*/  LDL.64 R92, [R1+0xf60] ;  /* 0x000f6000015c7983 */ /* 0x000f280000100a00 */
[----:B------:R-:W4:Y:S04]  /*3ecd0*/  LDL.64 R140, [R1+0xe38] ;  /* 0x000e3800018c7983 */ /* 0x000f280000100a00 */
[----:B------:R-:W4:Y:S01]  /*3ece0*/  LDL.64 R124, [R1+0xe00] ;  /* 0x000e0000017c7983 */ /* 0x000f220000100a00 */
[----:B--2---:R-:W-:-:S03]  /*3ecf0*/  IMAD.WIDE R8, R0, 0x2, R46 ;  /* 0x0000000200087825 */ /* 0x004fc600078e022e */
[----:B------:R-:W2:Y:S01]  /*3ed00*/  LDL.64 R46, [R1+0x860] ;  /* 0x00086000012e7983 */ /* 0x000ea20000100a00 */
[----:B---3--:R-:W-:-:S03]  /*3ed10*/  IMAD.WIDE R6, R0, 0x2, R44 ;  /* 0x0000000200067825 */ /* 0x008fc600078e022c */
[----:B------:R-:W3:Y:S04]  /*3ed20*/  LDL.64 R44, [R1+0x820] ;  /* 0x00082000012c7983 */ /* 0x000ee80000100a00 */
[----:B------:R4:W3:Y:S01]  /*3ed30*/  LDG.E.U16 R250, desc[UR10][R8.64] ;  /* 0x0000000a08fa7981 */ /* 0x0008e2000c1e1500 */
[----:B0-----:R-:W-:-:S03]  /*3ed40*/  IMAD.WIDE R4, R0, 0x2, R42 ;  /* 0x0000000200047825 */ /* 0x001fc600078e022a */
[----:B------:R-:W3:Y:S01]  /*3ed50*/  LDL.64 R42, [R1+0x7e0] ;  /* 0x0007e000012a7983 */ /* 0x000ee20000100a00 */
[----:B------:R-:W-:-:S03]  /*3ed60*/  IMAD.WIDE R38, R0, 0x2, R64 ;  /* 0x0000000200267825 */ /* 0x000fc600078e0240 */
[----:B------:R-:W3:Y:S04]  /*3ed70*/  LDG.E.U16 R249, desc[UR10][R6.64] ;  /* 0x0000000a06f97981 */ /* 0x000ee8000c1e1500 */
[----:B------:R0:W3:Y:S01]  /*3ed80*/  LDG.E.U16 R252, desc[UR10][R38.64] ;  /* 0x0000000a26fc7981 */ /* 0x0000e2000c1e1500 */
[----:B------:R-:W-:-:S03]  /*3ed90*/  IMAD.WIDE R36, R0, 0x2, R62 ;  /* 0x0000000200247825 */ /* 0x000fc600078e023e */
[----:B------:R1:W3:Y:S04]  /*3eda0*/  LDG.E.U16 R247, desc[UR10][R4.64] ;  /* 0x0000000a04f77981 */ /* 0x0002e8000c1e1500 */
[----:B------:R-:W3:Y:S01]  /*3edb0*/  LDG.E.U16 R251, desc[UR10][R36.64] ;  /* 0x0000000a24fb7981 */ /* 0x000ee2000c1e1500 */
        /* <DEDUP_REMOVED lines=8> */
[----:B------:R-:W4:Y:S04]  /*3ee40*/  LDG.E.U16 R236, desc[UR10][R4.64] ;  /* 0x0000000a04ec7981 */ /* 0x000f28000c1e1500 */
[----:B------:R-:W4:Y:S01]  /*3ee50*/  LDL.64 R48, [R1+0x6e0] ;  /* 0x0006e00001307983 */ /* 0x000f220000100a00 */
[----:B0-----:R-:W-:-:S03]  /*3ee60*/  IMAD.WIDE R38, R0, 0x2, R58 ;  /* 0x0000000200267825 */ /* 0x001fc600078e023a */
[----:B------:R-:W4:Y:S01]  /*3ee70*/  LDG.E.U16 R238, desc[UR10][R6.64] ;  /* 0x0000000a06ee7981 */ /* 0x000f22000c1e1500 */
[----:B------:R-:W-:-:S03]  /*3ee80*/  IMAD.WIDE R36, R0, 0x2, R50 ;  /* 0x0000000200247825 */ /* 0x000fc600078e0232 */
[----:B------:R-:W4:Y:S04]  /*3ee90*/  LDL.64 R58, [R1+0x5e0] ;  /* 0x0005e000013a7983 */ /* 0x000f280000100a00 */
[----:B------:R-:W4:Y:S04]  /*3eea0*/  LDL.64 R50, [R1+0x760] ;  /* 0x0007600001327983 */ /* 0x000f280000100a00 */
[----:B------:R0:W4:Y:S04]  /*3eeb0*/  LDG.E.U16 R242, desc[UR10][R36.64] ;  /* 0x0000000a24f27981 */ /* 0x000128000c1e1500 */
[----:B------:R-:W4:Y:S04]  /*3eec0*/  LDL.64 R62, [R1+0x620] ;  /* 0x00062000013e7983 */ /* 0x000f280000100a00 */
[----:B------:R1:W4:Y:S01]  /*3eed0*/  LDG.E.U16 R240, desc[UR10][R8.64] ;  /* 0x0000000a08f07981 */ /* 0x000322000c1e1500 */
[----:B0-----:R-:W-:-:S03]  /*3eee0*/  IMAD.WIDE R36, R0, 0x2, R56 ;  /* 0x0000000200247825 */ /* 0x001fc600078e0238 */
[----:B------:R-:W4:Y:S04]  /*3eef0*/  LDL.64 R56, [R1+0x4a8] ;  /* 0x0004a80001387983 */ /* 0x000f280000100a00 */
[----:B------:R0:W4:Y:S04]  /*3ef00*/  LDG.E.U16 R234, desc[UR10][R38.64] ;  /* 0x0000000a26ea7981 */ /* 0x000128000c1e1500 */
[----:B------:R-:W4:Y:S01]  /*3ef10*/  LDL.64 R60, [R1+0x3a8] ;  /* 0x0003a800013c7983 */ /* 0x000f220000100a00 */
[----:B--2---:R-:W-:-:S03]  /*3ef20*/  IMAD.WIDE R6, R0, 0x2, R46 ;  /* 0x0000000200067825 */ /* 0x004fc600078e022e */
[----:B------:R-:W2:Y:S01]  /*3ef30*/  LDG.E.U16 R232, desc[UR10][R36.64] ;  /* 0x0000000a24e87981 */ /* 0x000ea2000c1e1500 */
[----:B---3--:R-:W-:-:S03]  /*3ef40*/  IMAD.WIDE R4, R0, 0x2, R44 ;  /* 0x0000000200047825 */ /* 0x008fc600078e022c */
[----:B------:R-:W3:Y:S04]  /*3ef50*/  LDL.64 R46, [R1+0x528] ;  /* 0x00052800012e7983 */ /* 0x000ee80000100a00 */
[----:B------:R-:W2:Y:S01]  /*3ef60*/  LDL.64 R44, [R1+0x4e8] ;  /* 0x0004e800012c7983 */ /* 0x000ea20000100a00 */
[----:B------:R-:W-:-:S03]  /*3ef70*/  IMAD.WIDE R222, R0, 0x2, R42 ;  /* 0x0000000200de7825 */ /* 0x000fc600078e022a */
[----:B------:R0:W2:Y:S04]  /*3ef80*/  LDG.E.U16 R226, desc[UR10][R4.64] ;  /* 0x0000000a04e27981 */ /* 0x0000a8000c1e1500 */
[----:B------:R-:W2:Y:S01]  /*3ef90*/  LDL.64 R42, [R1+0x428] ;  /* 0x00042800012a7983 */ /* 0x000ea20000100a00 */
[----:B----4-:R-:W-:-:S03]  /*3efa0*/  IMAD.WIDE R210, R0, 0x2, R40 ;  /* 0x0000000200d27825 */ /* 0x010fc600078e0228 */
[----:B------:R4:W2:Y:S04]  /*3efb0*/  LDG.E.U16 R228, desc[UR10][R6.64] ;  /* 0x0000000a06e47981 */ /* 0x0008a8000c1e1500 */
[----:B------:R-:W2:Y:S01]  /*3efc0*/  LDL.64 R40, [R1+0x3e8] ;  /* 0x0003e80001287983 */ /* 0x000ea20000100a00 */
[----:B-1----:R-:W-:-:S03]  /*3efd0*/  IMAD.WIDE R8, R0, 0x2, R54 ;  /* 0x0000000200087825 */ /* 0x002fc600078e0236 */
[----:B------:R-:W2:Y:S01]  /*3efe0*/  LDL.64 R54, [R1+0x468] ;  /* 0x0004680001367983 */ /* 0x000ea20000100a00 */
[----:B------:R-:W-:-:S03]  /*3eff0*/  IMAD.WIDE R218, R0, 0x2, R52 ;  /* 0x0000000200da7825 */ /* 0x000fc600078e0234 */
[----:B------:R-:W2:Y:S01]  /*3f000*/  LDL.64 R52, [R1+0x368] ;  /* 0x0003680001347983 */ /* 0x000ea20000100a00 */
[----:B0-----:R-:W-:-:S03]  /*3f010*/  IMAD.WIDE R38, R0, 0x2, R66 ;  /* 0x0000000200267825 */ /* 0x001fc600078e0242 */
[----:B------:R0:W2:Y:S01]  /*3f020*/  LDG.E.U16 R230, desc[UR10][R8.64] ;  /* 0x0000000a08e67981 */ /* 0x0000a2000c1e1500 */
[----:B------:R-:W-:-:S03]  /*3f030*/  IMAD.WIDE R4, R0, 0x2, R48 ;  /* 0x0000000200047825 */ /* 0x000fc600078e0230 */
[----:B------:R-:W2:Y:S01]  /*3f040*/  LDL.64 R48, [R1+0x2e8] ;  /* 0x0002e80001307983 */ /* 0x000ea20000100a00 */
[----:B----4-:R-:W-:-:S03]  /*3f050*/  IMAD.WIDE R6, R0, 0x2, R58 ;  /* 0x0000000200067825 */ /* 0x010fc600078e023a */
[----:B------:R-:W4:Y:S04]  /*3f060*/  LDG.E.U16 R193, desc[UR10][R4.64] ;  /* 0x0000000a04c17981 */ /* 0x000f28000c1e1500 */
[----:B------:R-:W4:Y:S01]  /*3f070*/  LDG.E.U16 R189, desc[UR10][R38.64] ;  /* 0x0000000a26bd7981 */ /* 0x000f22000c1e1500 */
[----:B------:R-:W-:-:S03]  /*3f080*/  IMAD.WIDE R214, R0, 0x2, R50 ;  /* 0x0000000200d67825 */ /* 0x000fc600078e0232 */
[----:B------:R-:W4:Y:S01]  /*3f090*/  LDL.64 R58, [R1+0x2a8] ;  /* 0x0002a800013a7983 */ /* 0x000f220000100a00 */
[----:B------:R-:W-:-:S03]  /*3f0a0*/  IMAD.WIDE R36, R0, 0x2, R64 ;  /* 0x0000000200247825 */ /* 0x000fc600078e0240 */
[----:B------:R-:W4:Y:S04]  /*3f0b0*/  LDL.64 R50, [R1+0x328] ;  /* 0x0003280001327983 */ /* 0x000f280000100a00 */
[----:B------:R-:W4:Y:S04]  /*3f0c0*/  LDG.E.U16 R177, desc[UR10][R6.64] ;  /* 0x0000000a06b17981 */ /* 0x000f28000c1e1500 */
[----:B------:R1:W4:Y:S01]  /*3f0d0*/  LDG.E.U16 R185, desc[UR10][R36.64] ;  /* 0x0000000a24b97981 */ /* 0x000322000c1e1500 */
[----:B0-----:R-:W-:-:S03]  /*3f0e0*/  IMAD.WIDE R8, R0, 0x2, R62 ;  /* 0x0000000200087825 */ /* 0x001fc600078e023e */
[----:B------:R-:W4:Y:S04]  /*3f0f0*/  LDG.E.U16 R210, desc[UR10][R210.64] ;  /* 0x0000000ad2d27981 */ /* 0x000f28000c1e1500 */
[----:B------:R-:W4:Y:S01]  /*3f100*/  LDG.E.U16 R181, desc[UR10][R8.64] ;  /* 0x0000000a08b57981 */ /* 0x000f22000c1e1500 */
[----:B-1----:R-:W-:-:S03]  /*3f110*/  IMAD.WIDE R36, R0, 0x2, R56 ;  /* 0x0000000200247825 */ /* 0x002fc600078e0238 */
        /* <DEDUP_REMOVED lines=8> */
[----:B------:R-:W2:Y:S04]  /*3f1a0*/  LDL.64 R44, [R1+0x228] ;  /* 0x00022800012c7983 */ /* 0x000ea80000100a00 */
[----:B------:R0:W2:Y:S01]  /*3f1b0*/  LDG.E.U16 R171, desc[UR10][R4.64] ;  /* 0x0000000a04ab7981 */ /* 0x0000a2000c1e1500 */
[----:B------:R-:W-:-:S03]  /*3f1c0*/  IMAD.WIDE R6, R0, 0x2, R42 ;  /* 0x0000000200067825 */ /* 0x000fc600078e022a */
[----:B------:R-:W2:Y:S04]  /*3f1d0*/  LDL.64 R42, [R1+0x168] ;  /* 0x00016800012a7983 */ /* 0x000ea80000100a00 */
[----:B------:R1:W2:Y:S04]  /*3f1e0*/  LDG.E.U16 R167, desc[UR10][R38.64] ;  /* 0x0000000a26a77981 */ /* 0x0002a8000c1e1500 */
[----:B------:R0:W2:Y:S02]  /*3f1f0*/  LDG.E.U16 R65, desc[UR10][R6.64] ;  /* 0x0000000a06417981 */ /* 0x0000a4000c1e1500 */
[----:B0-----:R-:W-:-:S02]  /*3f200*/  IMAD.WIDE R4, R0, 0x2, R40 ;  /* 0x0000000200047825 */ /* 0x001fc400078e0228 */
[----:B------:R-:W2:Y:S02]  /*3f210*/  LDL.64 R40, [R1+0x1120] ;  /* 0x0011200001287983 */ /* 0x000ea40000100a00 */
[C---:B------:R-:W-:Y:S02]  /*3f220*/  IMAD.WIDE R8, R0.reuse, 0x2, R54 ;  /* 0x0000000200087825 */ /* 0x040fe400078e0236 */
[----:B------:R-:W2:Y:S02]  /*3f230*/  LDL.64 R54, [R1+0x1a8] ;  /* 0x0001a80001367983 */ /* 0x000ea40000100a00 */
[C---:B-1----:R-:W-:Y:S02]  /*3f240*/  IMAD.WIDE R38, R0.reuse, 0x2, R60 ;  /* 0x0000000200267825 */ /* 0x042fe400078e023c */
[----:B------:R4:W2:Y:S02]  /*3f250*/  LDG.E.U16 R64, desc[UR10][R4.64] ;  /* 0x0000000a04407981 */ /* 0x0008a4000c1e1500 */
[----:B------:R-:W-:-:S02]  /*3f260*/  IMAD.WIDE R36, R0, 0x2, R52 ;  /* 0x0000000200247825 */ /* 0x000fc400078e0234 */
[----:B------:R-:W2:Y:S02]  /*3f270*/  LDL.64 R52, [R1+0x10a0] ;  /* 0x0010a00001347983 */ /* 0x000ea40000100a00 */
[C---:B------:R-:W-:Y:S02]  /*3f280*/  IMAD.WIDE R6, R0.reuse, 0x2, R48 ;  /* 0x0000000200067825 */ /* 0x040fe400078e0230 */
[----:B------:R-:W2:Y:S04]  /*3f290*/  LDL.64 R48, [R1+0x1020] ;  /* 0x0010200001307983 */ /* 0x000ea80000100a00 */
[----:B------:R-:W2:Y:S04]  /*3f2a0*/  LDG.E.U16 R63, desc[UR10][R38.64] ;  /* 0x0000000a263f7981 */ /* 0x000ea8000c1e1500 */
[----:B------:R-:W2:Y:S01]  /*3f2b0*/  LDG.E.U16 R62, desc[UR10][R36.64] ;  /* 0x0000000a243e7981 */ /* 0x000ea2000c1e1500 */
[----:B----4-:R-:W-:-:S03]  /*3f2c0*/  IMAD.WIDE R4, R0, 0x2, R58 ;  /* 0x0000000200047825 */ /* 0x010fc600078e023a */
[----:B------:R0:W4:Y:S04]  /*3f2d0*/  LDG.E.U16 R66, desc[UR10][R8.64] ;  /* 0x0000000a08427981 */ /* 0x000128000c1e1500 */
[----:B------:R-:W4:Y:S04]  /*3f2e0*/  LDG.E.U16 R59, desc[UR10][R4.64] ;  /* 0x0000000a043b7981 */ /* 0x000f28000c1e1500 */
[----:B------:R-:W4:Y:S01]  /*3f2f0*/  LDG.E.U16 R60, desc[UR10][R6.64] ;  /* 0x0000000a063c7981 */ /* 0x000f22000c1e1500 */
[----:B0-----:R-:W-:-:S03]  /*3f300*/  IMAD.WIDE R8, R0, 0x2, R50 ;  /* 0x0000000200087825 */ /* 0x001fc600078e0232 */
[----:B------:R-:W4:Y:S04]  /*3f310*/  LDL.64 R50, [R1+0x1060] ;  /* 0x0010600001327983 */ /* 0x000f280000100a00 */
[----:B------:R0:W4:Y:S02]  /*3f320*/  LDG.E.U16 R61, desc[UR10][R8.64] ;  /* 0x0000000a083d7981 */ /* 0x000124000c1e1500 */
[----:B0-----:R-:W-:-:S05]  /*3f330*/  IMAD.WIDE R8, R0, 0x2, R56 ;  /* 0x0000000200087825 */ /* 0x001fca00078e0238 */
[----:B------:R-:W4:Y:S01]  /*3f340*/  LDG.E.U16 R56, desc[UR10][R8.64] ;  /* 0x0000000a08387981 */ /* 0x000f22000c1e1500 */
[----:B---3--:R-:W-:-:S03]  /*3f350*/  IMAD.WIDE R38, R0, 0x2, R46 ;  /* 0x0000000200267825 */ /* 0x008fc600078e022e */
[----:B------:R-:W3:Y:S01]  /*3f360*/  LDL.64 R46, [R1+0xf20] ;  /* 0x000f2000012e7983 */ /* 0x000ee20000100a00 */
[----:B--2---:R-:W-:-:S03]  /*3f370*/  IMAD.WIDE R36, R0, 0x2, R44 ;  /* 0x0000000200247825 */ /* 0x004fc600078e022c */
[----:B------:R-:W2:Y:S04]  /*3f380*/  LDL.64 R44, [R1+0xee0] ;  /* 0x000ee000012c7983 */ /* 0x000ea80000100a00 */
        /* <DEDUP_REMOVED lines=9> */
[----:B------:R0:W3:Y:S04]  /*3f420*/  LDG.E.U16 R54, desc[UR10][R4.64] ;  /* 0x0000000a04367981 */ /* 0x0000e8000c1e1500 */
[----:B------:R-:W3:Y:S01]  /*3f430*/  LDG.E.U16 R55, desc[UR10][R6.64] ;  /* 0x0000000a06377981 */ /* 0x000ee2000c1e1500 */
[----:B------:R-:W-:-:S03]  /*3f440*/  IMAD.WIDE R8, R0, 0x2, R52 ;  /* 0x0000000200087825 */ /* 0x000fc600078e0234 */
[----:B------:R1:W3:Y:S01]  /*3f450*/  LDG.E.U16 R53, desc[UR10][R38.64] ;  /* 0x0000000a26357981 */ /* 0x0002e2000c1e1500 */
[----:B0-----:R-:W-:-:S03]  /*3f460*/  IMAD.WIDE R4, R0, 0x2, R48 ;  /* 0x0000000200047825 */ /* 0x001fc600078e0230 */
[----:B------:R0:W3:Y:S04]  /*3f470*/  LDG.E.U16 R52, desc[UR10][R36.64] ;  /* 0x0000000a24347981 */ /* 0x0000e8000c1e1500 */
[----:B------:R-:W3:Y:S01]  /*3f480*/  LDG.E.U16 R49, desc[UR10][R4.64] ;  /* 0x0000000a04317981 */ /* 0x000ee2000c1e1500 */
[----:B-1----:R-:W-:-:S03]  /*3f490*/  IMAD.WIDE R38, R0, 0x2, R94 ;  /* 0x0000000200267825 */ /* 0x002fc600078e025e */
[----:B------:R-:W3:Y:S01]  /*3f4a0*/  LDL.64 R94, [R1+0xd40] ;  /* 0x000d4000015e7983 */ /* 0x000ee20000100a00 */
[----:B0-----:R-:W-:-:S03]  /*3f4b0*/  IMAD.WIDE R36, R0, 0x2, R90 ;  /* 0x0000000200247825 */ /* 0x001fc600078e025a */
[----:B------:R-:W3:Y:S04]  /*3f4c0*/  LDL.64 R90, [R1+0xd08] ;  /* 0x000d0800015a7983 */ /* 0x000ee80000100a00 */
[----:B------:R-:W3:Y:S01]  /*3f4d0*/  LDG.E.U16 R48, desc[UR10][R38.64] ;  /* 0x0000000a26307981 */ /* 0x000ee2000c1e1500 */
[----:B----4-:R-:W-:-:S03]  /*3f4e0*/  IMAD.WIDE R6, R0, 0x2, R50 ;  /* 0x0000000200067825 */ /* 0x010fc600078e0232 */
[----:B------:R0:W4:Y:S04]  /*3f4f0*/  LDG.E.U16 R51, desc[UR10][R8.64] ;  /* 0x0000000a08337981 */ /* 0x000128000c1e1500 */
[----:B------:R3:W4:Y:S01]  /*3f500*/  LDG.E.U16 R50, desc[UR10][R6.64] ;  /* 0x0000000a06327981 */ /* 0x000722000c1e1500 */
[----:B0-----:R-:W-:-:S03]  /*3f510*/  IMAD.WIDE R8, R0, 0x2, R92 ;  /* 0x0000000200087825 */ /* 0x001fc600078e025c */
[----:B------:R-:W4:Y:S01]  /*3f520*/  LDL.64 R92, [R1+0xcc8] ;  /* 0x000cc800015c7983 */ /* 0x000f220000100a00 */
[----:B--2---:R-:W-:-:S05]  /*3f530*/  IMAD.WIDE R4, R0, 0x2, R44 ;  /* 0x0000000200047825 */ /* 0x004fca00078e022c */
[----:B------:R-:W2:Y:S01]  /*3f540*/  LDG.E.U16 R173, desc[UR10][R4.64] ;  /* 0x0000000a04ad7981 */ /* 0x000ea2000c1e1500 */
[----:B---3--:R-:W-:-:S03]  /*3f550*/  IMAD.WIDE R6, R0, 0x2, R46 ;  /* 0x0000000200067825 */ /* 0x008fc600078e022e */
[----:B------:R0:W3:Y:S01]  /*3f560*/  LDG.E.U16 R47, desc[UR10][R36.64] ;  /* 0x0000000a242f7981 */ /* 0x0000e2000c1e1500 */
[----:B------:R-:W-:-:S03]  /*3f570*/  IMAD.WIDE R38, R0, 0x2, R42 ;  /* 0x0000000200267825 */ /* 0x000fc600078e022a */
[----:B------:R-:W2:Y:S04]  /*3f580*/  LDL.64 R42, [R1+0xc88] ;  /* 0x000c8800012a7983 */ /* 0x000ea80000100a00 */
[----:B------:R1:W2:Y:S01]  /*3f590*/  LDG.E.U16 R163, desc[UR10][R38.64] ;  /* 0x0000000a26a37981 */ /* 0x0002a2000c1e1500 */
[----:B0-----:R-:W-:-:S03]  /*3f5a0*/  IMAD.WIDE R36, R0, 0x2, R142 ;  /* 0x0000000200247825 */ /* 0x001fc600078e028e */
[----:B------:R-:W2:Y:S04]  /*3f5b0*/  LDL.64 R142, [R1+0xc08] ;  /* 0x000c0800018e7983 */ /* 0x000ea80000100a00 */
[----:B------:R0:W3:Y:S01]  /*3f5c0*/  LDG.E.U16 R46, desc[UR10][R8.64] ;  /* 0x0000000a082e7981 */ /* 0x0000e2000c1e1500 */
[----:B-1----:R-:W-:-:S03]  /*3f5d0*/  IMAD.WIDE R38, R0, 0x2, R122 ;  /* 0x0000000200267825 */ /* 0x002fc600078e027a */
[----:B------:R-:W3:Y:S04]  /*3f5e0*/  LDL.64 R122, [R1+0xb28] ;  /* 0x000b2800017a7983 */ /* 0x000ee80000100a00 */
[----:B------:R-:W3:Y:S01]  /*3f5f0*/  LDG.E.U16 R161, desc[UR10][R36.64] ;  /* 0x0000000a24a17981 */ /* 0x000ee2000c1e1500 */
[----:B------:R-:W-:-:S03]  /*3f600*/  IMAD.WIDE R4, R0, 0x2, R40 ;  /* 0x0000000200047825 */ /* 0x000fc600078e0228 */
[----:B------:R-:W3:Y:S04]  /*3f610*/  LDG.E.U16 R153, desc[UR10][R38.64] ;  /* 0x0000000a26997981 */ /* 0x000ee8000c1e1500 */
[----:B------:R-:W3:Y:S01]  /*3f620*/  LDL.64 R40, [R1+0xc48] ;  /* 0x000c480001287983 */ /* 0x000ee20000100a00 */
[----:B0-----:R-:W-:-:S03]  /*3f630*/  IMAD.WIDE R8, R0, 0x2, R140 ;  /* 0x0000000200087825 */ /* 0x001fc600078e028c */
[----:B------:R0:W3:Y:S04]  /*3f640*/  LDG.E.U16 R45, desc[UR10][R6.64] ;  /* 0x0000000a062d7981 */ /* 0x0000e8000c1e1500 */
[----:B------:R1:W3:Y:S04]  /*3f650*/  LDG.E.U16 R159, desc[UR10][R8.64] ;  /* 0x0000000a089f7981 */ /* 0x0002e8000c1e1500 */
[----:B------:R-:W3:Y:S01]  /*3f660*/  LDL.64 R140, [R1+0x578] ;  /* 0x00057800018c7983 */ /* 0x000ee20000100a00 */
[----:B0-----:R-:W-:-:S03]  /*3f670*/  IMAD.WIDE R6, R0, 0x2, R124 ;  /* 0x0000000200067825 */ /* 0x001fc600078e027c */
[----:B------:R-:W3:Y:S01]  /*3f680*/  LDL.64 R124, [R1+0xba0] ;  /* 0x000ba000017c7983 */ /* 0x000ee20000100a00 */
[----:B------:R-:W-:-:S03]  /*3f690*/  IMAD.WIDE R36, R0, 0x2, R94 ;  /* 0x0000000200247825 */ /* 0x000fc600078e025e */
[----:B------:R4:W3:Y:S01]  /*3f6a0*/  LDG.E.U16 R157, desc[UR10][R6.64] ;  /* 0x0000000a069d7981 */ /* 0x0008e2000c1e1500 */
[----:B-1----:R-:W-:-:S03]  /*3f6b0*/  IMAD.WIDE R8, R0, 0x2, R90 ;  /* 0x0000000200087825 */ /* 0x002fc600078e025a */
[----:B------:R2:W3:Y:S04]  /*3f6c0*/  LDG.E.U16 R151, desc[UR10][R36.64] ;  /* 0x0000000a24977981 */ /* 0x0004e8000c1e1500 */
[----:B------:R-:W3:Y:S04]  /*3f6d0*/  LDL.64 R90, [R1+0xb60] ;  /* 0x000b6000015a7983 */ /* 0x000ee80000100a00 */
[----:B------:R-:W3:Y:S04]  /*3f6e0*/  LDL.64 R94, [R1+0xae8] ;  /* 0x000ae800015e7983 */ /* 0x000ee80000100a00 */
[----:B------:R0:W3:Y:S04]  /*3f6f0*/  LDG.E.U16 R155, desc[UR10][R4.64] ;  /* 0x0000000a049b7981 */ /* 0x0000e8000c1e1500 */
[----:B------:R-:W3:Y:S01]  /*3f700*/  LDG.E.U16 R149, desc[UR10][R8.64] ;  /* 0x0000000a08957981 */ /* 0x000ee2000c1e1500 */
[----:B----4-:R-:W-:-:S03]  /*3f710*/  IMAD.WIDE R6, R0, 0x2, R92 ;  /* 0x0000000200067825 */ /* 0x010fc600078e025c */
[----:B------:R-:W4:Y:S04]  /*3f720*/  LDL.64 R92, [R1+0xaa8] ;  /* 0x000aa800015c7983 */ /* 0x000f280000100a00 */
[----:B------:R-:W4:Y:S01]  /*3f730*/  LDG.E.U16 R147, desc[UR10][R6.64] ;  /* 0x0000000a06937981 */ /* 0x000f22000c1e1500 */
[----:B--2---:R-:W-:-:S04]  /*3f740*/  IMAD.WIDE R36, R0, 0x2, R142 ;  /* 0x0000000200247825 */ /* 0x004fc800078e028e */
[C---:B0-----:R-:W-:Y:S01]  /*3f750*/  IMAD.WIDE R4, R0.reuse, 0x2, R42 ;  /* 0x0000000200047825 */ /* 0x041fe200078e022a */
[----:B------:R-:W2:Y:S04]  /*3f760*/  LDG.E.U16 R142, desc[UR10][R36.64] ;  /* 0x0000000a248e7981 */ /* 0x000ea8000c1e1500 */
[----:B------:R-:W2:Y:S04]  /*3f770*/  LDL.64 R42, [R1+0xa68] ;  /* 0x000a6800012a7983 */ /* 0x000ea80000100a00 */
[----:B------:R-:W2:Y:S01]  /*3f780*/  LDG.E.U16 R145, desc[UR10][R4.64] ;  /* 0x0000000a04917981 */ /* 0x000ea2000c1e1500 */
[----:B---3--:R-:W-:-:S03]  /*3f790*/  IMAD.WIDE R38, R0, 0x2, R40 ;  /* 0x0000000200267825 */ /* 0x008fc600078e0228 */
[----:B------:R-:W3:Y:S04]  /*3f7a0*/  LDL.64 R40, [R1+0xa28] ;  /* 0x000a280001287983 */ /* 0x000ee80000100a00 */
[----:B------:R0:W3:Y:S02]  /*3f7b0*/  LDG.E.U16 R143, desc[UR10][R38.64] ;  /* 0x0000000a268f7981 */ /* 0x0000e4000c1e1500 */
[C---:B0-----:R-:W-:Y:S02]  /*3f7c0*/  IMAD.WIDE R38, R0.reuse, 0x2, R122 ;  /* 0x0000000200267825 */ /* 0x041fe400078e027a */
[----:B------:R-:W3:Y:S02]  /*3f7d0*/  LDL.64 R122, [R1+0x8e8] ;  /* 0x0008e800017a7983 */ /* 0x000ee40000100a00 */
[----:B------:R-:W-:-:S02]  /*3f7e0*/  IMAD.WIDE R8, R0, 0x2, R140 ;  /* 0x0000000200087825 */ /* 0x000fc400078e028c */
[----:B------:R-:W3:Y:S02]  /*3f7f0*/  LDG.E.U16 R44, desc[UR10][R38.64] ;  /* 0x0000000a262c7981 */ /* 0x000ee4000c1e1500 */
[C---:B------:R-:W-:Y:S02]  /*3f800*/  IMAD.WIDE R6, R0.reuse, 0x2, R124 ;  /* 0x0000000200067825 */ /* 0x040fe400078e027c */
[----:B------:R4:W3:Y:S02]  /*3f810*/  LDG.E.U16 R141, desc[UR10][R8.64] ;  /* 0x0000000a088d7981 */ /* 0x0008e4000c1e1500 */
[C---:B------:R-:W-:Y:S02]  /*3f820*/  IMAD.WIDE R4, R0.reuse, 0x2, R90 ;  /* 0x0000000200047825 */ /* 0x040fe400078e025a */
[----:B------:R2:W3:Y:S04]  /*3f830*/  LDG.E.U16 R140, desc[UR10][R6.64] ;  /* 0x0000000a068c7981 */ /* 0x0004e8000c1e1500 */
[----:B------:R3:W3:Y:S01]  /*3f840*/  LDG.E.U16 R139, desc[UR10][R4.64] ;  /* 0x0000000a048b7981 */ /* 0x0006e2000c1e1500 */
[----:B------:R-:W-:-:S03]  /*3f850*/  IMAD.WIDE R36, R0, 0x2, R94 ;  /* 0x0000000200247825 */ /* 0x000fc600078e025e */
[----:B------:R-:W3:Y:S04]  /*3f860*/  LDL.64 R90, [R1+0x9e8] ;  /* 0x0009e800015a7983 */ /* 0x000ee80000100a00 */
[----:B------:R-:W3:Y:S04]  /*3f870*/  LDL.64 R124, [R1+0x928] ;  /* 0x00092800017c7983 */ /* 0x000ee80000100a00 */
[----:B------:R-:W3:Y:S01]  /*3f880*/  LDL.64 R94, [R1+0x7d8] ;  /* 0x0007d800015e7983 */ /* 0x000ee20000100a00 */
[----:B----4-:R-:W-:-:S03]  /*3f890*/  IMAD.WIDE R8, R0, 0x2, R92 ;  /* 0x0000000200087825 */ /* 0x010fc600078e025c */
[----:B------:R-:W4:Y:S01]  /*3f8a0*/  LDL.64 R92, [R1+0x858] ;  /* 0x00085800015c7983 */ /* 0x000f220000100a00 */
[----:B--2---:R-:W-:-:S03]  /*3f8b0*/  IMAD.WIDE R6, R0, 0x2, R42 ;  /* 0x0000000200067825 */ /* 0x004fc600078e022a */
[----:B------:R-:W2:Y:S04]  /*3f8c0*/  LDG.E.U16 R43, desc[UR10][R36.64] ;  /* 0x0000000a242b7981 */ /* 0x000ea8000c1e1500 */
[----:B------:R-:W2:Y:S04]  /*3f8d0*/  LDG.E.U16 R42, desc[UR10][R8.64] ;  /* 0x0000000a082a7981 */ /* 0x000ea8000c1e1500 */
[----:B------:R-:W2:Y:S04]  /*3f8e0*/  LDL.64 R36, [R1+0x9a8] ;  /* 0x0009a80001247983 */ /* 0x000ea80000100a00 */
[----:B------:R-:W2:Y:S01]  /*3f8f0*/  LDL.64 R8, [R1+0x968] ;  /* 0x0009680001087983 */ /* 0x000ea20000100a00 */
[----:B---3--:R-:W-:-:S03]  /*3f900*/  IMAD.WIDE R4, R0, 0x2, R40 ;  /* 0x0000000200047825 */ /* 0x008fc600078e0228 */
[----:B------:R-:W3:Y:S04]  /*3f910*/  LDG.E.U16 R41, desc[UR10][R6.64] ;  /* 0x0000000a06297981 */ /* 0x000ee8000c1e1500 */
[----:B------:R0:W3:Y:S02]  /*3f920*/  LDG.E.U16 R40, desc[UR10][R4.64] ;  /* 0x0000000a04287981 */ /* 0x0000e4000c1e1500 */
[C---:B0-----:R-:W-:Y:S02]  /*3f930*/  IMAD.WIDE R4, R0.reuse, 0x2, R122 ;  /* 0x0000000200047825 */ /* 0x041fe400078e027a */
[----:B------:R-:W3:Y:S04]  /*3f940*/  LDL.64 R122, [R1+0x758] ;  /* 0x00075800017a7983 */ /* 0x000ee80000100a00 */
[----:B------:R0:W3:Y:S04]  /*3f950*/  LDG.E.U16 R3, desc[UR10][R4.64] ;  /* 0x0000000a04037981 */ /* 0x0000e8000c1e1500 */
[----:B------:R-:W0:Y:S01]  /*3f960*/  LDL.64 R4, [R1+0x818] ;  /* 0x0008180001047983 */ /* 0x000e220000100a00 */
[----:B------:R-:W-:-:S03]  /*3f970*/  IMAD.WIDE R38, R0, 0x2, R90 ;  /* 0x0000000200267825 */ /* 0x000fc600078e025a */
[----:B------:R-:W3:Y:S01]  /*3f980*/  LDL.64 R90, [R1+0x8a8] ;  /* 0x0008a800015a7983 */ /* 0x000ee20000100a00 */
[----:B------:R-:W-:-:S03]  /*3f990*/  IMAD.WIDE R6, R0, 0x2, R124 ;  /* 0x0000000200067825 */ /* 0x000fc600078e027c */
[----:B------:R-:W3:Y:S04]  /*3f9a0*/  LDG.E.U16 R39, desc[UR10][R38.64] ;  /* 0x0000000a26277981 */ /* 0x000ee8000c1e1500 */
[----:B------:R-:W3:Y:S01]  /*3f9b0*/  LDL.64 R124, [R1+0x798] ;  /* 0x00079800017c7983 */ /* 0x000ee20000100a00 */
[----:B----4-:R-:W-:-:S06]  /*3f9c0*/  IMAD.WIDE R92, R0, 0x2, R92 ;  /* 0x00000002005c7825 */ /* 0x010fcc00078e025c */
[----:B------:R-:W4:Y:S01]  /*3f9d0*/  LDG.E.U16 R92, desc[UR10][R92.64] ;  /* 0x0000000a5c5c7981 */ /* 0x000f22000c1e1500 */
[----:B--2---:R-:W-:-:S05]  /*3f9e0*/  IMAD.WIDE R36, R0, 0x2, R36 ;  /* 0x0000000200247825 */ /* 0x004fca00078e0224 */
[----:B------:R-:W2:Y:S04]  /*3f9f0*/  LDG.E.U16 R38, desc[UR10][R36.64] ;  /* 0x0000000a24267981 */ /* 0x000ea8000c1e1500 */
[----:B------:R1:W2:Y:S04]  /*3fa00*/  LDG.E.U16 R36, desc[UR10][R6.64] ;  /* 0x0000000a06247981 */ /* 0x0002a8000c1e1500 */
[----:B------:R-:W1:Y:S01]  /*3fa10*/  LDL.64 R6, [R1+0x898] ;  /* 0x0008980001067983 */ /* 0x000e620000100a00 */
[----:B0-----:R-:W-:-:S05]  /*3fa20*/  IMAD.WIDE R4, R0, 0x2, R4 ;  /* 0x0000000200047825 */ /* 0x001fca00078e0204 */
[----:B------:R0:W2:Y:S04]  /*3fa30*/  LDG.E.U16 R93, desc[UR10][R4.64] ;  /* 0x0000000a045d7981 */ /* 0x0000a8000c1e1500 */
[----:B------:R-:W0:Y:S01]  /*3fa40*/  LDL.64 R4, [R1+0x718] ;  /* 0x0007180001047983 */ /* 0x000e220000100a00 */
[----:B---3--:R-:W-:-:S04]  /*3fa50*/  IMAD.WIDE R122, R0, 0x2, R122 ;  /* 0x00000002007a7825 */ /* 0x008fc800078e027a */
[C---:B------:R-:W-:Y:S01]  /*3fa60*/  IMAD.WIDE R90, R0.reuse, 0x2, R90 ;  /* 0x00000002005a7825 */ /* 0x040fe200078e025a */
[----:B------:R-:W3:Y:S05]  /*3fa70*/  LDG.E.U16 R96, desc[UR10][R122.64] ;  /* 0x0000000a7a607981 */ /* 0x000eea000c1e1500 */
[----:B------:R-:W2:Y:S01]  /*3fa80*/  LDG.E.U16 R90, desc[UR10][R90.64] ;  /* 0x0000000a5a5a7981 */ /* 0x000ea2000c1e1500 */
[----:B-1----:R-:W-:-:S05]  /*3fa90*/  IMAD.WIDE R6, R0, 0x2, R6 ;  /* 0x0000000200067825 */ /* 0x002fca00078e0206 */
[----:B------:R1:W2:Y:S04]  /*3faa0*/  LDG.E.U16 R91, desc[UR10][R6.64] ;  /* 0x0000000a065b7981 */ /* 0x0002a8000c1e1500 */
[----:B------:R-:W1:Y:S01]  /*3fab0*/  LDL.64 R6, [R1+0x6d8] ;  /* 0x0006d80001067983 */ /* 0x000e620000100a00 */
[----:B0-----:R-:W-:-:S05]  /*3fac0*/  IMAD.WIDE R4, R0, 0x2, R4 ;  /* 0x0000000200047825 */ /* 0x001fca00078e0204 */
[----:B------:R0:W2:Y:S04]  /*3fad0*/  LDG.E.U16 R122, desc[UR10][R4.64] ;  /* 0x0000000a047a7981 */ /* 0x0000a8000c1e1500 */
[----:B------:R-:W0:Y:S01]  /*3fae0*/  LDL.64 R4, [R1+0x658] ;  /* 0x0006580001047983 */ /* 0x000e220000100a00 */
[----:B------:R-:W-:-:S04]  /*3faf0*/  IMAD.WIDE R94, R0, 0x2, R94 ;  /* 0x00000002005e7825 */ /* 0x000fc800078e025e */
[C---:B------:R-:W-:Y:S02]  /*3fb00*/  IMAD.WIDE R124, R0.reuse, 0x2, R124 ;  /* 0x00000002007c7825 */ /* 0x040fe400078e027c */
[----:B------:R-:W2:Y:S02]  /*3fb10*/  LDG.E.U16 R94, desc[UR10][R94.64] ;  /* 0x0000000a5e5e7981 */ /* 0x000ea4000c1e1500 */
[----:B------:R-:W-:-:S05]  /*3fb20*/  IMAD.WIDE R8, R0, 0x2, R8 ;  /* 0x0000000200087825 */ /* 0x000fca00078e0208 */
[----:B------:R0:W2:Y:S04]  /*3fb30*/  LDG.E.U16 R37, desc[UR10][R8.64] ;  /* 0x0000000a08257981 */ /* 0x0000a8000c1e1500 */
[----:B------:R-:W2:Y:S04]  /*3fb40*/  LDG.E.U16 R95, desc[UR10][R124.64] ;  /* 0x0000000a7c5f7981 */ /* 0x000ea8000c1e1500 */
[----:B------:R-:W2:Y:S01]  /*3fb50*/  LDL.64 R8, [R1+0x698] ;  /* 0x0006980001087983 */ /* 0x000ea20000100a00 */
[----:B-1----:R-:W-:-:S05]  /*3fb60*/  IMAD.WIDE R6, R0, 0x2, R6 ;  /* 0x0000000200067825 */ /* 0x002fca00078e0206 */
[----:B------:R1:W3:Y:S04]  /*3fb70*/  LDG.E.U16 R123, desc[UR10][R6.64] ;  /* 0x0000000a067b7981 */ /* 0x0002e8000c1e1500 */
[----:B------:R-:W1:Y:S01]  /*3fb80*/  LDL.64 R6, [R1+0x618] ;  /* 0x0006180001067983 */ /* 0x000e620000100a00 */
[----:B0-----:R-:W-:-:S05]  /*3fb90*/  IMAD.WIDE R4, R0, 0x2, R4 ;  /* 0x0000000200047825 */ /* 0x001fca00078e0204 */
[----:B------:R0:W3:Y:S04]  /*3fba0*/  LDG.E.U16 R125, desc[UR10][R4.64] ;  /* 0x0000000a047d7981 */ /* 0x0000e8000c1e1500 */
[----:B------:R-:W0:Y:S01]  /*3fbb0*/  LDL.64 R4, [R1+0x520] ;  /* 0x0005200001047983 */ /* 0x000e220000100a00 */
[----:B--2---:R-:W-:-:S05]  /*3fbc0*/  IMAD.WIDE R8, R0, 0x2, R8 ;  /* 0x0000000200087825 */ /* 0x004fca00078e0208 */
[----:B------:R2:W2:Y:S04]  /*3fbd0*/  LDG.E.U16 R124, desc[UR10][R8.64] ;  /* 0x0000000a087c7981 */ /* 0x0004a8000c1e1500 */
        /* <DEDUP_REMOVED lines=8> */
[----:B------:R-:W2:Y:S04]  /*3fc60*/  LDG.E.U16 R146, desc[UR10][R8.64] ;  /* 0x0000000a08927981 */ /* 0x000ea8000c1e1500 */
[----:B------:R-:W2:Y:S01]  /*3fc70*/  LDL.64 R8, [R1+0x3e0] ;  /* 0x0003e00001087983 */ /* 0x000ea20000100a00 */
[----:B-1----:R-:W-:-:S05]  /*3fc80*/  IMAD.WIDE R6, R0, 0x2, R6 ;  /* 0x0000000200067825 */ /* 0x002fca00078e0206 */
[----:B------:R-:W2:Y:S04]  /*3fc90*/  LDG.E.U16 R150, desc[UR10][R6.64] ;  /* 0x0000000a06967981 */ /* 0x000ea8000c1e1500 */
[----:B------:R-:W2:Y:S01]  /*3fca0*/  LDL.64 R6, [R1+0x420] ;  /* 0x0004200001067983 */ /* 0x000ea20000100a00 */
[----:B0-----:R-:W-:-:S05]  /*3fcb0*/  IMAD.WIDE R4, R0, 0x2, R4 ;  /* 0x0000000200047825 */ /* 0x001fca00078e0204 */
[----:B------:R0:W2:Y:S04]  /*3fcc0*/  LDG.E.U16 R152, desc[UR10][R4.64] ;  /* 0x0000000a04987981 */ /* 0x0000a8000c1e1500 */
[----:B------:R-:W0:Y:S02]  /*3fcd0*/  LDL.64 R4, [R1+0x460] ;  /* 0x0004600001047983 */ /* 0x000e240000100a00 */
[----:B0-----:R-:W-:-:S05]  /*3fce0*/  IMAD.WIDE R4, R0, 0x2, R4 ;  /* 0x0000000200047825 */ /* 0x001fca00078e0204 */
[----:B------:R2:W3:Y:S02]  /*3fcf0*/  LDG.E.U16 R154, desc[UR10][R4.64] ;  /* 0x0000000a049a7981 */ /* 0x0004e4000c1e1500 */
[C---:B--2---:R-:W-:Y:S02]  /*3fd00*/  IMAD.WIDE R4, R0.reuse, 0x2, R6 ;  /* 0x0000000200047825 */ /* 0x044fe400078e0206 */
[----:B------:R-:W2:Y:S04]  /*3fd10*/  LDL.64 R6, [R1+0x1a0] ;  /* 0x0001a00001067983 */ /* 0x000ea80000100a00 */
[----:B------:R0:W2:Y:S02]  /*3fd20*/  LDG.E.U16 R156, desc[UR10][R4.64] ;  /* 0x0000000a049c7981 */ /* 0x0000a4000c1e1500 */
[----:B0-----:R-:W-:-:S02]  /*3fd30*/  IMAD.WIDE R4, R0, 0x2, R8 ;  /* 0x0000000200047825 */ /* 0x001fc400078e0208 */
[----:B------:R-:W2:Y:S04]  /*3fd40*/  LDL.64 R8, [R1+0x1e0] ;  /* 0x0001e00001087983 */ /* 0x000ea80000100a00 */
        /* <DEDUP_REMOVED lines=76> */
[----:B--2---:R-:W-:-:S05]  /*40210*/  IMAD.WIDE R4, R0, 0x2, R8 ;  /* 0x0000000200047825 */ /* 0x004fca00078e0208 */
[----:B------:R0:W2:Y:S02]  /*40220*/  LDG.E.U16 R223, desc[UR10][R4.64] ;  /* 0x0000000a04df7981 */ /* 0x0000a4000c1e1500 */
[----:B0-----:R-:W-:-:S05]  /*40230*/  IMAD.WIDE R4, R0, 0x2, R6 ;  /* 0x0000000200047825 */ /* 0x001fca00078e0206 */
[----:B------:R0:W2:Y:S02]  /*40240*/  LDG.E.U16 R225, desc[UR10][R4.64] ;  /* 0x0000000a04e17981 */ /* 0x0000a4000c1e1500 */
[----:B0-----:R-:W-:Y:S02]  /*40250*/  F2FP.F16.F32.PACK_AB R4, R137, R138 ;  /* 0x0000008a8904723e */ /* 0x001fe400000000ff */
[----:B------:R-:W2:Y:S04]  /*40260*/  LDL.LU R138, [R1+0x44] ;  /* 0x00004400018a7983 */ /* 0x000ea80000300800 */
[----:B------:R-:W3:Y:S01]  /*40270*/  LDL.LU R137, [R1+0x40] ;  /* 0x0000400001897983 */ /* 0x000ee20000300800 */
[----:B------:R-:W-:Y:S02]  /*40280*/  F2FP.F16.F32.PACK_AB R5, R136, R135 ;  /* 0x000000878805723e */ /* 0x000fe400000000ff */
[----:B------:R-:W-:Y:S01]  /*40290*/  F2FP.F16.F32.PACK_AB R6, R134, R133 ;  /* 0x000000858606723e */ /* 0x000fe200000000ff */
[----:B------:R-:W4:Y:S01]  /*402a0*/  LDL.LU R135, [R1+0x4c] ;  /* 0x00004c0001877983 */ /* 0x000f220000300800 */
[----:B------:R-:W-:-:S03]  /*402b0*/  F2FP.F16.F32.PACK_AB R7, R132, R131 ;  /* 0x000000838407723e */ /* 0x000fc600000000ff */
[----:B------:R-:W4:Y:S01]  /*402c0*/  LDL.LU R136, [R1+0x48] ;  /* 0x0000480001887983 */ /* 0x000f220000300800 */
[----:B------:R-:W-:-:S03]  /*402d0*/  F2FP.F16.F32.PACK_AB R8, R130, R129 ;  /* 0x000000818208723e */ /* 0x000fc600000000ff */
[----:B------:R-:W4:Y:S04]  /*402e0*/  LDL.LU R133, [R1+0x54] ;  /* 0x0000540001857983 */ /* 0x000f280000300800 */
[----:B------:R-:W4:Y:S01]  /*402f0*/  LDL.LU R134, [R1+0x50] ;  /* 0x0000500001867983 */ /* 0x000f220000300800 */
[----:B------:R-:W-:-:S03]  /*40300*/  F2FP.F16.F32.PACK_AB R9, R128, R127 ;  /* 0x0000007f8009723e */ /* 0x000fc600000000ff */
[----:B------:R-:W4:Y:S04]  /*40310*/  LDL.LU R131, [R1+0x5c] ;  /* 0x00005c0001837983 */ /* 0x000f280000300800 */
[----:B------:R-:W4:Y:S01]  /*40320*/  LDL.LU R132, [R1+0x58] ;  /* 0x0000580001847983 */ /* 0x000f220000300800 */
[----:B------:R-:W-:-:S03]  /*40330*/  F2FP.F16.F32.PACK_AB R10, R126, R10 ;  /* 0x0000000a7e0a723e */ /* 0x000fc600000000ff */
        /* <DEDUP_REMOVED lines=10> */
[----:B------:R-:W4:Y:S04]  /*403e0*/  LDL.LU R121, [R1+0x74] ;  /* 0x0000740001797983 */ /* 0x000f280000300800 */
[----:B------:R-:W4:Y:S04]  /*403f0*/  LDL.LU R120, [R1+0x78] ;  /* 0x0000780001787983 */ /* 0x000f280000300800 */
[----:B------:R-:W4:Y:S04]  /*40400*/  LDL.LU R119, [R1+0x7c] ;  /* 0x00007c0001777983 */ /* 0x000f280000300800 */
[----:B------:R-:W4:Y:S04]  /*40410*/  LDL.LU R118, [R1+0x80] ;  /* 0x0000800001767983 */ /* 0x000f280000300800 */
[----:B------:R-:W4:Y:S01]  /*40420*/  LDL.LU R117, [R1+0x84] ;  /* 0x0000840001757983 */ /* 0x000f220000300800 */
        /* <DEDUP_REMOVED lines=19> */
[----:B------:R-:W-:-:S04]  /*40560*/  F2FP.F16.F32.PACK_AB R35, R97, R35 ;  /* 0x000000236123723e */ /* 0x000fc800000000ff */
[----:B------:R-:W-:Y:S01]  /*40570*/  STTM.16dp32bit_t0_t15.x32 tmem[UR7+0x180], R4 ;  /* 0x00018004000079ed */ /* 0x000fe20008a80007 */
[----:B------:R0:W-:Y:S01]  /*40580*/  STTM.16dp32bit_t16_t31.x32 tmem[UR7+0x1a0], R4 ;  /* 0x0001a004000079ed */ /* 0x0001e20008aa0007 */
[----:B--2---:R1:W-:Y:S04]  /*40590*/  STS.U16 [R198+UR9+0x44000], R138 ;  /* 0x0440008ac6007988 */ /* 0x0043e80008000409 */
[----:B---3--:R2:W-:Y:S04]  /*405a0*/  STS.U16 [R198+UR9+0x44400], R137 ;  /* 0x04440089c6007988 */ /* 0x0085e80008000409 */
[----:B-1----:R-:W3:Y:S04]  /*405b0*/  LDL.LU R138, [R1+0x38] ;  /* 0x00003800018a7983 */ /* 0x002ee80000300800 */
[----:B--2---:R-:W2:Y:S04]  /*405c0*/  LDL.LU R137, [R1+0x34] ;  /* 0x0000340001897983 */ /* 0x004ea80000300800 */
[----:B------:R-:W-:Y:S04]  /*405d0*/  STL [R1+0x2170], R198 ;  /* 0x002170c601007387 */ /* 0x000fe80000100800 */
[----:B0-----:R-:W2:Y:S04]  /*405e0*/  LDL.64 R6, [R1+0xed0] ;  /* 0x000ed00001067983 */ /* 0x001ea80000100a00 */
[----:B------:R-:W2:Y:S04]  /*405f0*/  LDL.64 R22, [R1+0xe90] ;  /* 0x000e900001167983 */ /* 0x000ea80000100a00 */
[----:B------:R-:W2:Y:S04]  /*40600*/  LDL.64 R8, [R1+0x5a0] ;  /* 0x0005a00001087983 */ /* 0x000ea80000100a00 */
[----:B------:R-:W2:Y:S04]  /*40610*/  LDL.64 R26, [R1+0xe50] ;  /* 0x000e5000011a7983 */ /* 0x000ea80000100a00 */
[----:B------:R-:W2:Y:S04]  /*40620*/  LDL.64 R4, [R1+0xec8] ;  /* 0x000ec80001047983 */ /* 0x000ea80000100a00 */
[----:B------:R0:W-:Y:S04]  /*40630*/  STS.U16 [R198+UR9+0x44800], R2 ;  /* 0x04480002c6007988 */ /* 0x0001e80008000409 */
[----:B----4-:R-:W-:Y:S04]  /*40640*/  STS.U16 [R198+UR9+0x41800], R127 ;  /* 0x0418007fc6007988 */ /* 0x010fe80008000409 */
        /* <DEDUP_REMOVED lines=61> */
[----:B------:R-:W4:Y:S04]  /*40a20*/  LDL.64 R30, [R1+0xe98] ;  /* 0x000e9800011e7983 */ /* 0x000f280000100a00 */
[----:B------:R-:W4:Y:S04]  /*40a30*/  LDL.64 R28, [R1+0xe58] ;  /* 0x000e5800011c7983 */ /* 0x000f280000100a00 */
[----:B------:R-:W4:Y:S04]  /*40a40*/  LDL.64 R12, [R1+0xec0] ;  /* 0x000ec000010c7983 */ /* 0x000f280000100a00 */
[----:B------:R-:W4:Y:S04]  /*40a50*/  LDL.64 R10, [R1+0xea0] ;  /* 0x000ea000010a7983 */ /* 0x000f280000100a00 */
[----:B------:R-:W4:Y:S04]  /*40a60*/  LDL.64 R20, [R1+0xe88] ;  /* 0x000e880001147983 */ /* 0x000f280000100a00 */
[----:B---3--:R-:W-:Y:S04]  /*40a70*/  STS.U16 [R2+UR9+0x40080], R138 ;  /* 0x0400808a02007988 */ /* 0x008fe80008000409 */
[----:B--2---:R-:W-:Y:S04]  /*40a80*/  STS.U16 [R2+UR9+0x40480], R137 ;  /* 0x0404808902007988 */ /* 0x004fe80008000409 */
        /* <DEDUP_REMOVED lines=12> */
[----:B0-----:R-:W0:Y:S03]  /*40b50*/  S2R R244, SR_TID.X ;  /* 0x0000000000f47919 */ /* 0x001e260000002100 */
        /* <DEDUP_REMOVED lines=28> */
[----:B0-----:R-:W-:-:S03]  /*40d20*/  LOP3.LUT R15, R244, 0x3f, RZ, 0xc0, !PT ;  /* 0x0000003ff40f7812 */ /* 0x001fc600078ec0ff */
[----:B------:R-:W-:Y:S04]  /*40d30*/  STS.U16 [R2+UR9+0x52880], R66 ;  /* 0x0528804202007988 */ /* 0x000fe80008000409 */
[----:B------:R-:W-:Y:S04]  /*40d40*/  STS.U16 [R2+UR9+0x52c80], R65 ;  /* 0x052c804102007988 */ /* 0x000fe80008000409 */
[----:B------:R-:W-:Y:S04]  /*40d50*/  STS.U16 [R2+UR9+0x53080], R64 ;  /* 0x0530804002007988 */ /* 0x000fe80008000409 */
[----:B------:R-:W-:Y:S01]  /*40d60*/  STS.U16 [R2+UR9+0x53480], R63 ;  /* 0x0534803f02007988 */ /* 0x000fe20008000409 */
[----:B------:R-:W-:-:S03]  /*40d70*/  SHF.L.U32 R15, R15, 0x1, RZ ;  /* 0x000000010f0f7819 */ /* 0x000fc600000006ff */
[----:B------:R-:W-:Y:S01]  /*40d80*/  STS.U16 [R2+UR9+0x53880], R62 ;  /* 0x0538803e02007988 */ /* 0x000fe20008000409 */
[----:B------:R-:W-:-:S03]  /*40d90*/  LOP3.LUT R14, R244, 0x40, RZ, 0xc0, !PT ;  /* 0x00000040f40e7812 */ /* 0x000fc600078ec0ff */
[----:B------:R-:W-:Y:S04]  /*40da0*/  STS.U16 [R2+UR9+0x53c80], R61 ;  /* 0x053c803d02007988 */ /* 0x000fe80008000409 */
[----:B------:R-:W-:Y:S04]  /*40db0*/  STS.U16 [R2+UR9+0x54080], R60 ;  /* 0x0540803c02007988 */ /* 0x000fe80008000409 */
[----:B------:R-:W-:Y:S04]  /*40dc0*/  STS.U16 [R2+UR9+0x54480], R59 ;  /* 0x0544803b02007988 */ /* 0x000fe80008000409 */
[----:B------:R-:W-:Y:S01]  /*40dd0*/  STS.U16 [R2+UR9+0x54880], R58 ;  /* 0x0548803a02007988 */ /* 0x000fe20008000409 */
[----:B------:R-:W-:-:S03]  /*40de0*/  IMAD R14, R14, 0x200, R15 ;  /* 0x000002000e0e7824 */ /* 0x000fc600078e020f */
        /* <DEDUP_REMOVED lines=76> */
[----:B0-----:R0:W2:Y:S04]  /*412b0*/  LDG.E.U16 R47, desc[UR10][R6.64] ;  /* 0x0000000a062f7981 */ /* 0x0010a8000c1e1500 */
[----:B------:R-:W-:Y:S01]  /*412c0*/  STS.U16 [R14+UR9+0x57500], R192 ;  /* 0x057500c00e007988 */ /* 0x000fe20008000409 */
[----:B------:R-:W-:-:S03]  /*412d0*/  IMAD.WIDE R8, R0, 0x2, R8 ;  /* 0x0000000200087825 */ /* 0x000fc600078e0208 */
[----:B------:R-:W-:Y:S01]  /*412e0*/  STS.U16 [R14+UR9+0x57900], R194 ;  /* 0x057900c20e007988 */ /* 0x000fe20008000409 */
[----:B0-----:R-:W-:-:S03]  /*412f0*/  IMAD.WIDE R6, R0, 0x2, R22 ;  /* 0x0000000200067825 */ /* 0x001fc600078e0216 */
[----:B-1----:R-:W3:Y:S04]  /*41300*/  LDL.64 R36, [R1+0xe10] ;  /* 0x000e100001247983 */ /* 0x002ee80000100a00 */
[----:B------:R0:W-:Y:S01]  /*41310*/  STS.U16 [R14+UR9+0x57d00], R209 ;  /* 0x057d00d10e007988 */ /* 0x0001e20008000409 */
[----:B------:R-:W-:-:S03]  /*41320*/  IMAD.WIDE R4, R0, 0x2, R4 ;  /* 0x0000000200047825 */ /* 0x000fc600078e0204 */
[----:B------:R1:W2:Y:S04]  /*41330*/  LDG.E.U16 R45, desc[UR10][R6.64] ;  /* 0x0000000a062d7981 */ /* 0x0002a8000c1e1500 */
[----:B------:R-:W2:Y:S04]  /*41340*/  LDL.64 R18, [R1+0xe60] ;  /* 0x000e600001127983 */ /* 0x000ea80000100a00 */
[----:B0-----:R-:W2:Y:S01]  /*41350*/  LDL.64 R14, [R1+0xe68] ;  /* 0x000e6800010e7983 */ /* 0x001ea20000100a00 */
[----:B-1----:R-:W-:Y:S01]  /*41360*/  IMAD.WIDE R6, R0, 0x2, R26 ;  /* 0x0000000200067825 */ /* 0x002fe200078e021a */
[----:B------:R-:W-:-:S02]  /*41370*/  LOP3.LUT R16, R244, 0x3f, RZ, 0xc0, !PT ;  /* 0x0000003ff4107812 */ /* 0x000fc400078ec0ff */
[----:B------:R0:W2:Y:S01]  /*41380*/  LDG.E.U16 R48, desc[UR10][R8.64] ;  /* 0x0000000a08307981 */ /* 0x0000a2000c1e1500 */
[----:B------:R-:W-:-:S03]  /*41390*/  LOP3.LUT R2, R244, 0x40, RZ, 0xc0, !PT ;  /* 0x00000040f4027812 */ /* 0x000fc600078ec0ff */
[----:B------:R-:W2:Y:S04]  /*413a0*/  LDG.E.U16 R244, desc[UR10][R6.64] ;  /* 0x0000000a06f47981 */ /* 0x000ea8000c1e1500 */
[----:B------:R-:W2:Y:S01]  /*413b0*/  LDG.E.U16 R39, desc[UR10][R4.64] ;  /* 0x0000000a04277981 */ /* 0x000ea2000c1e1500 */
[----:B------:R-:W-:Y:S01]  /*413c0*/  SHF.L.U32 R16, R16, 0x1, RZ ;  /* 0x0000000110107819 */ /* 0x000fe200000006ff */
[----:B----4-:R-:W-:Y:S02]  /*413d0*/  IMAD.WIDE R12, R0, 0x2, R12 ;  /* 0x00000002000c7825 */ /* 0x010fe400078e020c */
[----:B------:R-:W4:Y:S02]  /*413e0*/  LDL.64 R24, [R1+0xe28] ;  /* 0x000e280001187983 */ /* 0x000f240000100a00 */
[----:B------:R-:W-:-:S02]  /*413f0*/  IMAD R2, R2, 0x200, R16 ;  /* 0x0000020002027824 */ /* 0x000fc400078e0210 */
[----:B0-----:R-:W-:Y:S01]  /*41400*/  IMAD.WIDE R8, R0, 0x2, R30 ;  /* 0x0000000200087825 */ /* 0x001fe200078e021e */
[----:B------:R-:W4:Y:S02]  /*41410*/  LDL.64 R16, [R1+0xe18] ;  /* 0x000e180001107983 */ /* 0x000f240000100a00 */
[----:B------:R-:W-:Y:S02]  /*41420*/  LOP3.LUT R2, R2, 0x30, RZ, 0x3c, !PT ;  /* 0x0000003002027812 */ /* 0x000fe400078e3cff */
[----:B------:R0:W4:Y:S04]  /*41430*/  LDG.E.U16 R46, desc[UR10][R8.64] ;  /* 0x0000000a082e7981 */ /* 0x000128000c1e1500 */
[----:B------:R-:W-:Y:S04]  /*41440*/  STS.U16 [R2+UR9+0x40180], R211 ;  /* 0x040180d302007988 */ /* 0x000fe80008000409 */
[----:B------:R-:W-:Y:S01]  /*41450*/  STS.U16 [R2+UR9+0x40580], R213 ;  /* 0x040580d502007988 */ /* 0x000fe20008000409 */
[----:B0-----:R-:W-:-:S03]  /*41460*/  IMAD.WIDE R8, R0, 0x2, R28 ;  /* 0x0000000200087825 */ /* 0x001fc600078e021c */
[----:B------:R-:W-:Y:S04]  /*41470*/  STS.U16 [R2+UR9+0x40980], R215 ;  /* 0x040980d702007988 */ /* 0x000fe80008000409 */
[----:B------:R-:W-:Y:S01]  /*41480*/  STS.U16 [R2+UR9+0x40d80], R217 ;  /* 0x040d80d902007988 */ /* 0x000fe20008000409 */
[----:B------:R-:W-:-:S03]  /*41490*/  IMAD.WIDE R10, R0, 0x2, R10 ;  /* 0x00000002000a7825 */ /* 0x000fc600078e020a */
[----:B------:R-:W-:Y:S04]  /*414a0*/  STS.U16 [R2+UR9+0x41180], R219 ;  /* 0x041180db02007988 */ /* 0x000fe80008000409 */
[----:B------:R-:W-:Y:S04]  /*414b0*/  STS.U16 [R2+UR9+0x41580], R221 ;  /* 0x041580dd02007988 */ /* 0x000fe80008000409 */
[----:B------:R-:W-:Y:S04]  /*414c0*/  STS.U16 [R2+UR9+0x41980], R223 ;  /* 0x041980df02007988 */ /* 0x000fe80008000409 */
[----:B------:R0:W-:Y:S01]  /*414d0*/  STS.U16 [R2+UR9+0x41d80], R225 ;  /* 0x041d80e102007988 */ /* 0x0001e20008000409 */
[----:B------:R-:W-:-:S03]  /*414e0*/  IMAD.WIDE R4, R0, 0x2, R20 ;  /* 0x0000000200047825 */ /* 0x000fc600078e0214 */
[----:B------:R3:W4:Y:S04]  /*414f0*/  LDG.E.U16 R40, desc[UR10][R8.64] ;  /* 0x0000000a08287981 */ /* 0x000728000c1e1500 */
[----:B------:R-:W4:Y:S04]  /*41500*/  LDG.E.U16 R43, desc[UR10][R12.64] ;  /* 0x0000000a0c2b7981 */ /* 0x000f28000c1e1500 */
[----:B0-----:R-:W4:Y:S04]  /*41510*/  LDL.64 R2, [R1+0xe20] ;  /* 0x000e200001027983 */ /* 0x001f280000100a00 */
[----:B------:R2:W4:Y:S04]  /*41520*/  LDG.E.U16 R42, desc[UR10][R10.64] ;  /* 0x0000000a0a2a7981 */ /* 0x000528000c1e1500 */
[----:B------:R-:W4:Y:S04]  /*41530*/  LDL.64 R34, [R1+0xdf0] ;  /* 0x000df00001227983 */ /* 0x000f280000100a00 */
[----:B------:R-:W4:Y:S04]  /*41540*/  LDL.64 R30, [R1+0xde8] ;  /* 0x000de800011e7983 */ /* 0x000f280000100a00 */
[----:B------:R-:W4:Y:S04]  /*41550*/  LDG.E.U16 R38, desc[UR10][R4.64] ;  /* 0x0000000a04267981 */ /* 0x000f28000c1e1500 */
[----:B------:R-:W4:Y:S04]  /*41560*/  LDL.64 R22, [R1+0xde0] ;  /* 0x000de00001167983 */ /* 0x000f280000100a00 */
[----:B------:R-:W4:Y:S04]  /*41570*/  LDL.64 R20, [R1+0xdb0] ;  /* 0x000db00001147983 */ /* 0x000f280000100a00 */
[----:B------:R-:W4:Y:S01]  /*41580*/  LDL.64 R32, [R1+0xda0] ;  /* 0x000da00001207983 */ /* 0x000f220000100a00 */
[----:B---3--:R-:W-:-:S05]  /*41590*/  IMAD.WIDE R8, R0, 0x2, R36 ;  /* 0x0000000200087825 */ /* 0x008fca00078e0224 */
[----:B------:R-:W3:Y:S01]  /*415a0*/  LDG.E.U16 R208, desc[UR10][R8.64] ;  /* 0x0000000a08d07981 */ /* 0x000ee2000c1e1500 */
[----:B--2---:R-:W-:-:S03]  /*415b0*/  IMAD.WIDE R10, R0, 0x2, R18 ;  /* 0x00000002000a7825 */ /* 0x004fc600078e0212 */
[----:B------:R-:W2:Y:S01]  /*415c0*/  LDL.64 R18, [R1+0xda8] ;  /* 0x000da80001127983 */ /* 0x000ea20000100a00 */
[----:B------:R-:W-:-:S03]  /*415d0*/  IMAD.WIDE R12, R0, 0x2, R14 ;  /* 0x00000002000c7825 */ /* 0x000fc600078e020e */
[----:B------:R-:W2:Y:S04]  /*415e0*/  LDL.64 R14, [R1+0xdd8] ;  /* 0x000dd800010e7983 */ /* 0x000ea80000100a00 */
[----:B------:R-:W2:Y:S04]  /*415f0*/  LDG.E.U16 R44, desc[UR10][R12.64] ;  /* 0x0000000a0c2c7981 */ /* 0x000ea8000c1e1500 */
[----:B------:R-:W-:Y:S04]  /*41600*/  STL [R1+0x130], R48 ;  /* 0x0001303001007387 */ /* 0x000fe80000100800 */
[----:B------:R-:W-:Y:S04]  /*41610*/  STL [R1+0x12c], R47 ;  /* 0x00012c2f01007387 */ /* 0x000fe80000100800 */
[----:B------:R4:W2:Y:S04]  /*41620*/  LDG.E.U16 R41, desc[UR10][R10.64] ;  /* 0x0000000a0a297981 */ /* 0x0008a8000c1e1500 */
[----:B------:R-:W-:Y:S04]  /*41630*/  STL [R1+0x227c], R244 ;  /* 0x00227cf401007387 */ /* 0x000fe80000100800 */
[----:B------:R0:W-:Y:S04]  /*41640*/  STL [R1+0x128], R39 ;  /* 0x0001282701007387 */ /* 0x0001e80000100800 */
[----:B------:R-:W2:Y:S01]  /*41650*/  LDL.64 R28, [R1+0xd98] ;  /* 0x000d9800011c7983 */ /* 0x000ea20000100a00 */
[----:B----4-:R-:W-:-:S03]  /*41660*/  IMAD.WIDE R10, R0, 0x2, R16 ;  /* 0x00000002000a7825 */ /* 0x010fc600078e0210 */
[----:B------:R-:W4:Y:S01]  /*41670*/  LDL.64 R26, [R1+0xd68] ;  /* 0x000d6800011a7983 */ /* 0x000f220000100a00 */
[----:B------:R-:W-:-:S03]  /*41680*/  IMAD.WIDE R4, R0, 0x2, R24 ;  /* 0x0000000200047825 */ /* 0x000fc600078e0218 */
[----:B------:R-:W4:Y:S04]  /*41690*/  LDL.64 R24, [R1+0xd60] ;  /* 0x000d600001187983 */ /* 0x000f280000100a00 */
[----:B------:R-:W4:Y:S04]  /*416a0*/  LDL.64 R16, [R1+0xd58] ;  /* 0x000d580001107983 */ /* 0x000f280000100a00 */
[----:B0-----:R0:W4:Y:S01]  /*416b0*/  LDG.E.U16 R39, desc[UR10][R4.64] ;  /* 0x0000000a04277981 */ /* 0x001122000c1e1500 */
[----:B------:R-:W-:-:S03]  /*416c0*/  IMAD.WIDE R12, R0, 0x2, R2 ;  /* 0x00000002000c7825 */ /* 0x000fc600078e0202 */
[----:B------:R-:W4:Y:S04]  /*416d0*/  LDL.64 R2, [R1+0xd70] ;  /* 0x000d700001027983 */ /* 0x000f280000100a00 */
[----:B------:R-:W-:Y:S01]  /*416e0*/  STL [R1+0x124], R43 ;  /* 0x0001242b01007387 */ /* 0x000fe20000100800 */
[----:B------:R-:W-:-:S03]  /*416f0*/  IMAD.WIDE R6, R0, 0x2, R34 ;  /* 0x0000000200067825 */ /* 0x000fc600078e0222 */
[----:B------:R1:W-:Y:S04]  /*41700*/  STL [R1+0x120], R42 ;  /* 0x0001202a01007387 */ /* 0x0003e80000100800 */
[----:B------:R-:W-:Y:S01]  /*41710*/  STL [R1+0x11c], R46 ;  /* 0x00011c2e01007387 */ /* 0x000fe20000100800 */
[----:B0-----:R-:W-:-:S03]  /*41720*/  IMAD.WIDE R4, R0, 0x2, R30 ;  /* 0x0000000200047825 */ /* 0x001fc600078e021e */
[----:B------:R-:W-:Y:S04]  /*41730*/  STL [R1+0x118], R45 ;  /* 0x0001182d01007387 */ /* 0x000fe80000100800 */
[----:B-1----:R-:W4:Y:S01]  /*41740*/  LDG.E.U16 R42, desc[UR10][R10.64] ;  /* 0x0000000a0a2a7981 */ /* 0x002f22000c1e1500 */
[----:B------:R-:W-:-:S03]  /*41750*/  IMAD.WIDE R8, R0, 0x2, R20 ;  /* 0x0000000200087825 */ /* 0x000fc600078e0214 */
[----:B------:R0:W4:Y:S04]  /*41760*/  LDG.E.U16 R43, desc[UR10][R12.64] ;  /* 0x0000000a0c2b7981 */ /* 0x000128000c1e1500 */
[----:B------:R-:W4:Y:S01]  /*41770*/  LDG.E.U16 R36, desc[UR10][R4.64] ;  /* 0x0000000a04247981 */ /* 0x000f22000c1e1500 */
[----:B0-----:R-:W-:-:S03]  /*41780*/  IMAD.WIDE R12, R0, 0x2, R22 ;  /* 0x00000002000c7825 */ /* 0x001fc600078e0216 */
[----:B---3--:R-:W-:Y:S04]  /*41790*/  STL [R1+0x2280], R208 ;  /* 0x002280d001007387 */ /* 0x008fe80000100800 */
[----:B------:R0:W-:Y:S04]  /*417a0*/  STL [R1+0x114], R38 ;  /* 0x0001142601007387 */ /* 0x0001e80000100800 */
[----:B------:R-:W3:Y:S04]  /*417b0*/  LDL.64 R30, [R1+0xd28] ;  /* 0x000d2800011e7983 */ /* 0x000ee80000100a00 */
[----:B------:R-:W3:Y:S01]  /*417c0*/  LDL.64 R22, [R1+0xd20] ;  /* 0x000d200001167983 */ /* 0x000ee20000100a00 */
[----:B--2---:R-:W-:-:S03]  /*417d0*/  IMAD.WIDE R10, R0, 0x2, R14 ;  /* 0x00000002000a7825 */ /* 0x004fc600078e020e */
[----:B0-----:R0:W2:Y:S04]  /*417e0*/  LDG.E.U16 R38, desc[UR10][R6.64] ;  /* 0x0000000a06267981 */ /* 0x0010a8000c1e1500 */
[----:B------:R-:W2:Y:S04]  /*417f0*/  LDL.64 R14, [R1+0xd30] ;  /* 0x000d3000010e7983 */ /* 0x000ea80000100a00 */
[----:B------:R-:W2:Y:S01]  /*41800*/  LDL.64 R20, [R1+0xd18] ;  /* 0x000d180001147983 */ /* 0x000ea20000100a00 */
[----:B0-----:R-:W-:-:S03]  /*41810*/  IMAD.WIDE R6, R0, 0x2, R18 ;  /* 0x0000000200067825 */ /* 0x001fc600078e0212 */
[----:B------:R-:W-:Y:S04]  /*41820*/  STL [R1+0x110], R44 ;  /* 0x0001102c01007387 */ /* 0x000fe80000100800 */
[----:B------:R-:W2:Y:S04]  /*41830*/  LDG.E.U16 R207, desc[UR10][R10.64] ;  /* 0x0000000a0acf7981 */ /* 0x000ea8000c1e1500 */
[----:B------:R-:W3:Y:S04]  /*41840*/  LDL.64 R18, [R1+0xd00] ;  /* 0x000d000001127983 */ /* 0x000ee80000100a00 */
[----:B------:R0:W-:Y:S01]  /*41850*/  STL [R1+0x10c], R41 ;  /* 0x00010c2901007387 */ /* 0x0001e20000100800 */
[----:B------:R-:W-:-:S03]  /*41860*/  IMAD.WIDE R4, R0, 0x2, R32 ;  /* 0x0000000200047825 */ /* 0x000fc600078e0220 */
[----:B------:R-:W3:Y:S04]  /*41870*/  LDG.E.U16 R37, desc[UR10][R6.64] ;  /* 0x0000000a06257981 */ /* 0x000ee8000c1e1500 */
[----:B0-----:R0:W3:Y:S02]  /*41880*/  LDG.E.U16 R41, desc[UR10][R12.64] ;  /* 0x0000000a0c297981 */ /* 0x0010e4000c1e1500 */
[----:B0-----:R-:W-:-:S05]  /*41890*/  IMAD.WIDE R12, R0, 0x2, R28 ;  /* 0x00000002000c7825 */ /* 0x001fca00078e021c */
[----:B------:R-:W3:Y:S04]  /*418a0*/  LDG.E.U16 R206, desc[UR10][R12.64] ;  /* 0x0000000a0cce7981 */ /* 0x000ee8000c1e1500 */
[----:B------:R0:W-:Y:S01]  /*418b0*/  STL [R1+0x108], R40 ;  /* 0x0001082801007387 */ /* 0x0001e20000100800 */
[----:B----4-:R-:W-:-:S03]  /*418c0*/  IMAD.WIDE R6, R0, 0x2, R24 ;  /* 0x0000000200067825 */ /* 0x010fc600078e0218 */
[----:B0-----:R0:W4:Y:S01]  /*418d0*/  LDG.E.U16 R40, desc[UR10][R8.64] ;  /* 0x0000000a08287981 */ /* 0x001122000c1e1500 */
[----:B------:R-:W-:-:S04]  /*418e0*/  IMAD.WIDE R10, R0, 0x2, R2 ;  /* 0x00000002000a7825 */ /* 0x000fc800078e0202 */
[C---:B0-----:R-:W-:Y:S01]  /*418f0*/  IMAD.WIDE R8, R0.reuse, 0x2, R26 ;  /* 0x0000000200087825 */ /* 0x041fe200078e021a */
[----:B--2---:R-:W-:Y:S04]  /*41900*/  STL [R1+0x2284], R207 ;  /* 0x002284cf01007387 */ /* 0x004fe80000100800 */
[----:B------:R0:W-:Y:S04]  /*41910*/  STL [R1+0x100], R39 ;  /* 0x0001002701007387 */ /* 0x0001e80000100800 */
[----:B------:R-:W2:Y:S04]  /*41920*/  LDL.64 R2, [R1+0xcf8] ;  /* 0x000cf80001027983 */ /* 0x000ea80000100a00 */
[----:B------:R-:W2:Y:S04]  /*41930*/  LDL.64 R34, [R1+0xcf0] ;  /* 0x000cf00001227983 */ /* 0x000ea80000100a00 */
[----:B0-----:R0:W2:Y:S04]  /*41940*/  LDG.E.U16 R39, desc[UR10][R4.64] ;  /* 0x0000000a04277981 */ /* 0x0010a8000c1e1500 */
[----:B------:R-:W2:Y:S04]  /*41950*/  LDL.64 R28, [R1+0xce8] ;  /* 0x000ce800011c7983 */ /* 0x000ea80000100a00 */
[----:B------:R-:W2:Y:S01]  /*41960*/  LDL.64 R26, [R1+0xce0] ;  /* 0x000ce000011a7983 */ /* 0x000ea20000100a00 */
[----:B0-----:R-:W-:-:S03]  /*41970*/  IMAD.WIDE R4, R0, 0x2, R16 ;  /* 0x0000000200047825 */ /* 0x001fc600078e0210 */
[----:B------:R-:W-:Y:S04]  /*41980*/  STL [R1+0xfc], R43 ;  /* 0x0000fc2b01007387 */ /* 0x000fe80000100800 */
[----:B------:R-:W4:Y:S04]  /*41990*/  LDL.64 R24, [R1+0xcc0] ;  /* 0x000cc00001187983 */ /* 0x000f280000100a00 */
[----:B------:R0:W-:Y:S04]  /*419a0*/  STL [R1+0xf8], R42 ;  /* 0x0000f82a01007387 */ /* 0x0001e80000100800 */
[----:B------:R-:W4:Y:S04]  /*419b0*/  LDG.E.U16 R205, desc[UR10][R4.64] ;  /* 0x0000000a04cd7981 */ /* 0x000f28000c1e1500 */
[----:B---3--:R-:W-:Y:S04]  /*419c0*/  STL [R1+0x2288], R206 ;  /* 0x002288ce01007387 */ /* 0x008fe80000100800 */
[----:B------:R1:W-:Y:S04]  /*419d0*/  STL [R1+0xf0], R38 ;  /* 0x0000f02601007387 */ /* 0x0003e80000100800 */
[----:B------:R3:W-:Y:S01]  /*419e0*/  STL [R1+0xec], R36 ;  /* 0x0000ec2401007387 */ /* 0x0007e20000100800 */
[----:B------:R-:W-:-:S03]  /*419f0*/  IMAD.WIDE R12, R0, 0x2, R14 ;  /* 0x00000002000c7825 */ /* 0x000fc600078e020e */
[----:B0-----:R-:W4:Y:S04]  /*41a00*/  LDG.E.U16 R42, desc[UR10][R10.64] ;  /* 0x0000000a0a2a7981 */ /* 0x001f28000c1e1500 */
[----:B-1----:R-:W4:Y:S04]  /*41a10*/  LDG.E.U16 R38, desc[UR10][R8.64] ;  /* 0x0000000a08267981 */ /* 0x002f28000c1e1500 */
[----:B---3--:R0:W3:Y:S02]  /*41a20*/  LDG.E.U16 R36, desc[UR10][R6.64] ;  /* 0x0000000a06247981 */ /* 0x0080e4000c1e1500 */
[----:B0-----:R-:W-:-:S05]  /*41a30*/  IMAD.WIDE R6, R0, 0x2, R20 ;  /* 0x0000000200067825 */ /* 0x001fca00078e0214 */
[----:B------:R2:W3:Y:S01]  /*41a40*/  LDG.E.U16 R204, desc[UR10][R6.64] ;  /* 0x0000000a06cc7981 */ /* 0x0004e2000c1e1500 */
[----:B------:R-:W-:-:S04]  /*41a50*/  IMAD.WIDE R10, R0, 0x2, R30 ;  /* 0x00000002000a7825 */ /* 0x000fc800078e021e */
[----:B------:R-:W-:-:S04]  /*41a60*/  IMAD.WIDE R8, R0, 0x2, R22 ;  /* 0x0000000200087825 */ /* 0x000fc800078e0216 */
[----:B--2---:R-:W-:-:S05]  /*41a70*/  IMAD.WIDE R6, R0, 0x2, R26 ;  /* 0x0000000200067825 */ /* 0x004fca00078e021a */
[----:B------:R-:W2:Y:S04]  /*41a80*/  LDG.E.U16 R203, desc[UR10][R6.64] ;  /* 0x0000000a06cb7981 */ /* 0x000ea8000c1e1500 */
[----:B----4-:R-:W-:Y:S04]  /*41a90*/  STL [R1+0x228c], R205 ;  /* 0x00228ccd01007387 */ /* 0x010fe80000100800 */
[----:B------:R-:W4:Y:S04]  /*41aa0*/  LDL.64 R16, [R1+0xcb8] ;  /* 0x000cb80001107983 */ /* 0x000f280000100a00 */
[----:B------:R-:W4:Y:S04]  /*41ab0*/  LDL.64 R14, [R1+0xcb0] ;  /* 0x000cb000010e7983 */ /* 0x000f280000100a00 */
[----:B------:R-:W4:Y:S04]  /*41ac0*/  LDL.64 R32, [R1+0xca8] ;  /* 0x000ca80001207983 */ /* 0x000f280000100a00 */
[----:B------:R0:W-:Y:S04]  /*41ad0*/  STL [R1+0xe8], R41 ;  /* 0x0000e82901007387 */ /* 0x0001e80000100800 */
[----:B------:R-:W4:Y:S04]  /*41ae0*/  LDL.64 R30, [R1+0xca0] ;  /* 0x000ca000011e7983 */ /* 0x000f280000100a00 */
[----:B------:R-:W4:Y:S04]  /*41af0*/  LDL.64 R22, [R1+0xc80] ;  /* 0x000c800001167983 */ /* 0x000f280000100a00 */
[----:B0-----:R0:W4:Y:S04]  /*41b00*/  LDG.E.U16 R41, desc[UR10][R12.64] ;  /* 0x0000000a0c297981 */ /* 0x001128000c1e1500 */
[----:B------:R1:W-:Y:S04]  /*41b10*/  STL [R1+0xe0], R40 ;  /* 0x0000e02801007387 */ /* 0x0003e80000100800 */
[----:B------:R3:W-:Y:S01]  /*41b20*/  STL [R1+0xdc], R37 ;  /* 0x0000dc2501007387 */ /* 0x0007e20000100800 */
[----:B0-----:R-:W-:-:S03]  /*41b30*/  IMAD.WIDE R12, R0, 0x2, R2 ;  /* 0x00000002000c7825 */ /* 0x001fc600078e0202 */
[----:B------:R0:W-:Y:S04]  /*41b40*/  STL [R1+0xd8], R39 ;  /* 0x0000d82701007387 */ /* 0x0001e80000100800 */
[----:B-1----:R1:W4:Y:S04]  /*41b50*/  LDG.E.U16 R40, desc[UR10][R10.64] ;  /* 0x0000000a0a287981 */ /* 0x002328000c1e1500 */
[----:B---3--:R3:W4:Y:S04]  /*41b60*/  LDG.E.U16 R37, desc[UR10][R8.64] ;  /* 0x0000000a08257981 */ /* 0x008728000c1e1500 */
[----:B------:R-:W-:Y:S01]  /*41b70*/  STL [R1+0x2290], R204 ;  /* 0x002290cc01007387 */ /* 0x000fe20000100800 */
[----:B-1----:R-:W-:-:S03]  /*41b80*/  IMAD.WIDE R10, R0, 0x2, R34 ;  /* 0x00000002000a7825 */ /* 0x002fc600078e0222 */
[----:B------:R-:W4:Y:S04]  /*41b90*/  LDL.64 R2, [R1+0xc68] ;  /* 0x000c680001027983 */ /* 0x000f280000100a00 */
[----:B------:R-:W4:Y:S01]  /*41ba0*/  LDL.64 R34, [R1+0xc60] ;  /* 0x000c600001227983 */ /* 0x000f220000100a00 */
[----:B------:R-:W-:-:S03]  /*41bb0*/  IMAD.WIDE R4, R0, 0x2, R18 ;  /* 0x0000000200047825 */ /* 0x000fc600078e0212 */
[----:B------:R-:W4:Y:S01]  /*41bc0*/  LDL.64 R20, [R1+0xc78] ;  /* 0x000c780001147983 */ /* 0x000f220000100a00 */
[----:B---3--:R-:W-:-:S03]  /*41bd0*/  IMAD.WIDE R8, R0, 0x2, R28 ;  /* 0x0000000200087825 */ /* 0x008fc600078e021c */
[----:B------:R-:W3:Y:S04]  /*41be0*/  LDL.64 R18, [R1+0xc70] ;  /* 0x000c700001127983 */ /* 0x000ee80000100a00 */
[----:B------:R-:W-:Y:S04]  /*41bf0*/  STL [R1+0xd0], R42 ;  /* 0x0000d02a01007387 */ /* 0x000fe80000100800 */
[----:B------:R-:W3:Y:S04]  /*41c00*/  LDL.64 R28, [R1+0xc40] ;  /* 0x000c4000011c7983 */ /* 0x000ee80000100a00 */
[----:B------:R1:W-:Y:S04]  /*41c10*/  STL [R1+0xcc], R38 ;  /* 0x0000cc2601007387 */ /* 0x0003e80000100800 */
[----:B------:R1:W-:Y:S04]  /*41c20*/  STL [R1+0xc8], R36 ;  /* 0x0000c82401007387 */ /* 0x0003e80000100800 */
[----:B0-----:R0:W3:Y:S04]  /*41c30*/  LDG.E.U16 R39, desc[UR10][R4.64] ;  /* 0x0000000a04277981 */ /* 0x0010e8000c1e1500 */
[----:B------:R4:W3:Y:S04]  /*41c40*/  LDG.E.U16 R43, desc[UR10][R12.64] ;  /* 0x0000000a0c2b7981 */ /* 0x0008e8000c1e1500 */
[----:B-1----:R1:W3:Y:S01]  /*41c50*/  LDG.E.U16 R38, desc[UR10][R10.64] ;  /* 0x0000000a0a267981 */ /* 0x0022e2000c1e1500 */
[----:B0-----:R-:W-:-:S03]  /*41c60*/  IMAD.WIDE R4, R0, 0x2, R24 ;  /* 0x0000000200047825 */ /* 0x001fc600078e0218 */
[----:B------:R0:W3:Y:S04]  /*41c70*/  LDG.E.U16 R36, desc[UR10][R8.64] ;  /* 0x0000000a08247981 */ /* 0x0000e8000c1e1500 */
[----:B------:R0:W3:Y:S04]  /*41c80*/  LDG.E.U16 R42, desc[UR10][R4.64] ;  /* 0x0000000a042a7981 */ /* 0x0000e8000c1e1500 */
[----:B--2---:R-:W-:Y:S04]  /*41c90*/  STL [R1+0x2294], R203 ;  /* 0x002294cb01007387 */ /* 0x004fe80000100800 */
[----:B------:R-:W2:Y:S04]  /*41ca0*/  LDL.64 R26, [R1+0xc38] ;  /* 0x000c3800011a7983 */ /* 0x000ea80000100a00 */
[----:B------:R-:W2:Y:S01]  /*41cb0*/  LDL.64 R24, [R1+0xc30] ;  /* 0x000c300001187983 */ /* 0x000ea20000100a00 */
[----:B----4-:R-:W-:-:S03]  /*41cc0*/  IMAD.WIDE R12, R0, 0x2, R16 ;  /* 0x00000002000c7825 */ /* 0x010fc600078e0210 */
[----:B------:R-:W4:Y:S01]  /*41cd0*/  LDL.64 R16, [R1+0xc28] ;  /* 0x000c280001107983 */ /* 0x000f220000100a00 */
[----:B-1----:R-:W-:-:S03]  /*41ce0*/  IMAD.WIDE R10, R0, 0x2, R14 ;  /* 0x00000002000a7825 */ /* 0x002fc600078e020e */
[----:B------:R-:W2:Y:S01]  /*41cf0*/  LDL.64 R14, [R1+0xc20] ;  /* 0x000c2000010e7983 */ /* 0x000ea20000100a00 */
[----:B0-----:R-:W-:-:S04]  /*41d00*/  IMAD.WIDE R8, R0, 0x2, R32 ;  /* 0x0000000200087825 */ /* 0x001fc800078e0220 */
[----:B------:R-:W-:-:S05]  /*41d10*/  IMAD.WIDE R6, R0, 0x2, R30 ;  /* 0x0000000200067825 */ /* 0x000fca00078e021e */
[----:B------:R0:W2:Y:S04]  /*41d20*/  LDG.E.U16 R202, desc[UR10][R6.64] ;  /* 0x0000000a06ca7981 */ /* 0x0000a8000c1e1500 */
[----:B------:R1:W-:Y:S04]  /*41d30*/  STL [R1+0xc0], R41 ;  /* 0x0000c02901007387 */ /* 0x0003e80000100800 */
[----:B-1----:R-:W2:Y:S04]  /*41d40*/  LDG.E.U16 R41, desc[UR10][R12.64] ;  /* 0x0000000a0c297981 */ /* 0x002ea8000c1e1500 */
[----:B------:R1:W-:Y:S04]  /*41d50*/  STL [R1+0xbc], R40 ;  /* 0x0000bc2801007387 */ /* 0x0003e80000100800 */
[----:B------:R0:W-:Y:S01]  /*41d60*/  STL [R1+0xb8], R37 ;  /* 0x0000b82501007387 */ /* 0x0001e20000100800 */
[----:B------:R-:W-:-:S03]  /*41d70*/  IMAD.WIDE R4, R0, 0x2, R22 ;  /* 0x0000000200047825 */ /* 0x000fc600078e0216 */
[----:B------:R-:W2:Y:S04]  /*41d80*/  LDL.64 R32, [R1+0xc00] ;  /* 0x000c000001207983 */ /* 0x000ea80000100a00 */
[----:B-1----:R-:W2:Y:S04]  /*41d90*/  LDG.E.U16 R40, desc[UR10][R10.64] ;  /* 0x0000000a0a287981 */ /* 0x002ea8000c1e1500 */
[----:B0-----:R0:W2:Y:S01]  /*41da0*/  LDG.E.U16 R37, desc[UR10][R8.64] ;  /* 0x0000000a08257981 */ /* 0x0010a2000c1e1500 */
[----:B------:R-:W-:-:S05]  /*41db0*/  IMAD.WIDE R6, R0, 0x2, R34 ;  /* 0x0000000200067825 */ /* 0x000fca00078e0222 */
[----:B------:R-:W2:Y:S01]  /*41dc0*/  LDG.E.U16 R201, desc[UR10][R6.64] ;  /* 0x0000000a06c97981 */ /* 0x000ea2000c1e1500 */
[----:B0-----:R-:W-:-:S05]  /*41dd0*/  IMAD.WIDE R8, R0, 0x2, R2 ;  /* 0x0000000200087825 */ /* 0x001fca00078e0202 */
[----:B------:R-:W2:Y:S01]  /*41de0*/  LDG.E.U16 R203, desc[UR10][R8.64] ;  /* 0x0000000a08cb7981 */ /* 0x000ea2000c1e1500 */
[----:B------:R-:W-:-:S04]  /*41df0*/  IMAD.WIDE R12, R0, 0x2, R20 ;  /* 0x00000002000c7825 */ /* 0x000fc800078e0214 */
[C---:B---3--:R-:W-:Y:S01]  /*41e00*/  IMAD.WIDE R10, R0.reuse, 0x2, R18 ;  /* 0x00000002000a7825 */ /* 0x048fe200078e0212 */
[----:B------:R0:W-:Y:S04]  /*41e10*/  STL [R1+0xb0], R39 ;  /* 0x0000b02701007387 */ /* 0x0001e80000100800 */
[----:B0-----:R0:W3:Y:S02]  /*41e20*/  LDG.E.U16 R39, desc[UR10][R4.64] ;  /* 0x0000000a04277981 */ /* 0x0010e4000c1e1500 */
[----:B0-----:R-:W-:-:S05]  /*41e30*/  IMAD.WIDE R4, R0, 0x2, R28 ;  /* 0x0000000200047825 */ /* 0x001fca00078e021c */
[----:B------:R-:W3:Y:S01]  /*41e40*/  LDG.E.U16 R35, desc[UR10][R4.64] ;  /* 0x0000000a04237981 */ /* 0x000ee2000c1e1500 */
[----:B----4-:R-:W-:-:S04]  /*41e50*/  IMAD.WIDE R8, R0, 0x2, R16 ;  /* 0x0000000200087825 */ /* 0x010fc800078e0210 */
[C---:B--2---:R-:W-:Y:S01]  /*41e60*/  IMAD.WIDE R6, R0.reuse, 0x2, R14 ;  /* 0x0000000200067825 */ /* 0x044fe200078e020e */
[----:B------:R-:W2:Y:S04]  /*41e70*/  LDG.E.U16 R204, desc[UR10][R8.64] ;  /* 0x0000000a08cc7981 */ /* 0x000ea8000c1e1500 */
[----:B------:R-:W4:Y:S04]  /*41e80*/  LDG.E.U16 R200, desc[UR10][R6.64] ;  /* 0x0000000a06c87981 */ /* 0x000f28000c1e1500 */
[----:B------:R-:W-:Y:S04]  /*41e90*/  STL [R1+0x2298], R202 ;  /* 0x002298ca01007387 */ /* 0x000fe80000100800 */
[----:B------:R-:W4:Y:S04]  /*41ea0*/  LDL.64 R22, [R1+0xbf0] ;  /* 0x000bf00001167983 */ /* 0x000f280000100a00 */
[----:B------:R-:W4:Y:S04]  /*41eb0*/  LDL.64 R30, [R1+0xbf8] ;  /* 0x000bf800011e7983 */ /* 0x000f280000100a00 */
[----:B------:R-:W4:Y:S04]  /*41ec0*/  LDL.64 R20, [R1+0xbe8] ;  /* 0x000be80001147983 */ /* 0x000f280000100a00 */
[----:B------:R-:W4:Y:S04]  /*41ed0*/  LDL.64 R18, [R1+0xbe0] ;  /* 0x000be00001127983 */ /* 0x000f280000100a00 */
[----:B------:R-:W-:Y:S04]  /*41ee0*/  STL [R1+0xac], R43 ;  /* 0x0000ac2b01007387 */ /* 0x000fe80000100800 */
[----:B------:R-:W4:Y:S04]  /*41ef0*/  LDL.64 R2, [R1+0x570] ;  /* 0x0005700001027983 */ /* 0x000f280000100a00 */
[----:B------:R0:W-:Y:S04]  /*41f00*/  STL [R1+0xa8], R38 ;  /* 0x0000a82601007387 */ /* 0x0001e80000100800 */
[----:B------:R1:W-:Y:S04]  /*41f10*/  STL [R1+0xa4], R36 ;  /* 0x0000a42401007387 */ /* 0x0003e80000100800 */
[----:B0-----:R0:W4:Y:S04]  /*41f20*/  LDG.E.U16 R38, desc[UR10][R12.64] ;  /* 0x0000000a0c267981 */ /* 0x001128000c1e1500 */
[----:B-1----:R1:W4:Y:S01]  /*41f30*/  LDG.E.U16 R36, desc[UR10][R10.64] ;  /* 0x0000000a0a247981 */ /* 0x002322000c1e1500 */
[----:B0-----:R-:W-:-:S03]  /*41f40*/  IMAD.WIDE R12, R0, 0x2, R26 ;  /* 0x00000002000c7825 */ /* 0x001fc600078e021a */
[----:B------:R-:W-:Y:S01]  /*41f50*/  STL [R1+0x229c], R203 ;  /* 0x00229ccb01007387 */ /* 0x000fe20000100800 */
[----:B-1----:R-:W-:-:S03]  /*41f60*/  IMAD.WIDE R10, R0, 0x2, R24 ;  /* 0x00000002000a7825 */ /* 0x002fc600078e0218 */
[----:B------:R-:W-:Y:S04]  /*41f70*/  STL [R1+0x9c], R42 ;  /* 0x00009c2a01007387 */ /* 0x000fe80000100800 */
[----:B------:R-:W-:Y:S04]  /*41f80*/  STL [R1+0x22a0], R201 ;  /* 0x0022a0c901007387 */ /* 0x000fe80000100800 */
[----:B------:R-:W4:Y:S04]  /*41f90*/  LDL.64 R28, [R1+0x568] ;  /* 0x00056800011c7983 */ /* 0x000f280000100a00 */
[----:B------:R-:W4:Y:S04]  /*41fa0*/  LDL.64 R26, [R1+0xbc8] ;  /* 0x000bc800011a7983 */ /* 0x000f280000100a00 */
[----:B------:R-:W4:Y:S04]  /*41fb0*/  LDL.64 R24, [R1+0xbc0] ;  /* 0x000bc00001187983 */ /* 0x000f280000100a00 */
[----:B------:R-:W-:Y:S04]  /*41fc0*/  STL [R1+0x98], R41 ;  /* 0x0000982901007387 */ /* 0x000fe80000100800 */
[----:B------:R-:W4:Y:S04]  /*41fd0*/  LDL.64 R16, [R1+0xbb8] ;  /* 0x000bb80001107983 */ /* 0x000f280000100a00 */
[----:B------:R-:W-:Y:S04]  /*41fe0*/  STL [R1+0x94], R40 ;  /* 0x0000942801007387 */ /* 0x000fe80000100800 */
[----:B------:R0:W4:Y:S04]  /*41ff0*/  LDG.E.U16 R34, desc[UR10][R10.64] ;  /* 0x0000000a0a227981 */ /* 0x000128000c1e1500 */
[----:B------:R-:W4:Y:S04]  /*42000*/  LDL.64 R14, [R1+0xb98] ;  /* 0x000b9800010e7983 */ /* 0x000f280000100a00 */
[----:B------:R1:W-:Y:S04]  /*42010*/  STL [R1+0x90], R37 ;  /* 0x0000902501007387 */ /* 0x0003e80000100800 */
[----:B---3--:R-:W-:Y:S01]  /*42020*/  STL [R1+0x88], R39 ;  /* 0x0000882701007387 */ /* 0x008fe20000100800 */
[----:B------:R-:W-:-:S03]  /*42030*/  IMAD.WIDE R4, R0, 0x2, R32 ;  /* 0x0000000200047825 */ /* 0x000fc600078e0220 */
[----:B-1----:R1:W3:Y:S04]  /*42040*/  LDG.E.U16 R37, desc[UR10][R12.64] ;  /* 0x0000000a0c257981 */ /* 0x0022e8000c1e1500 */
[----:B------:R0:W3:Y:S04]  /*42050*/  LDG.E.U16 R33, desc[UR10][R4.64] ;  /* 0x0000000a04217981 */ /* 0x0000e8000c1e1500 */
[----:B--2---:R-:W-:Y:S04]  /*42060*/  STL [R1+0x22a4], R204 ;  /* 0x0022a4cc01007387 */ /* 0x004fe80000100800 */
[----:B----4-:R2:W-:Y:S01]  /*42070*/  STL [R1+0x22a8], R200 ;  /* 0x0022a8c801007387 */ /* 0x0105e20000100800 */
[----:B0-----:R-:W-:-:S03]  /*42080*/  IMAD.WIDE R10, R0, 0x2, R22 ;  /* 0x00000002000a7825 */ /* 0x001fc600078e0216 */
[----:B------:R-:W4:Y:S01]  /*42090*/  LDL.64 R22, [R1+0xb88] ;  /* 0x000b880001167983 */ /* 0x000f220000100a00 */
[----:B------:R-:W-:-:S03]  /*420a0*/  IMAD.WIDE R8, R0, 0x2, R20 ;  /* 0x0000000200087825 */ /* 0x000fc600078e0214 */
[----:B--2---:R0:W2:Y:S01]  /*420b0*/  LDG.E.U16 R200, desc[UR10][R10.64] ;  /* 0x0000000a0ac87981 */ /* 0x0040a2000c1e1500 */
[----:B------:R-:W-:-:S03]  /*420c0*/  IMAD.WIDE R6, R0, 0x2, R18 ;  /* 0x0000000200067825 */ /* 0x000fc600078e0212 */
[----:B------:R0:W3:Y:S01]  /*420d0*/  LDG.E.U16 R205, desc[UR10][R8.64] ;  /* 0x0000000a08cd7981 */ /* 0x0000e2000c1e1500 */
[----:B-1----:R-:W-:-:S03]  /*420e0*/  IMAD.WIDE R12, R0, 0x2, R30 ;  /* 0x00000002000c7825 */ /* 0x002fc600078e021e */
[----:B------:R1:W3:Y:S04]  /*420f0*/  LDG.E.U16 R199, desc[UR10][R6.64] ;  /* 0x0000000a06c77981 */ /* 0x0002e8000c1e1500 */
[----:B------:R-:W3:Y:S01]  /*42100*/  LDL.64 R30, [R1+0xb90] ;  /* 0x000b9000011e7983 */ /* 0x000ee20000100a00 */
[----:B------:R-:W-:-:S03]  /*42110*/  IMAD.WIDE R4, R0, 0x2, R2 ;  /* 0x0000000200047825 */ /* 0x000fc600078e0202 */
[----:B------:R0:W3:Y:S04]  /*42120*/  LDG.E.U16 R32, desc[UR10][R12.64] ;  /* 0x0000000a0c207981 */ /* 0x0000e8000c1e1500 */
[----:B------:R-:W-:Y:S04]  /*42130*/  STL [R1+0x84], R38 ;  /* 0x0000842601007387 */ /* 0x000fe80000100800 */
[----:B------:R-:W3:Y:S04]  /*42140*/  LDL.64 R20, [R1+0xb80] ;  /* 0x000b800001147983 */ /* 0x000ee80000100a00 */
[----:B------:R0:W-:Y:S04]  /*42150*/  STL [R1+0x80], R36 ;  /* 0x0000802401007387 */ /* 0x0001e80000100800 */
[----:B------:R-:W3:Y:S04]  /*42160*/  LDL.64 R18, [R1+0xb78] ;  /* 0x000b780001127983 */ /* 0x000ee80000100a00 */
[----:B------:R-:W3:Y:S04]  /*42170*/  LDL.64 R2, [R1+0xb58] ;  /* 0x000b580001027983 */ /* 0x000ee80000100a00 */
[----:B0-----:R0:W3:Y:S01]  /*42180*/  LDG.E.U16 R36, desc[UR10][R4.64] ;  /* 0x0000000a04247981 */ /* 0x0010e2000c1e1500 */
[----:B------:R-:W-:-:S04]  /*42190*/  IMAD.WIDE R10, R0, 0x2, R26 ;  /* 0x00000002000a7825 */ /* 0x000fc800078e021a */
[C---:B------:R-:W-:Y:S01]  /*421a0*/  IMAD.WIDE R8, R0.reuse, 0x2, R24 ;  /* 0x0000000200087825 */ /* 0x040fe200078e0218 */
[----:B------:R4:W3:Y:S04]  /*421b0*/  LDG.E.U16 R204, desc[UR10][R10.64] ;  /* 0x0000000a0acc7981 */ /* 0x0008e8000c1e1500 */
[----:B------:R-:W3:Y:S01]  /*421c0*/  LDG.E.U16 R206, desc[UR10][R8.64] ;  /* 0x0000000a08ce7981 */ /* 0x000ee2000c1e1500 */
[----:B-1----:R-:W-:-:S05]  /*421d0*/  IMAD.WIDE R6, R0, 0x2, R16 ;  /* 0x0000000200067825 */ /* 0x002fca00078e0210 */
[----:B------:R-:W3:Y:S01]  /*421e0*/  LDG.E.U16 R198, desc[UR10][R6.64] ;  /* 0x0000000a06c67981 */ /* 0x000ee2000c1e1500 */
[----:B------:R-:W-:-:S04]  /*421f0*/  IMAD.WIDE R12, R0, 0x2, R28 ;  /* 0x00000002000c7825 */ /* 0x000fc800078e021c */
[----:B0-----:R-:W-:-:S04]  /*42200*/  IMAD.WIDE R4, R0, 0x2, R14 ;  /* 0x0000000200047825 */ /* 0x001fc800078e020e */
[----:B----4-:R-:W-:-:S05]  /*42210*/  IMAD.WIDE R10, R0, 0x2, R22 ;  /* 0x00000002000a7825 */ /* 0x010fca00078e0216 */
[----:B------:R-:W4:Y:S04]  /*42220*/  LDG.E.U16 R201, desc[UR10][R10.64] ;  /* 0x0000000a0ac97981 */ /* 0x000f28000c1e1500 */
[----:B--2---:R-:W-:Y:S04]  /*42230*/  STL [R1+0x22ac], R200 ;  /* 0x0022acc801007387 */ /* 0x004fe80000100800 */
[----:B------:R0:W-:Y:S04]  /*42240*/  STL [R1+0x74], R35 ;  /* 0x0000742301007387 */ /* 0x0001e80000100800 */
[----:B---3--:R-:W-:Y:S04]  /*42250*/  STL [R1+0x22b0], R205 ;  /* 0x0022b0cd01007387 */ /* 0x008fe80000100800 */
[----:B------:R-:W-:Y:S04]  /*42260*/  STL [R1+0x22b4], R199 ;  /* 0x0022b4c701007387 */ /* 0x000fe80000100800 */
[----:B0-----:R0:W2:Y:S04]  /*42270*/  LDG.E.U16 R35, desc[UR10][R12.64] ;  /* 0x0000000a0c237981 */ /* 0x0010a8000c1e1500 */
[----:B------:R-:W-:Y:S04]  /*42280*/  STL [R1+0x70], R37 ;  /* 0x0000702501007387 */ /* 0x000fe80000100800 */
[----:B------:R-:W3:Y:S01]  /*42290*/  LDL.64 R28, [R1+0xb50] ;  /* 0x000b5000011c7983 */ /* 0x000ee20000100a00 */
[----:B0-----:R-:W-:-:S03]  /*422a0*/  IMAD.WIDE R12, R0, 0x2, R30 ;  /* 0x00000002000c7825 */ /* 0x001fc600078e021e */
[----:B------:R0:W-:Y:S01]  /*422b0*/  STL [R1+0x6c], R34 ;  /* 0x00006c2201007387 */ /* 0x0001e20000100800 */
[----:B------:R-:W-:-:S03]  /*422c0*/  IMAD.WIDE R8, R0, 0x2, R20 ;  /* 0x0000000200087825 */ /* 0x000fc600078e0214 */
[----:B------:R-:W2:Y:S01]  /*422d0*/  LDL.64 R26, [R1+0xb48] ;  /* 0x000b4800011a7983 */ /* 0x000ea20000100a00 */
[----:B------:R-:W-:-:S03]  /*422e0*/  IMAD.WIDE R6, R0, 0x2, R18 ;  /* 0x0000000200067825 */ /* 0x000fc600078e0212 */
[----:B------:R-:W2:Y:S04]  /*422f0*/  LDL.64 R14, [R1+0xb40] ;  /* 0x000b4000010e7983 */ /* 0x000ea80000100a00 */
[----:B0-----:R0:W3:Y:S04]  /*42300*/  LDG.E.U16 R34, desc[UR10][R4.64] ;  /* 0x0000000a04227981 */ /* 0x0010e8000c1e1500 */
[----:B------:R-:W4:Y:S04]  /*42310*/  LDL.64 R16, [R1+0xb38] ;  /* 0x000b380001107983 */ /* 0x000f280000100a00 */
[----:B------:R-:W4:Y:S01]  /*42320*/  LDL.64 R24, [R1+0xb20] ;  /* 0x000b200001187983 */ /* 0x000f220000100a00 */
[----:B0-----:R-:W-:-:S03]  /*42330*/  IMAD.WIDE R4, R0, 0x2, R2 ;  /* 0x0000000200047825 */ /* 0x001fc600078e0202 */
[----:B------:R-:W4:Y:S04]  /*42340*/  LDG.E.U16 R199, desc[UR10][R12.64] ;  /* 0x0000000a0cc77981 */ /* 0x000f28000c1e1500 */
[----:B------:R-:W-:Y:S04]  /*42350*/  STL [R1+0x60], R33 ;  /* 0x0000602101007387 */ /* 0x000fe80000100800 */
[----:B------:R-:W-:Y:S04]  /*42360*/  STL [R1+0x22b8], R204 ;  /* 0x0022b8cc01007387 */ /* 0x000fe80000100800 */
[----:B------:R2:W4:Y:S04]  /*42370*/  LDG.E.U16 R207, desc[UR10][R8.64] ;  /* 0x0000000a08cf7981 */ /* 0x000528000c1e1500 */
[----:B------:R-:W-:Y:S04]  /*42380*/  STL [R1+0x22bc], R206 ;  /* 0x0022bcce01007387 */ /* 0x000fe80000100800 */
[----:B------:R0:W-:Y:S04]  /*42390*/  STL [R1+0x22c0], R198 ;  /* 0x0022c0c601007387 */ /* 0x0001e80000100800 */
[----:B------:R4:W4:Y:S04]  /*423a0*/  LDG.E.U16 R197, desc[UR10][R6.64] ;  /* 0x0000000a06c57981 */ /* 0x000928000c1e1500 */
[----:B0-----:R0:W4:Y:S04]  /*423b0*/  LDG.E.U16 R198, desc[UR10][R4.64] ;  /* 0x0000000a04c67981 */ /* 0x001128000c1e1500 */
[----:B------:R1:W-:Y:S04]  /*423c0*/  STL [R1+0x5c], R32 ;  /* 0x00005c2001007387 */ /* 0x0003e80000100800 */
[----:B------:R-:W4:Y:S04]  /*423d0*/  LDL.64 R18, [R1+0xb18] ;  /* 0x000b180001127983 */ /* 0x000f280000100a00 */
[----:B------:R-:W4:Y:S04]  /*423e0*/  LDL.64 R20, [R1+0xb10] ;  /* 0x000b100001147983 */ /* 0x000f280000100a00 */
[----:B------:R-:W4:Y:S04]  /*423f0*/  LDL.64 R22, [R1+0xb08] ;  /* 0x000b080001167983 */ /* 0x000f280000100a00 */
[----:B-1----:R-:W4:Y:S04]  /*42400*/  LDL.64 R32, [R1+0xb00] ;  /* 0x000b000001207983 */ /* 0x002f280000100a00 */
[----:B------:R-:W4:Y:S04]  /*42410*/  LDL.64 R2, [R1+0xae0] ;  /* 0x000ae00001027983 */ /* 0x000f280000100a00 */
[----:B------:R-:W4:Y:S04]  /*42420*/  LDL.64 R30, [R1+0xad8] ;  /* 0x000ad800011e7983 */ /* 0x000f280000100a00 */
[----:B------:R-:W-:Y:S01]  /*42430*/  STL [R1+0x4c], R36 ;  /* 0x00004c2401007387 */ /* 0x000fe20000100800 */
[----:B--2---:R-:W-:-:S04]  /*42440*/  IMAD.WIDE R8, R0, 0x2, R14 ;  /* 0x0000000200087825 */ /* 0x004fc800078e020e */
[C---:B---3--:R-:W-:Y:S01]  /*42450*/  IMAD.WIDE R12, R0.reuse, 0x2, R28 ;  /* 0x00000002000c7825 */ /* 0x048fe200078e021c */
[----:B------:R-:W2:Y:S03]  /*42460*/  LDG.E.U16 R208, desc[UR10][R8.64] ;  /* 0x0000000a08d07981 */ /* 0x000ea6000c1e1500 */
[C---:B------:R-:W-:Y:S01]  /*42470*/  IMAD.WIDE R10, R0.reuse, 0x2, R26 ;  /* 0x00000002000a7825 */ /* 0x040fe200078e021a */
[----:B------:R1:W3:Y:S03]  /*42480*/  LDG.E.U16 R205, desc[UR10][R12.64] ;  /* 0x0000000a0ccd7981 */ /* 0x0002e6000c1e1500 */
[C---:B----4-:R-:W-:Y:S01]  /*42490*/  IMAD.WIDE R6, R0.reuse, 0x2, R16 ;  /* 0x0000000200067825 */ /* 0x050fe200078e0210 */
[----:B------:R4:W2:Y:S04]  /*424a0*/  LDG.E.U16 R203, desc[UR10][R10.64] ;  /* 0x0000000a0acb7981 */ /* 0x0008a8000c1e1500 */
[----:B------:R-:W-:Y:S04]  /*424b0*/  STL [R1+0x22c4], R199 ;  /* 0x0022c4c701007387 */ /* 0x000fe80000100800 */
[----:B------:R-:W-:Y:S01]  /*424c0*/  STL [R1+0x22c8], R201 ;  /* 0x0022c8c901007387 */ /* 0x000fe20000100800 */
[----:B0-----:R-:W-:-:S03]  /*424d0*/  IMAD.WIDE R4, R0, 0x2, R24 ;  /* 0x0000000200047825 */ /* 0x001fc600078e0218 */
[----:B------:R0:W2:Y:S04]  /*424e0*/  LDG.E.U16 R196, desc[UR10][R6.64] ;  /* 0x0000000a06c47981 */ /* 0x0000a8000c1e1500 */
[----:B------:R-:W-:Y:S04]  /*424f0*/  STL [R1+0x22cc], R207 ;  /* 0x0022cccf01007387 */ /* 0x000fe80000100800 */
[----:B------:R-:W-:Y:S04]  /*42500*/  STL [R1+0x48], R35 ;  /* 0x0000482301007387 */ /* 0x000fe80000100800 */
[----:B------:R0:W2:Y:S04]  /*42510*/  LDG.E.U16 R206, desc[UR10][R4.64] ;  /* 0x0000000a04ce7981 */ /* 0x0000a8000c1e1500 */
[----:B------:R-:W-:Y:S04]  /*42520*/  STL [R1+0x22d0], R197 ;  /* 0x0022d0c501007387 */ /* 0x000fe80000100800 */
[----:B------:R-:W-:Y:S04]  /*42530*/  STL [R1+0x22d4], R198 ;  /* 0x0022d4c601007387 */ /* 0x000fe80000100800 */
[----:B------:R-:W2:Y:S04]  /*42540*/  LDL.64 R14, [R1+0xac0] ;  /* 0x000ac000010e7983 */ /* 0x000ea80000100a00 */
[----:B------:R-:W3:Y:S01]  /*42550*/  LDL.64 R28, [R1+0xad0] ;  /* 0x000ad000011c7983 */ /* 0x000ee20000100a00 */
[----:B-1----:R-:W-:-:S03]  /*42560*/  IMAD.WIDE R12, R0, 0x2, R18 ;  /* 0x00000002000c7825 */ /* 0x002fc600078e0212 */
[----:B------:R-:W3:Y:S04]  /*42570*/  LDL.64 R26, [R1+0xac8] ;  /* 0x000ac800011a7983 */ /* 0x000ee80000100a00 */
[----:B------:R-:W3:Y:S04]  /*42580*/  LDL.64 R16, [R1+0xaa0] ;  /* 0x000aa00001107983 */ /* 0x000ee80000100a00 */
[----:B------:R1:W-:Y:S04]  /*42590*/  STL [R1+0x38], R34 ;  /* 0x0000382201007387 */ /* 0x0003e80000100800 */
[----:B------:R-:W3:Y:S01]  /*425a0*/  LDL.64 R18, [R1+0xa90] ;  /* 0x000a900001127983 */ /* 0x000ee20000100a00 */
[----:B----4-:R-:W-:-:S03]  /*425b0*/  IMAD.WIDE R10, R0, 0x2, R20 ;  /* 0x00000002000a7825 */ /* 0x010fc600078e0214 */
[----:B------:R-:W4:Y:S01]  /*425c0*/  LDL.64 R20, [R1+0xa88] ;  /* 0x000a880001147983 */ /* 0x000f220000100a00 */
[----:B------:R-:W-:-:S03]  /*425d0*/  IMAD.WIDE R8, R0, 0x2, R22 ;  /* 0x0000000200087825 */ /* 0x000fc600078e0216 */
[----:B------:R-:W4:Y:S04]  /*425e0*/  LDL.64 R24, [R1+0xa98] ;  /* 0x000a980001187983 */ /* 0x000f280000100a00 */
[----:B------:R-:W4:Y:S01]  /*425f0*/  LDL.64 R22, [R1+0xa80] ;  /* 0x000a800001167983 */ /* 0x000f220000100a00 */
[----:B0-----:R-:W-:-:S03]  /*42600*/  IMAD.WIDE R6, R0, 0x2, R32 ;  /* 0x0000000200067825 */ /* 0x001fc600078e0220 */
[----:B------:R-:W4:Y:S01]  /*42610*/  LDL.64 R32, [R1+0xa58] ;  /* 0x000a580001207983 */ /* 0x000f220000100a00 */
[----:B------:R-:W-:-:S03]  /*42620*/  IMAD.WIDE R4, R0, 0x2, R2 ;  /* 0x0000000200047825 */ /* 0x000fc600078e0202 */
[----:B------:R-:W4:Y:S04]  /*42630*/  LDG.E.U16 R200, desc[UR10][R12.64] ;  /* 0x0000000a0cc87981 */ /* 0x000f28000c1e1500 */
[----:B------:R0:W4:Y:S04]  /*42640*/  LDG.E.U16 R2, desc[UR10][R6.64] ;  /* 0x0000000a06027981 */ /* 0x000128000c1e1500 */
[----:B------:R0:W4:Y:S04]  /*42650*/  LDG.E.U16 R244, desc[UR10][R8.64] ;  /* 0x0000000a08f47981 */ /* 0x000128000c1e1500 */
[----:B------:R-:W4:Y:S04]  /*42660*/  LDL.64 R12, [R1+0x9d8] ;  /* 0x0009d800010c7983 */ /* 0x000f280000100a00 */
[----:B------:R0:W4:Y:S04]  /*42670*/  LDG.E.U16 R251, desc[UR10][R4.64] ;  /* 0x0000000a04fb7981 */ /* 0x000128000c1e1500 */
        /* <DEDUP_REMOVED lines=18> */
[----:B------:R-:W4:Y:S01]  /*427a0*/  LDL R204, [R1+0x150] ;  /* 0x0001500001cc7983 */ /* 0x000f220000100800 */
[----:B--2---:R-:W-:-:S03]  /*427b0*/  IMAD.WIDE R242, R0, 0x2, R14 ;  /* 0x0000000200f27825 */ /* 0x004fc600078e020e */
[----:B------:R-:W2:Y:S04]  /*427c0*/  LDL.64 R10, [R1+0x9d0] ;  /* 0x0009d000010a7983 */ /* 0x000ea80000100a00 */
[----:B------:R-:W2:Y:S01]  /*427d0*/  LDL.64 R14, [R1+0xa20] ;  /* 0x000a2000010e7983 */ /* 0x000ea20000100a00 */
[----:B---3--:R-:W-:-:S03]  /*427e0*/  IMAD.WIDE R240, R0, 0x2, R16 ;  /* 0x0000000200f07825 */ /* 0x008fc600078e0210 */
[----:B------:R-:W3:Y:S04]  /*427f0*/  LDG.E.U16 R242, desc[UR10][R242.64] ;  /* 0x0000000af2f27981 */ /* 0x000ee8000c1e1500 */
[----:B------:R-:W3:Y:S01]  /*42800*/  LDL.64 R16, [R1+0xa18] ;  /* 0x000a180001107983 */ /* 0x000ee20000100a00 */
[----:B------:R-:W-:-:S03]  /*42810*/  IMAD.WIDE R236, R0, 0x2, R18 ;  /* 0x0000000200ec7825 */ /* 0x000fc600078e0212 */
[----:B------:R-:W3:Y:S04]  /*42820*/  LDG.E.U16 R240, desc[UR10][R240.64] ;  /* 0x0000000af0f07981 */ /* 0x000ee8000c1e1500 */
[----:B------:R-:W3:Y:S01]  /*42830*/  LDL.64 R18, [R1+0xa08] ;  /* 0x000a080001127983 */ /* 0x000ee20000100a00 */
[----:B----4-:R-:W-:-:S03]  /*42840*/  IMAD.WIDE R234, R0, 0x2, R20 ;  /* 0x0000000200ea7825 */ /* 0x010fc600078e0214 */
[----:B------:R-:W4:Y:S01]  /*42850*/  LDL.64 R20, [R1+0xa00] ;  /* 0x000a000001147983 */ /* 0x000f220000100a00 */
[----:B------:R-:W-:-:S03]  /*42860*/  IMAD.WIDE R238, R0, 0x2, R24 ;  /* 0x0000000200ee7825 */ /* 0x000fc600078e0218 */
[----:B------:R-:W4:Y:S01]  /*42870*/  LDL.64 R24, [R1+0xa10] ;  /* 0x000a100001187983 */ /* 0x000f220000100a00 */
[----:B------:R-:W-:-:S03]  /*42880*/  IMAD.WIDE R232, R0, 0x2, R22 ;  /* 0x0000000200e87825 */ /* 0x000fc600078e0216 */
[----:B------:R-:W4:Y:S01]  /*42890*/  LDL.64 R22, [R1+0x9e0] ;  /* 0x0009e00001167983 */ /* 0x000f220000100a00 */
[----:B0-----:R-:W-:-:S03]  /*428a0*/  IMAD.WIDE R6, R0, 0x2, R28 ;  /* 0x0000000200067825 */ /* 0x001fc600078e021c */
[----:B------:R-:W4:Y:S01]  /*428b0*/  LDL.64 R28, [R1+0xa48] ;  /* 0x000a4800011c7983 */ /* 0x000f220000100a00 */
[----:B------:R-:W-:-:S03]  /*428c0*/  IMAD.WIDE R8, R0, 0x2, R30 ;  /* 0x0000000200087825 */ /* 0x000fc600078e021e */
[----:B------:R0:W4:Y:S01]  /*428d0*/  LDG.E.U16 R247, desc[UR10][R6.64] ;  /* 0x0000000a06f77981 */ /* 0x000122000c1e1500 */
[----:B------:R-:W-:-:S03]  /*428e0*/  IMAD.WIDE R4, R0, 0x2, R26 ;  /* 0x0000000200047825 */ /* 0x000fc600078e021a */
[----:B------:R-:W4:Y:S04]  /*428f0*/  LDL.64 R30, [R1+0xa50] ;  /* 0x000a5000011e7983 */ /* 0x000f280000100a00 */
[----:B------:R-:W4:Y:S04]  /*42900*/  LDL.64 R26, [R1+0xa40] ;  /* 0x000a4000011a7983 */ /* 0x000f280000100a00 */
[----:B------:R-:W0:Y:S04]  /*42910*/  LDL.64 R6, [R1+0x9c0] ;  /* 0x0009c00001067983 */ /* 0x000e280000100a00 */
[----:B------:R1:W4:Y:S01]  /*42920*/  LDG.E.U16 R249, desc[UR10][R8.64] ;  /* 0x0000000a08f97981 */ /* 0x000322000c1e1500 */
[----:B------:R-:W-:-:S03]  /*42930*/  IMAD.WIDE R228, R0, 0x2, R32 ;  /* 0x0000000200e47825 */ /* 0x000fc600078e0220 */
[----:B------:R0:W4:Y:S04]  /*42940*/  LDG.E.U16 R245, desc[UR10][R4.64] ;  /* 0x0000000a04f57981 */ /* 0x000128000c1e1500 */
[----:B------:R-:W4:Y:S04]  /*42950*/  LDL.64 R32, [R1+0x988] ;  /* 0x0009880001207983 */ /* 0x000f280000100a00 */
[----:B------:R-:W1:Y:S04]  /*42960*/  LDL.64 R8, [R1+0x9c8] ;  /* 0x0009c80001087983 */ /* 0x000e680000100a00 */
[----:B------:R-:W4:Y:S01]  /*42970*/  LDL.64 R4, [R1+0x9a0] ;  /* 0x0009a00001047983 */ /* 0x000f220000100a00 */
[----:B------:R-:W-:-:S03]  /*42980*/  IMAD.WIDE R12, R0, 0x2, R12 ;  /* 0x00000002000c7825 */ /* 0x000fc600078e020c */
[----:B------:R-:W4:Y:S04]  /*42990*/  LDG.E.U16 R228, desc[UR10][R228.64] ;  /* 0x0000000ae4e47981 */ /* 0x000f28000c1e1500 */
[----:B------:R0:W4:Y:S01]  /*429a0*/  LDG.E.U16 R195, desc[UR10][R12.64] ;  /* 0x0000000a0cc37981 */ /* 0x000122000c1e1500 */
[----:B------:R-:W-:-:S03]  /*429b0*/  IMAD.WIDE R230, R0, 0x2, R34 ;  /* 0x0000000200e67825 */ /* 0x000fc600078e0222 */
[----:B------:R-:W4:Y:S04]  /*429c0*/  LDL.64 R34, [R1+0x940] ;  /* 0x0009400001227983 */ /* 0x000f280000100a00 */
[----:B------:R-:W4:Y:S04]  /*429d0*/  LDG.E.U16 R230, desc[UR10][R230.64] ;  /* 0x0000000ae6e67981 */ /* 0x000f28000c1e1500 */
[----:B------:R-:W4:Y:S04]  /*429e0*/  LDG.E.U16 R232, desc[UR10][R232.64] ;  /* 0x0000000ae8e87981 */ /* 0x000f28000c1e1500 */
[----:B------:R-:W4:Y:S04]  /*429f0*/  LDG.E.U16 R234, desc[UR10][R234.64] ;  /* 0x0000000aeaea7981 */ /* 0x000f28000c1e1500 */
[----:B------:R-:W4:Y:S04]  /*42a00*/  LDG.E.U16 R236, desc[UR10][R236.64] ;  /* 0x0000000aecec7981 */ /* 0x000f28000c1e1500 */
[----:B------:R-:W4:Y:S01]  /*42a10*/  LDG.E.U16 R238, desc[UR10][R238.64] ;  /* 0x0000000aeeee7981 */ /* 0x000f22000c1e1500 */
[----:B--2---:R-:W-:-:S03]  /*42a20*/  IMAD.WIDE R220, R0, 0x2, R14 ;  /* 0x0000000200dc7825 */ /* 0x004fc600078e020e */
[----:B------:R-:W2:Y:S01]  /*42a30*/  LDL.64 R14, [R1+0x998] ;  /* 0x00099800010e7983 */ /* 0x000ea20000100a00 */
[----:B------:R-:W-:-:S03]  /*42a40*/  IMAD.WIDE R10, R0, 0x2, R10 ;  /* 0x00000002000a7825 */ /* 0x000fc600078e020a */
[----:B------:R-:W2:Y:S04]  /*42a50*/  LDG.E.U16 R220, desc[UR10][R220.64] ;  /* 0x0000000adcdc7981 */ /* 0x000ea8000c1e1500 */
[----:B------:R-:W2:Y:S01]  /*42a60*/  LDG.E.U16 R193, desc[UR10][R10.64] ;  /* 0x0000000a0ac17981 */ /* 0x000ea2000c1e1500 */
[----:B---3--:R-:W-:-:S03]  /*42a70*/  IMAD.WIDE R218, R0, 0x2, R16 ;  /* 0x0000000200da7825 */ /* 0x008fc600078e0210 */
[----:B------:R-:W3:Y:S04]  /*42a80*/  LDL.64 R16, [R1+0x990] ;  /* 0x0009900001107983 */ /* 0x000ee80000100a00 */
[----:B------:R-:W3:Y:S01]  /*42a90*/  LDG.E.U16 R218, desc[UR10][R218.64] ;  /* 0x0000000adada7981 */ /* 0x000ee2000c1e1500 */
[----:B------:R-:W-:-:S03]  /*42aa0*/  IMAD.WIDE R214, R0, 0x2, R18 ;  /* 0x0000000200d67825 */ /* 0x000fc600078e0212 */
[----:B------:R-:W3:Y:S01]  /*42ab0*/  LDL.64 R18, [R1+0x980] ;  /* 0x0009800001127983 */ /* 0x000ee20000100a00 */
[----:B----4-:R-:W-:-:S03]  /*42ac0*/  IMAD.WIDE R212, R0, 0x2, R20 ;  /* 0x0000000200d47825 */ /* 0x010fc600078e0214 */
[----:B------:R-:W4:Y:S01]  /*42ad0*/  LDL.64 R20, [R1+0x960] ;  /* 0x0009600001147983 */ /* 0x000f220000100a00 */
[----:B------:R-:W-:-:S03]  /*42ae0*/  IMAD.WIDE R216, R0, 0x2, R24 ;  /* 0x0000000200d87825 */ /* 0x000fc600078e0218 */
[----:B------:R-:W4:Y:S01]  /*42af0*/  LDL.64 R24, [R1+0x950] ;  /* 0x0009500001187983 */ /* 0x000f220000100a00 */
[----:B------:R-:W-:-:S03]  /*42b00*/  IMAD.WIDE R210, R0, 0x2, R22 ;  /* 0x0000000200d27825 */ /* 0x000fc600078e0216 */
[----:B------:R-:W4:Y:S01]  /*42b10*/  LDL.64 R22, [R1+0x958] ;  /* 0x0009580001167983 */ /* 0x000f220000100a00 */
[----:B------:R-:W-:-:S03]  /*42b20*/  IMAD.WIDE R224, R0, 0x2, R28 ;  /* 0x0000000200e07825 */ /* 0x000fc600078e021c */
[----:B------:R-:W4:Y:S04]  /*42b30*/  LDL.64 R28, [R1+0x920] ;  /* 0x00092000011c7983 */ /* 0x000f280000100a00 */
[----:B------:R-:W4:Y:S01]  /*42b40*/  LDG.E.U16 R210, desc[UR10][R210.64] ;  /* 0x0000000ad2d27981 */ /* 0x000f22000c1e1500 */
[----:B------:R-:W-:-:S03]  /*42b50*/  IMAD.WIDE R226, R0, 0x2, R30 ;  /* 0x0000000200e27825 */ /* 0x000fc600078e021e */
[----:B------:R-:W4:Y:S01]  /*42b60*/  LDL.64 R30, [R1+0x948] ;  /* 0x00094800011e7983 */ /* 0x000f220000100a00 */
[----:B------:R-:W-:-:S03]  /*42b70*/  IMAD.WIDE R222, R0, 0x2, R26 ;  /* 0x0000000200de7825 */ /* 0x000fc600078e021a */
[----:B------:R-:W4:Y:S01]  /*42b80*/  LDL.64 R26, [R1+0x918] ;  /* 0x00091800011a7983 */ /* 0x000f220000100a00 */
[----:B0-----:R-:W-:-:S03]  /*42b90*/  IMAD.WIDE R6, R0, 0x2, R6 ;  /* 0x0000000200067825 */ /* 0x001fc600078e0206 */
[----:B------:R-:W4:Y:S04]  /*42ba0*/  LDG.E.U16 R212, desc[UR10][R212.64] ;  /* 0x0000000ad4d47981 */ /* 0x000f28000c1e1500 */
[----:B------:R-:W4:Y:S04]  /*42bb0*/  LDG.E.U16 R189, desc[UR10][R6.64] ;  /* 0x0000000a06bd7981 */ /* 0x000f28000c1e1500 */
[----:B------:R-:W4:Y:S04]  /*42bc0*/  LDG.E.U16 R214, desc[UR10][R214.64] ;  /* 0x0000000ad6d67981 */ /* 0x000f28000c1e1500 */
[----:B------:R-:W4:Y:S01]  /*42bd0*/  LDG.E.U16 R216, desc[UR10][R216.64] ;  /* 0x0000000ad8d87981 */ /* 0x000f22000c1e1500 */
[----:B-1----:R-:W-:-:S03]  /*42be0*/  IMAD.WIDE R8, R0, 0x2, R8 ;  /* 0x0000000200087825 */ /* 0x002fc600078e0208 */
[----:B------:R-:W4:Y:S01]  /*42bf0*/  LDG.E.U16 R222, desc[UR10][R222.64] ;  /* 0x0000000adede7981 */ /* 0x000f22000c1e1500 */
[----:B------:R-:W-:-:S03]  /*42c00*/  IMAD.WIDE R4, R0, 0x2, R4 ;  /* 0x0000000200047825 */ /* 0x000fc600078e0204 */
[----:B------:R0:W4:Y:S04]  /*42c10*/  LDG.E.U16 R191, desc[UR10][R8.64] ;  /* 0x0000000a08bf7981 */ /* 0x000128000c1e1500 */
[----:B------:R4:W4:Y:S04]  /*42c20*/  LDG.E.U16 R187, desc[UR10][R4.64] ;  /* 0x0000000a04bb7981 */ /* 0x000928000c1e1500 */
[----:B------:R-:W4:Y:S01]  /*42c30*/  LDG.E.U16 R224, desc[UR10][R224.64] ;  /* 0x0000000ae0e07981 */ /* 0x000f22000c1e1500 */
[----:B--2---:R-:W-:-:S03]  /*42c40*/  IMAD.WIDE R12, R0, 0x2, R14 ;  /* 0x00000002000c7825 */ /* 0x004fc600078e020e */
[----:B------:R-:W2:Y:S04]  /*42c50*/  LDG.E.U16 R226, desc[UR10][R226.64] ;  /* 0x0000000ae2e27981 */ /* 0x000ea8000c1e1500 */
[----:B------:R-:W2:Y:S01]  /*42c60*/  LDL.64 R14, [R1+0x910] ;  /* 0x00091000010e7983 */ /* 0x000ea20000100a00 */
[----:B0-----:R-:W-:-:S03]  /*42c70*/  IMAD.WIDE R8, R0, 0x2, R32 ;  /* 0x0000000200087825 */ /* 0x001fc600078e0220 */
[----:B------:R-:W2:Y:S01]  /*42c80*/  LDL.64 R32, [R1+0x900] ;  /* 0x0009000001207983 */ /* 0x000ea20000100a00 */
[----:B---3--:R-:W-:-:S03]  /*42c90*/  IMAD.WIDE R10, R0, 0x2, R16 ;  /* 0x00000002000a7825 */ /* 0x008fc600078e0210 */
[----:B------:R-:W3:Y:S04]  /*42ca0*/  LDG.E.U16 R185, desc[UR10][R12.64] ;  /* 0x0000000a0cb97981 */ /* 0x000ee8000c1e1500 */
[----:B------:R-:W3:Y:S01]  /*42cb0*/  LDL.64 R16, [R1+0x908] ;  /* 0x0009080001107983 */ /* 0x000ee20000100a00 */
[----:B------:R-:W-:-:S03]  /*42cc0*/  IMAD.WIDE R6, R0, 0x2, R18 ;  /* 0x0000000200067825 */ /* 0x000fc600078e0212 */
[----:B------:R0:W3:Y:S04]  /*42cd0*/  LDG.E.U16 R183, desc[UR10][R10.64] ;  /* 0x0000000a0ab77981 */ /* 0x0000e8000c1e1500 */
[----:B------:R-:W3:Y:S01]  /*42ce0*/  LDL.64 R18, [R1+0x8e0] ;  /* 0x0008e00001127983 */ /* 0x000ee20000100a00 */
[----:B----4-:R-:W-:-:S03]  /*42cf0*/  IMAD.WIDE R4, R0, 0x2, R20 ;  /* 0x0000000200047825 */ /* 0x010fc600078e0214 */
[----:B------:R-:W4:Y:S01]  /*42d00*/  LDL.64 R20, [R1+0x8d8] ;  /* 0x0008d80001147983 */ /* 0x000f220000100a00 */
[----:B0-----:R-:W-:-:S03]  /*42d10*/  IMAD.WIDE R10, R0, 0x2, R24 ;  /* 0x00000002000a7825 */ /* 0x001fc600078e0218 */
[----:B------:R0:W4:Y:S01]  /*42d20*/  LDG.E.U16 R177, desc[UR10][R4.64] ;  /* 0x0000000a04b17981 */ /* 0x000122000c1e1500 */
[----:B------:R-:W-:-:S03]  /*42d30*/  IMAD.WIDE R12, R0, 0x2, R22 ;  /* 0x00000002000c7825 */ /* 0x000fc600078e0216 */
[----:B------:R-:W4:Y:S04]  /*42d40*/  LDL.64 R22, [R1+0x8d0] ;  /* 0x0008d00001167983 */ /* 0x000f280000100a00 */
[----:B------:R-:W4:Y:S01]  /*42d50*/  LDL.64 R24, [R1+0x8c8] ;  /* 0x0008c80001187983 */ /* 0x000f220000100a00 */
[----:B0-----:R-:W-:-:S03]  /*42d60*/  IMAD.WIDE R4, R0, 0x2, R28 ;  /* 0x0000000200047825 */ /* 0x001fc600078e021c */
[----:B------:R-:W4:Y:S04]  /*42d70*/  LDL.64 R28, [R1+0x558] ;  /* 0x00055800011c7983 */ /* 0x000f280000100a00 */
[----:B------:R2:W4:Y:S04]  /*42d80*/  LDG.E.U16 R173, desc[UR10][R10.64] ;  /* 0x0000000a0aad7981 */ /* 0x000528000c1e1500 */
[----:B------:R0:W4:Y:S04]  /*42d90*/  LDG.E.U16 R181, desc[UR10][R8.64] ;  /* 0x0000000a08b57981 */ /* 0x000128000c1e1500 */
[----:B------:R1:W4:Y:S04]  /*42da0*/  LDG.E.U16 R175, desc[UR10][R12.64] ;  /* 0x0000000a0caf7981 */ /* 0x000328000c1e1500 */
[----:B------:R0:W4:Y:S04]  /*42db0*/  LDG.E.U16 R179, desc[UR10][R6.64] ;  /* 0x0000000a06b37981 */ /* 0x000128000c1e1500 */
[----:B------:R3:W4:Y:S01]  /*42dc0*/  LDG.E.U16 R167, desc[UR10][R4.64] ;  /* 0x0000000a04a77981 */ /* 0x000722000c1e1500 */
[----:B--2---:R-:W-:-:S03]  /*42dd0*/  IMAD.WIDE R10, R0, 0x2, R14 ;  /* 0x00000002000a7825 */ /* 0x004fc600078e020e */
[----:B------:R-:W2:Y:S01]  /*42de0*/  LDL.64 R14, [R1+0x548] ;  /* 0x00054800010e7983 */ /* 0x000ea20000100a00 */
[----:B0-----:R-:W-:-:S03]  /*42df0*/  IMAD.WIDE R8, R0, 0x2, R30 ;  /* 0x0000000200087825 */ /* 0x001fc600078e021e */
[----:B------:R-:W2:Y:S01]  /*42e00*/  LDL.64 R30, [R1+0x8c0] ;  /* 0x0008c000011e7983 */ /* 0x000ea20000100a00 */
[----:B-1----:R-:W-:-:S03]  /*42e10*/  IMAD.WIDE R12, R0, 0x2, R26 ;  /* 0x00000002000c7825 */ /* 0x002fc600078e021a */
[----:B------:R-:W2:Y:S01]  /*42e20*/  LDL.64 R26, [R1+0x550] ;  /* 0x00055000011a7983 */ /* 0x000ea20000100a00 */
[----:B------:R-:W-:-:S03]  /*42e30*/  IMAD.WIDE R6, R0, 0x2, R34 ;  /* 0x0000000200067825 */ /* 0x000fc600078e0222 */
[----:B------:R0:W2:Y:S04]  /*42e40*/  LDG.E.U16 R171, desc[UR10][R8.64] ;  /* 0x0000000a08ab7981 */ /* 0x0000a8000c1e1500 */
[----:B------:R-:W2:Y:S01]  /*42e50*/  LDL.64 R34, [R1+0x8a0] ;  /* 0x0008a00001227983 */ /* 0x000ea20000100a00 */
[----:B---3--:R-:W-:-:S03]  /*42e60*/  IMAD.WIDE R4, R0, 0x2, R18 ;  /* 0x0000000200047825 */ /* 0x008fc600078e0212 */
[----:B------:R-:W3:Y:S01]  /*42e70*/  LDL.64 R18, [R1+0x888] ;  /* 0x0008880001127983 */ /* 0x000ee20000100a00 */
[----:B0-----:R-:W-:-:S03]  /*42e80*/  IMAD.WIDE R8, R0, 0x2, R16 ;  /* 0x0000000200087825 */ /* 0x001fc600078e0210 */
[----:B------:R-:W3:Y:S04]  /*42e90*/  LDL.64 R16, [R1+0x540] ;  /* 0x0005400001107983 */ /* 0x000ee80000100a00 */
[----:B------:R0:W3:Y:S04]  /*42ea0*/  LDG.E.U16 R169, desc[UR10][R6.64] ;  /* 0x0000000a06a97981 */ /* 0x0000e8000c1e1500 */
[----:B------:R4:W3:Y:S04]  /*42eb0*/  LDG.E.U16 R165, desc[UR10][R12.64] ;  /* 0x0000000a0ca57981 */ /* 0x0008e8000c1e1500 */
[----:B------:R1:W3:Y:S01]  /*42ec0*/  LDG.E.U16 R163, desc[UR10][R10.64] ;  /* 0x0000000a0aa37981 */ /* 0x0002e2000c1e1500 */
[----:B0-----:R-:W-:-:S03]  /*42ed0*/  IMAD.WIDE R6, R0, 0x2, R32 ;  /* 0x0000000200067825 */ /* 0x001fc600078e0220 */
[----:B------:R-:W3:Y:S01]  /*42ee0*/  LDL.64 R32, [R1+0x890] ;  /* 0x0008900001207983 */ /* 0x000ee20000100a00 */
[----:B----4-:R-:W-:-:S03]  /*42ef0*/  IMAD.WIDE R12, R0, 0x2, R20 ;  /* 0x00000002000c7825 */ /* 0x010fc600078e0214 */
[----:B------:R-:W4:Y:S01]  /*42f00*/  LDL.64 R20, [R1+0x880] ;  /* 0x0008800001147983 */ /* 0x000f220000100a00 */
[----:B-1----:R-:W-:-:S03]  /*42f10*/  IMAD.WIDE R10, R0, 0x2, R22 ;  /* 0x00000002000a7825 */ /* 0x002fc600078e0216 */
[----:B------:R0:W4:Y:S04]  /*42f20*/  LDG.E.U16 R161, desc[UR10][R8.64] ;  /* 0x0000000a08a17981 */ /* 0x000128000c1e1500 */
[----:B------:R-:W4:Y:S04]  /*42f30*/  LDL.64 R22, [R1+0x878] ;  /* 0x0008780001167983 */ /* 0x000f280000100a00 */
[----:B------:R1:W4:Y:S01]  /*42f40*/  LDG.E.U16 R155, desc[UR10][R12.64] ;  /* 0x0000000a0c9b7981 */ /* 0x000322000c1e1500 */
[----:B0-----:R-:W-:-:S03]  /*42f50*/  IMAD.WIDE R8, R0, 0x2, R24 ;  /* 0x0000000200087825 */ /* 0x001fc600078e0218 */
[----:B------:R-:W4:Y:S04]  /*42f60*/  LDL.64 R24, [R1+0x870] ;  /* 0x0008700001187983 */ /* 0x000f280000100a00 */
[----:B------:R2:W4:Y:S01]  /*42f70*/  LDG.E.U16 R151, desc[UR10][R8.64] ;  /* 0x0000000a08977981 */ /* 0x000522000c1e1500 */
[----:B-1----:R-:W-:-:S03]  /*42f80*/  IMAD.WIDE R12, R0, 0x2, R28 ;  /* 0x00000002000c7825 */ /* 0x002fc600078e021c */
[----:B------:R-:W4:Y:S04]  /*42f90*/  LDL.64 R28, [R1+0x840] ;  /* 0x00084000011c7983 */ /* 0x000f280000100a00 */
        /* <DEDUP_REMOVED lines=9> */
[----:B------:R-:W2:Y:S04]  /*43030*/  LDL.64 R26, [R1+0x838] ;  /* 0x00083800011a7983 */ /* 0x000ea80000100a00 */
[----:B------:R0:W2:Y:S01]  /*43040*/  LDG.E.U16 R149, desc[UR10][R6.64] ;  /* 0x0000000a06957981 */ /* 0x0000a2000c1e1500 */
[----:B------:R-:W-:-:S03]  /*43050*/  IMAD.WIDE R4, R0, 0x2, R34 ;  /* 0x0000000200047825 */ /* 0x000fc600078e0222 */
[----:B------:R-:W2:Y:S01]  /*43060*/  LDG.E.U16 R143, desc[UR10][R10.64] ;  /* 0x0000000a0a8f7981 */ /* 0x000ea2000c1e1500 */
[----:B---3--:R-:W-:-:S03]  /*43070*/  IMAD.WIDE R12, R0, 0x2, R18 ;  /* 0x00000002000c7825 */ /* 0x008fc600078e0212 */
[----:B------:R-:W3:Y:S01]  /*43080*/  LDL.64 R18, [R1+0x800] ;  /* 0x0008000001127983 */ /* 0x000ee20000100a00 */
[----:B0-----:R-:W-:-:S03]  /*43090*/  IMAD.WIDE R6, R0, 0x2, R16 ;  /* 0x0000000200067825 */ /* 0x001fc600078e0210 */
[----:B------:R-:W3:Y:S04]  /*430a0*/  LDL.64 R16, [R1+0x810] ;  /* 0x0008100001107983 */ /* 0x000ee80000100a00 */
[----:B------:R0:W3:Y:S04]  /*430b0*/  LDG.E.U16 R147, desc[UR10][R4.64] ;  /* 0x0000000a04937981 */ /* 0x0000e8000c1e1500 */
[----:B------:R-:W3:Y:S04]  /*430c0*/  LDL.64 R34, [R1+0x808] ;  /* 0x0008080001227983 */ /* 0x000ee80000100a00 */
[----:B------:R1:W3:Y:S01]  /*430d0*/  LDG.E.U16 R141, desc[UR10][R8.64] ;  /* 0x0000000a088d7981 */ /* 0x0002e2000c1e1500 */
[----:B0-----:R-:W-:-:S03]  /*430e0*/  IMAD.WIDE R4, R0, 0x2, R32 ;  /* 0x0000000200047825 */ /* 0x001fc600078e0220 */
[----:B------:R-:W3:Y:S01]  /*430f0*/  LDL.64 R32, [R1+0x7c8] ;  /* 0x0007c80001207983 */ /* 0x000ee20000100a00 */
[----:B----4-:R-:W-:-:S03]  /*43100*/  IMAD.WIDE R10, R0, 0x2, R20 ;  /* 0x00000002000a7825 */ /* 0x010fc600078e0214 */
[----:B------:R-:W4:Y:S04]  /*43110*/  LDL.64 R20, [R1+0x7f8] ;  /* 0x0007f80001147983 */ /* 0x000f280000100a00 */
[----:B------:R0:W4:Y:S01]  /*43120*/  LDG.E.U16 R139, desc[UR10][R6.64] ;  /* 0x0000000a068b7981 */ /* 0x000122000c1e1500 */
[----:B-1----:R-:W-:-:S03]  /*43130*/  IMAD.WIDE R8, R0, 0x2, R22 ;  /* 0x0000000200087825 */ /* 0x002fc600078e0216 */
        /* <DEDUP_REMOVED lines=10> */
[----:B------:R-:W4:Y:S01]  /*431e0*/  LDG.E.U16 R123, desc[UR10][R10.64] ;  /* 0x0000000a0a7b7981 */ /* 0x000f22000c1e1500 */
        /* <DEDUP_REMOVED lines=8> */
[----:B------:R1:W2:Y:S01]  /*43270*/  LDG.E.U16 R125, desc[UR10][R12.64] ;  /* 0x0000000a0c7d7981 */ /* 0x0002a2000c1e1500 */
[----:B---3--:R-:W-:-:S03]  /*43280*/  IMAD.WIDE R82, R0, 0x2, R18 ;  /* 0x0000000200527825 */ /* 0x008fc600078e0212 */
[----:B------:R-:W3:Y:S01]  /*43290*/  LDL.64 R18, [R1+0x778] ;  /* 0x0007780001127983 */ /* 0x000ee20000100a00 */
[----:B0-----:R-:W-:-:S03]  /*432a0*/  IMAD.WIDE R4, R0, 0x2, R16 ;  /* 0x0000000200047825 */ /* 0x001fc600078e0210 */
[----:B------:R-:W3:Y:S04]  /*432b0*/  LDL.64 R16, [R1+0x780] ;  /* 0x0007800001107983 */ /* 0x000ee80000100a00 */
[----:B------:R4:W3:Y:S04]  /*432c0*/  LDG.E.U16 R120, desc[UR10][R6.64] ;  /* 0x0000000a06787981 */ /* 0x0008e8000c1e1500 */
[----:B------:R0:W3:Y:S04]  /*432d0*/  LDG.E.U16 R121, desc[UR10][R8.64] ;  /* 0x0000000a08797981 */ /* 0x0000e8000c1e1500 */
[----:B------:R-:W3:Y:S01]  /*432e0*/  LDL.64 R36, [R1+0x788] ;  /* 0x0007880001247983 */ /* 0x000ee20000100a00 */
[----:B-1----:R-:W-:-:S03]  /*432f0*/  IMAD.WIDE R12, R0, 0x2, R32 ;  /* 0x00000002000c7825 */ /* 0x002fc600078e0220 */
[----:B------:R-:W3:Y:S01]  /*43300*/  LDL.64 R32, [R1+0x748] ;  /* 0x0007480001207983 */ /* 0x000ee20000100a00 */
[----:B----4-:R-:W-:-:S03]  /*43310*/  IMAD.WIDE R6, R0, 0x2, R20 ;  /* 0x0000000200067825 */ /* 0x010fc600078e0214 */
[----:B------:R-:W4:Y:S01]  /*43320*/  LDL.64 R20, [R1+0x770] ;  /* 0x0007700001147983 */ /* 0x000f220000100a00 */
[----:B0-----:R-:W-:-:S03]  /*43330*/  IMAD.WIDE R8, R0, 0x2, R34 ;  /* 0x0000000200087825 */ /* 0x001fc600078e0222 */
[----:B------:R0:W4:Y:S04]  /*43340*/  LDG.E.U16 R53, desc[UR10][R4.64] ;  /* 0x0000000a04357981 */ /* 0x000128000c1e1500 */
[----:B------:R1:W4:Y:S04]  /*43350*/  LDG.E.U16 R115, desc[UR10][R8.64] ;  /* 0x0000000a08737981 */ /* 0x000328000c1e1500 */
[----:B------:R-:W4:Y:S01]  /*43360*/  LDL.64 R34, [R1+0x740] ;  /* 0x0007400001227983 */ /* 0x000f220000100a00 */
[----:B0-----:R-:W-:-:S03]  /*43370*/  IMAD.WIDE R4, R0, 0x2, R22 ;  /* 0x0000000200047825 */ /* 0x001fc600078e0216 */
[----:B------:R-:W4:Y:S01]  /*43380*/  LDG.E.U16 R51, desc[UR10][R6.64] ;  /* 0x0000000a06337981 */ /* 0x000f22000c1e1500 */
[----:B------:R-:W-:-:S03]  /*43390*/  IMAD.WIDE R54, R0, 0x2, R24 ;  /* 0x0000000200367825 */ /* 0x000fc600078e0218 */
[----:B------:R2:W4:Y:S01]  /*433a0*/  LDG.E.U16 R25, desc[UR10][R4.64] ;  /* 0x0000000a04197981 */ /* 0x000522000c1e1500 */
[----:B-1----:R-:W-:-:S03]  /*433b0*/  IMAD.WIDE R8, R0, 0x2, R28 ;  /* 0x0000000200087825 */ /* 0x002fc600078e021c */
[----:B------:R-:W4:Y:S04]  /*433c0*/  LDL.64 R28, [R1+0x730] ;  /* 0x00073000011c7983 */ /* 0x000f280000100a00 */
[----:B------:R-:W4:Y:S04]  /*433d0*/  LDL.64 R22, [R1+0x750] ;  /* 0x0007500001167983 */ /* 0x000f280000100a00 */
[----:B------:R3:W4:Y:S04]  /*433e0*/  LDG.E.U16 R50, desc[UR10][R8.64] ;  /* 0x0000000a08327981 */ /* 0x000728000c1e1500 */
[----:B------:R-:W4:Y:S04]  /*433f0*/  LDG.E.U16 R114, desc[UR10][R12.64] ;  /* 0x0000000a0c727981 */ /* 0x000f28000c1e1500 */
[----:B------:R-:W4:Y:S04]  /*43400*/  LDG.E.U16 R54, desc[UR10][R54.64] ;  /* 0x0000000a36367981 */ /* 0x000f28000c1e1500 */
[----:B------:R-:W4:Y:S01]  /*43410*/  LDG.E.U16 R82, desc[UR10][R82.64] ;  /* 0x0000000a52527981 */ /* 0x000f22000c1e1500 */
[----:B--2---:R-:W-:-:S03]  /*43420*/  IMAD.WIDE R4, R0, 0x2, R14 ;  /* 0x0000000200047825 */ /* 0x004fc600078e020e */
[----:B------:R-:W2:Y:S01]  /*43430*/  LDL.64 R14, [R1+0x708] ;  /* 0x00070800010e7983 */ /* 0x000ea20000100a00 */
[----:B------:R-:W-:-:S03]  /*43440*/  IMAD.WIDE R10, R0, 0x2, R30 ;  /* 0x00000002000a7825 */ /* 0x000fc600078e021e */
[----:B------:R-:W2:Y:S01]  /*43450*/  LDL.64 R30, [R1+0x738] ;  /* 0x00073800011e7983 */ /* 0x000ea20000100a00 */
[----:B------:R-:W-:-:S03]  /*43460*/  IMAD.WIDE R6, R0, 0x2, R26 ;  /* 0x0000000200067825 */ /* 0x000fc600078e021a */
[----:B------:R-:W2:Y:S04]  /*43470*/  LDL.64 R26, [R1+0x710] ;  /* 0x00071000011a7983 */ /* 0x000ea80000100a00 */
[----:B------:R0:W2:Y:S04]  /*43480*/  LDG.E.U16 R24, desc[UR10][R6.64] ;  /* 0x0000000a06187981 */ /* 0x0000a8000c1e1500 */
[----:B------:R4:W2:Y:S04]  /*43490*/  LDG.E.U16 R55, desc[UR10][R4.64] ;  /* 0x0000000a04377981 */ /* 0x0008a8000c1e1500 */
[----:B------:R1:W2:Y:S01]  /*434a0*/  LDG.E.U16 R81, desc[UR10][R10.64] ;  /* 0x0000000a0a517981 */ /* 0x0002a2000c1e1500 */
[----:B---3--:R-:W-:-:S03]  /*434b0*/  IMAD.WIDE R8, R0, 0x2, R16 ;  /* 0x0000000200087825 */ /* 0x008fc600078e0210 */
[----:B------:R-:W3:Y:S01]  /*434c0*/  LDL.64 R16, [R1+0x6f8] ;  /* 0x0006f80001107983 */ /* 0x000ee20000100a00 */
[----:B0-----:R-:W-:-:S03]  /*434d0*/  IMAD.WIDE R6, R0, 0x2, R18 ;  /* 0x0000000200067825 */ /* 0x001fc600078e0212 */
[----:B------:R-:W3:Y:S04]  /*434e0*/  LDL.64 R18, [R1+0x6f0] ;  /* 0x0006f00001127983 */ /* 0x000ee80000100a00 */
[----:B------:R-:W3:Y:S01]  /*434f0*/  LDG.E.U16 R49, desc[UR10][R6.64] ;  /* 0x0000000a06317981 */ /* 0x000ee2000c1e1500 */
[----:B------:R-:W-:-:S03]  /*43500*/  IMAD.WIDE R12, R0, 0x2, R32 ;  /* 0x00000002000c7825 */ /* 0x000fc600078e0220 */
[----:B------:R-:W3:Y:S04]  /*43510*/  LDG.E.U16 R80, desc[UR10][R8.64] ;  /* 0x0000000a08507981 */ /* 0x000ee8000c1e1500 */
[----:B------:R-:W3:Y:S01]  /*43520*/  LDL.64 R32, [R1+0x6b8] ;  /* 0x0006b80001207983 */ /* 0x000ee20000100a00 */
[----:B----4-:R-:W-:-:S03]  /*43530*/  IMAD.WIDE R4, R0, 0x2, R20 ;  /* 0x0000000200047825 */ /* 0x010fc600078e0214 */
[----:B------:R-:W4:Y:S01]  /*43540*/  LDL.64 R20, [R1+0x6d0] ;  /* 0x0006d00001147983 */ /* 0x000f220000100a00 */
[----:B-1----:R-:W-:-:S03]  /*43550*/  IMAD.WIDE R10, R0, 0x2, R36 ;  /* 0x00000002000a7825 */ /* 0x002fc600078e0224 */
[----:B------:R-:W4:Y:S04]  /*43560*/  LDL.64 R36, [R1+0x6b0] ;  /* 0x0006b00001247983 */ /* 0x000f280000100a00 */
[----:B------:R0:W4:Y:S04]  /*43570*/  LDG.E.U16 R113, desc[UR10][R10.64] ;  /* 0x0000000a0a717981 */ /* 0x000128000c1e1500 */
[----:B------:R2:W4:Y:S01]  /*43580*/  LDG.E.U16 R112, desc[UR10][R12.64] ;  /* 0x0000000a0c707981 */ /* 0x000522000c1e1500 */
[----:B0-----:R-:W-:-:S03]  /*43590*/  IMAD.WIDE R10, R0, 0x2, R34 ;  /* 0x00000002000a7825 */ /* 0x001fc600078e0222 */
[----:B------:R-:W4:Y:S01]  /*435a0*/  LDL.64 R34, [R1+0x688] ;  /* 0x0006880001227983 */ /* 0x000f220000100a00 */
[----:B------:R-:W-:-:S03]  /*435b0*/  IMAD.WIDE R6, R0, 0x2, R28 ;  /* 0x0000000200067825 */ /* 0x000fc600078e021c */
[----:B------:R-:W4:Y:S01]  /*435c0*/  LDL.64 R28, [R1+0x690] ;  /* 0x00069000011c7983 */ /* 0x000f220000100a00 */
[----:B------:R-:W-:-:S03]  /*435d0*/  IMAD.WIDE R56, R0, 0x2, R22 ;  /* 0x0000000200387825 */ /* 0x000fc600078e0216 */
[----:B------:R-:W4:Y:S04]  /*435e0*/  LDG.E.U16 R22, desc[UR10][R6.64] ;  /* 0x0000000a06167981 */ /* 0x000f28000c1e1500 */
[----:B------:R0:W4:Y:S04]  /*435f0*/  LDG.E.U16 R23, desc[UR10][R4.64] ;  /* 0x0000000a04177981 */ /* 0x000128000c1e1500 */
[----:B------:R1:W4:Y:S04]  /*43600*/  LDG.E.U16 R79, desc[UR10][R10.64] ;  /* 0x0000000a0a4f7981 */ /* 0x000328000c1e1500 */
[----:B------:R-:W4:Y:S01]  /*43610*/  LDG.E.U16 R56, desc[UR10][R56.64] ;  /* 0x0000000a38387981 */ /* 0x000f22000c1e1500 */
[----:B--2---:R-:W-:-:S03]  /*43620*/  IMAD.WIDE R12, R0, 0x2, R14 ;  /* 0x00000002000c7825 */ /* 0x004fc600078e020e */
[----:B------:R-:W2:Y:S01]  /*43630*/  LDL.64 R14, [R1+0x678] ;  /* 0x00067800010e7983 */ /* 0x000ea20000100a00 */
[----:B------:R-:W-:-:S03]  /*43640*/  IMAD.WIDE R8, R0, 0x2, R30 ;  /* 0x0000000200087825 */ /* 0x000fc600078e021e */
[----:B------:R-:W2:Y:S04]  /*43650*/  LDL.64 R30, [R1+0x680] ;  /* 0x00068000011e7983 */ /* 0x000ea80000100a00 */
[----:B------:R3:W2:Y:S01]  /*43660*/  LDG.E.U16 R48, desc[UR10][R8.64] ;  /* 0x0000000a08307981 */ /* 0x0006a2000c1e1500 */
[----:B0-----:R-:W-:-:S03]  /*43670*/  IMAD.WIDE R4, R0, 0x2, R26 ;  /* 0x0000000200047825 */ /* 0x001fc600078e021a */
[----:B------:R0:W2:Y:S01]  /*43680*/  LDG.E.U16 R111, desc[UR10][R12.64] ;  /* 0x0000000a0c6f7981 */ /* 0x0000a2000c1e1500 */
[----:B-1----:R-:W-:-:S03]  /*43690*/  IMAD.WIDE R10, R0, 0x2, R42 ;  /* 0x00000002000a7825 */ /* 0x002fc600078e022a */
[----:B------:R-:W2:Y:S04]  /*436a0*/  LDG.E.U16 R27, desc[UR10][R4.64] ;  /* 0x0000000a041b7981 */ /* 0x000ea8000c1e1500 */
[----:B------:R1:W2:Y:S01]  /*436b0*/  LDG.E.U16 R78, desc[UR10][R10.64] ;  /* 0x0000000a0a4e7981 */ /* 0x0002a2000c1e1500 */
[----:B---3--:R-:W-:-:S03]  /*436c0*/  IMAD.WIDE R8, R0, 0x2, R16 ;  /* 0x0000000200087825 */ /* 0x008fc600078e0210 */
[----:B------:R-:W3:Y:S01]  /*436d0*/  LDL.64 R16, [R1+0x670] ;  /* 0x0006700001107983 */ /* 0x000ee20000100a00 */
[----:B------:R-:W-:-:S03]  /*436e0*/  IMAD.WIDE R6, R0, 0x2, R18 ;  /* 0x0000000200067825 */ /* 0x000fc600078e0212 */
[----:B------:R-:W3:Y:S04]  /*436f0*/  LDL.64 R18, [R1+0x650] ;  /* 0x0006500001127983 */ /* 0x000ee80000100a00 */
[----:B------:R4:W3:Y:S01]  /*43700*/  LDG.E.U16 R47, desc[UR10][R8.64] ;  /* 0x0000000a082f7981 */ /* 0x0008e2000c1e1500 */
[----:B0-----:R-:W-:-:S03]  /*43710*/  IMAD.WIDE R12, R0, 0x2, R40 ;  /* 0x00000002000c7825 */ /* 0x001fc600078e0228 */
[----:B------:R-:W3:Y:S01]  /*43720*/  LDL.64 R40, [R1+0x638] ;  /* 0x0006380001287983 */ /* 0x000ee20000100a00 */
[----:B-1----:R-:W-:-:S03]  /*43730*/  IMAD.WIDE R10, R0, 0x2, R38 ;  /* 0x00000002000a7825 */ /* 0x002fc600078e0226 */
[----:B------:R-:W3:Y:S01]  /*43740*/  LDL.64 R38, [R1+0x610] ;  /* 0x0006100001267983 */ /* 0x000ee20000100a00 */
[----:B----4-:R-:W-:-:S03]  /*43750*/  IMAD.WIDE R8, R0, 0x2, R32 ;  /* 0x0000000200087825 */ /* 0x010fc600078e0220 */
[----:B------:R-:W4:Y:S01]  /*43760*/  LDL.64 R32, [R1+0x630] ;  /* 0x0006300001207983 */ /* 0x000f220000100a00 */
[----:B------:R-:W-:-:S03]  /*43770*/  IMAD.WIDE R4, R0, 0x2, R20 ;  /* 0x0000000200047825 */ /* 0x000fc600078e0214 */
[----:B------:R0:W4:Y:S04]  /*43780*/  LDG.E.U16 R21, desc[UR10][R6.64] ;  /* 0x0000000a06157981 */ /* 0x000128000c1e1500 */
[----:B------:R-:W4:Y:S04]  /*43790*/  LDG.E.U16 R57, desc[UR10][R4.64] ;  /* 0x0000000a04397981 */ /* 0x000f28000c1e1500 */
[----:B------:R1:W4:Y:S01]  /*437a0*/  LDG.E.U16 R110, desc[UR10][R12.64] ;  /* 0x0000000a0c6e7981 */ /* 0x000322000c1e1500 */
[----:B0-----:R-:W-:-:S03]  /*437b0*/  IMAD.WIDE R6, R0, 0x2, R36 ;  /* 0x0000000200067825 */ /* 0x001fc600078e0224 */
[----:B------:R-:W4:Y:S04]  /*437c0*/  LDL.64 R36, [R1+0x608] ;  /* 0x0006080001247983 */ /* 0x000f280000100a00 */
[----:B------:R2:W4:Y:S01]  /*437d0*/  LDG.E.U16 R46, desc[UR10][R8.64] ;  /* 0x0000000a082e7981 */ /* 0x000522000c1e1500 */
[----:B-1----:R-:W-:-:S03]  /*437e0*/  IMAD.WIDE R12, R0, 0x2, R34 ;  /* 0x00000002000c7825 */ /* 0x002fc600078e0222 */
[----:B------:R-:W4:Y:S01]  /*437f0*/  LDL.64 R34, [R1+0x5c8] ;  /* 0x0005c80001227983 */ /* 0x000f220000100a00 */
[----:B------:R-:W-:-:S03]  /*43800*/  IMAD.WIDE R4, R0, 0x2, R28 ;  /* 0x0000000200047825 */ /* 0x000fc600078e021c */
[----:B------:R-:W4:Y:S04]  /*43810*/  LDL.64 R28, [R1+0x600] ;  /* 0x00060000011c7983 */ /* 0x000f280000100a00 */
        /* <DEDUP_REMOVED lines=8> */
[----:B------:R-:W2:Y:S04]  /*438a0*/  LDL.64 R30, [R1+0x5f8] ;  /* 0x0005f800011e7983 */ /* 0x000ea80000100a00 */
[----:B------:R0:W2:Y:S04]  /*438b0*/  LDG.E.U16 R76, desc[UR10][R10.64] ;  /* 0x0000000a0a4c7981 */ /* 0x0000a8000c1e1500 */
[----:B------:R-:W2:Y:S01]  /*438c0*/  LDG.E.U16 R45, desc[UR10][R8.64] ;  /* 0x0000000a082d7981 */ /* 0x000ea2000c1e1500 */
[----:B---3--:R-:W-:-:S03]  /*438d0*/  IMAD.WIDE R6, R0, 0x2, R16 ;  /* 0x0000000200067825 */ /* 0x008fc600078e0210 */
[----:B------:R-:W3:Y:S01]  /*438e0*/  LDL.64 R16, [R1+0x5d0] ;  /* 0x0005d00001107983 */ /* 0x000ee20000100a00 */
[----:B-1----:R-:W-:-:S03]  /*438f0*/  IMAD.WIDE R4, R0, 0x2, R18 ;  /* 0x0000000200047825 */ /* 0x002fc600078e0212 */
[----:B------:R1:W3:Y:S04]  /*43900*/  LDG.E.U16 R19, desc[UR10][R6.64] ;  /* 0x0000000a06137981 */ /* 0x0002e8000c1e1500 */
[----:B------:R4:W3:Y:S01]  /*43910*/  LDG.E.U16 R83, desc[UR10][R4.64] ;  /* 0x0000000a04537981 */ /* 0x0008e2000c1e1500 */
[----:B0-----:R-:W-:-:S03]  /*43920*/  IMAD.WIDE R10, R0, 0x2, R58 ;  /* 0x00000002000a7825 */ /* 0x001fc600078e023a */
[----:B------:R-:W3:Y:S01]  /*43930*/  LDL.64 R58, [R1+0x5b0] ;  /* 0x0005b000013a7983 */ /* 0x000ee20000100a00 */
[----:B-1----:R-:W-:-:S03]  /*43940*/  IMAD.WIDE R6, R0, 0x2, R40 ;  /* 0x0000000200067825 */ /* 0x002fc600078e0228 */
[----:B------:R0:W3:Y:S01]  /*43950*/  LDG.E.U16 R108, desc[UR10][R10.64] ;  /* 0x0000000a0a6c7981 */ /* 0x0000e2000c1e1500 */
[----:B----4-:R-:W-:-:S03]  /*43960*/  IMAD.WIDE R4, R0, 0x2, R32 ;  /* 0x0000000200047825 */ /* 0x010fc600078e0220 */
[----:B------:R-:W4:Y:S01]  /*43970*/  LDL.64 R32, [R1+0x518] ;  /* 0x0005180001207983 */ /* 0x000f220000100a00 */
[----:B------:R-:W-:-:S03]  /*43980*/  IMAD.WIDE R84, R0, 0x2, R38 ;  /* 0x0000000200547825 */ /* 0x000fc600078e0226 */
[----:B------:R-:W4:Y:S04]  /*43990*/  LDL.64 R38, [R1+0x500] ;  /* 0x0005000001267983 */ /* 0x000f280000100a00 */
[----:B------:R-:W4:Y:S04]  /*439a0*/  LDG.E.U16 R44, desc[UR10][R6.64] ;  /* 0x0000000a062c7981 */ /* 0x000f28000c1e1500 */
[----:B------:R-:W4:Y:S01]  /*439b0*/  LDL.64 R40, [R1+0x508] ;  /* 0x0005080001287983 */ /* 0x000f220000100a00 */
[----:B------:R-:W-:-:S03]  /*439c0*/  IMAD.WIDE R12, R0, 0x2, R36 ;  /* 0x00000002000c7825 */ /* 0x000fc600078e0224 */
[----:B------:R-:W4:Y:S04]  /*439d0*/  LDL.64 R36, [R1+0x510] ;  /* 0x0005100001247983 */ /* 0x000f280000100a00 */
[----:B------:R1:W4:Y:S04]  /*439e0*/  LDG.E.U16 R107, desc[UR10][R12.64] ;  /* 0x0000000a0c6b7981 */ /* 0x000328000c1e1500 */
[----:B------:R-:W4:Y:S01]  /*439f0*/  LDG.E.U16 R18, desc[UR10][R4.64] ;  /* 0x0000000a04127981 */ /* 0x000f22000c1e1500 */
[----:B0-----:R-:W-:-:S03]  /*43a00*/  IMAD.WIDE R10, R0, 0x2, R28 ;  /* 0x00000002000a7825 */ /* 0x001fc600078e021c */
[----:B------:R-:W4:Y:S01]  /*43a10*/  LDL.64 R28, [R1+0x4f8] ;  /* 0x0004f800011c7983 */ /* 0x000f220000100a00 */
[----:B-1----:R-:W-:-:S03]  /*43a20*/  IMAD.WIDE R12, R0, 0x2, R34 ;  /* 0x00000002000c7825 */ /* 0x002fc600078e0222 */
[----:B------:R-:W4:Y:S04]  /*43a30*/  LDL.64 R34, [R1+0x4c8] ;  /* 0x0004c80001227983 */ /* 0x000f280000100a00 */
[----:B------:R0:W4:Y:S01]  /*43a40*/  LDG.E.U16 R74, desc[UR10][R10.64] ;  /* 0x0000000a0a4a7981 */ /* 0x000122000c1e1500 */
[----:B------:R-:W-:-:S03]  /*43a50*/  IMAD.WIDE R8, R0, 0x2, R42 ;  /* 0x0000000200087825 */ /* 0x000fc600078e022a */
[----:B------:R-:W4:Y:S04]  /*43a60*/  LDG.E.U16 R84, desc[UR10][R84.64] ;  /* 0x0000000a54547981 */ /* 0x000f28000c1e1500 */
[----:B------:R1:W4:Y:S01]  /*43a70*/  LDG.E.U16 R75, desc[UR10][R8.64] ;  /* 0x0000000a084b7981 */ /* 0x000322000c1e1500 */
[----:B0-----:R-:W-:-:S03]  /*43a80*/  IMAD.WIDE R10, R0, 0x2, R62 ;  /* 0x00000002000a7825 */ /* 0x001fc600078e023e */
[----:B------:R-:W4:Y:S04]  /*43a90*/  LDL.64 R62, [R1+0x498] ;  /* 0x00049800013e7983 */ /* 0x000f280000100a00 */
[----:B------:R-:W4:Y:S04]  /*43aa0*/  LDG.E.U16 R73, desc[UR10][R10.64] ;  /* 0x0000000a0a497981 */ /* 0x000f28000c1e1500 */
[----:B------:R-:W4:Y:S01]  /*43ab0*/  LDG.E.U16 R106, desc[UR10][R12.64] ;  /* 0x0000000a0c6a7981 */ /* 0x000f22000c1e1500 */
[----:B--2---:R-:W-:-:S03]  /*43ac0*/  IMAD.WIDE R6, R0, 0x2, R14 ;  /* 0x0000000200067825 */ /* 0x004fc600078e020e */
[----:B------:R-:W2:Y:S01]  /*43ad0*/  LDL.64 R14, [R1+0x4d8] ;  /* 0x0004d800010e7983 */ /* 0x000ea20000100a00 */
[----:B-1----:R-:W-:-:S03]  /*43ae0*/  IMAD.WIDE R8, R0, 0x2, R30 ;  /* 0x0000000200087825 */ /* 0x002fc600078e021e */
[----:B------:R-:W2:Y:S04]  /*43af0*/  LDL.64 R30, [R1+0x4d0] ;  /* 0x0004d000011e7983 */ /* 0x000ea80000100a00 */
[----:B------:R0:W2:Y:S02]  /*43b00*/  LDG.E.U16 R43, desc[UR10][R8.64] ;  /* 0x0000000a082b7981 */ /* 0x0000a4000c1e1500 */
[C---:B0-----:R-:W-:Y:S02]  /*43b10*/  IMAD.WIDE R8, R0.reuse, 0x2, R60 ;  /* 0x0000000200087825 */ /* 0x041fe400078e023c */
[----:B------:R-:W2:Y:S02]  /*43b20*/  LDL.64 R60, [R1+0x4c0] ;  /* 0x0004c000013c7983 */ /* 0x000ea40000100a00 */
[----:B---3--:R-:W-:-:S02]  /*43b30*/  IMAD.WIDE R4, R0, 0x2, R16 ;  /* 0x0000000200047825 */ /* 0x008fc400078e0210 */
[----:B------:R0:W3:Y:S04]  /*43b40*/  LDG.E.U16 R17, desc[UR10][R6.64] ;  /* 0x0000000a06117981 */ /* 0x0000e8000c1e1500 */
[----:B------:R4:W3:Y:S04]  /*43b50*/  LDG.E.U16 R85, desc[UR10][R4.64] ;  /* 0x0000000a04557981 */ /* 0x0008e8000c1e1500 */
[----:B------:R-:W3:Y:S01]  /*43b60*/  LDG.E.U16 R42, desc[UR10][R8.64] ;  /* 0x0000000a082a7981 */ /* 0x000ee2000c1e1500 */
[----:B0-----:R-:W-:-:S03]  /*43b70*/  IMAD.WIDE R6, R0, 0x2, R58 ;  /* 0x0000000200067825 */ /* 0x001fc600078e023a */
[----:B------:R-:W3:Y:S04]  /*43b80*/  LDL.64 R58, [R1+0x490] ;  /* 0x00049000013a7983 */ /* 0x000ee80000100a00 */
[----:B------:R0:W3:Y:S01]  /*43b90*/  LDG.E.U16 R16, desc[UR10][R6.64] ;  /* 0x0000000a06107981 */ /* 0x0000e2000c1e1500 */
[----:B----4-:R-:W-:-:S03]  /*43ba0*/  IMAD.WIDE R4, R0, 0x2, R32 ;  /* 0x0000000200047825 */ /* 0x010fc600078e0220 */
[----:B------:R-:W4:Y:S04]  /*43bb0*/  LDL.64 R32, [R1+0x488] ;  /* 0x0004880001207983 */ /* 0x000f280000100a00 */
[----:B------:R1:W4:Y:S01]  /*43bc0*/  LDG.E.U16 R52, desc[UR10][R4.64] ;  /* 0x0000000a04347981 */ /* 0x000322000c1e1500 */
[----:B0-----:R-:W-:-:S03]  /*43bd0*/  IMAD.WIDE R6, R0, 0x2, R38 ;  /* 0x0000000200067825 */ /* 0x001fc600078e0226 */
[----:B------:R-:W4:Y:S01]  /*43be0*/  LDL.64 R38, [R1+0x458] ;  /* 0x0004580001267983 */ /* 0x000f220000100a00 */
[----:B------:R-:W-:-:S03]  /*43bf0*/  IMAD.WIDE R10, R0, 0x2, R36 ;  /* 0x00000002000a7825 */ /* 0x000fc600078e0224 */
[----:B------:R-:W4:Y:S04]  /*43c00*/  LDL.64 R36, [R1+0x480] ;  /* 0x0004800001247983 */ /* 0x000f280000100a00 */
[----:B------:R0:W4:Y:S01]  /*43c10*/  LDG.E.U16 R105, desc[UR10][R10.64] ;  /* 0x0000000a0a697981 */ /* 0x000122000c1e1500 */
[----:B-1----:R-:W-:-:S03]  /*43c20*/  IMAD.WIDE R4, R0, 0x2, R28 ;  /* 0x0000000200047825 */ /* 0x002fc600078e021c */
[----:B------:R-:W4:Y:S01]  /*43c30*/  LDL.64 R28, [R1+0x450] ;  /* 0x00045000011c7983 */ /* 0x000f220000100a00 */
[----:B0-----:R-:W-:-:S03]  /*43c40*/  IMAD.WIDE R10, R0, 0x2, R34 ;  /* 0x00000002000a7825 */ /* 0x001fc600078e0222 */
[----:B------:R-:W4:Y:S01]  /*43c50*/  LDL.64 R34, [R1+0x438] ;  /* 0x0004380001227983 */ /* 0x000f220000100a00 */
[----:B--2---:R-:W-:-:S03]  /*43c60*/  IMAD.WIDE R86, R0, 0x2, R14 ;  /* 0x0000000200567825 */ /* 0x004fc600078e020e */
[----:B------:R-:W2:Y:S04]  /*43c70*/  LDG.E.U16 R71, desc[UR10][R10.64] ;  /* 0x0000000a0a477981 */ /* 0x000ea8000c1e1500 */
[----:B------:R0:W2:Y:S01]  /*43c80*/  LDG.E.U16 R15, desc[UR10][R4.64] ;  /* 0x0000000a040f7981 */ /* 0x0000a2000c1e1500 */
[----:B------:R-:W-:-:S03]  /*43c90*/  IMAD.WIDE R8, R0, 0x2, R40 ;  /* 0x0000000200087825 */ /* 0x000fc600078e0228 */
[----:B------:R-:W2:Y:S01]  /*43ca0*/  LDG.E.U16 R41, desc[UR10][R6.64] ;  /* 0x0000000a06297981 */ /* 0x000ea2000c1e1500 */
[----:B------:R-:W-:-:S03]  /*43cb0*/  IMAD.WIDE R12, R0, 0x2, R30 ;  /* 0x00000002000c7825 */ /* 0x000fc600078e021e */
[----:B------:R1:W2:Y:S01]  /*43cc0*/  LDG.E.U16 R72, desc[UR10][R8.64] ;  /* 0x0000000a08487981 */ /* 0x0002a2000c1e1500 */
[----:B0-----:R-:W-:-:S03]  /*43cd0*/  IMAD.WIDE R4, R0, 0x2, R62 ;  /* 0x0000000200047825 */ /* 0x001fc600078e023e */
[----:B------:R-:W2:Y:S04]  /*43ce0*/  LDL.64 R62, [R1+0x400] ;  /* 0x00040000013e7983 */ /* 0x000ea80000100a00 */
[----:B------:R-:W2:Y:S01]  /*43cf0*/  LDL.64 R30, [R1+0x448] ;  /* 0x00044800011e7983 */ /* 0x000ea20000100a00 */
[----:B-1----:R-:W-:-:S03]  /*43d00*/  IMAD.WIDE R8, R0, 0x2, R60 ;  /* 0x0000000200087825 */ /* 0x002fc600078e023c */
[----:B------:R-:W2:Y:S01]  /*43d10*/  LDL.64 R60, [R1+0x418] ;  /* 0x00041800013c7983 */ /* 0x000ea20000100a00 */
[----:B------:R-:W-:-:S03]  /*43d20*/  IMAD.WIDE R6, R0, 0x2, R64 ;  /* 0x0000000200067825 */ /* 0x000fc600078e0240 */
[----:B------:R4:W2:Y:S04]  /*43d30*/  LDG.E.U16 R40, desc[UR10][R8.64] ;  /* 0x0000000a08287981 */ /* 0x0008a8000c1e1500 */
[----:B------:R-:W2:Y:S04]  /*43d40*/  LDL.64 R64, [R1+0x410] ;  /* 0x0004100001407983 */ /* 0x000ea80000100a00 */
[----:B------:R0:W2:Y:S01]  /*43d50*/  LDG.E.U16 R14, desc[UR10][R6.64] ;  /* 0x0000000a060e7981 */ /* 0x0000a2000c1e1500 */
[----:B---3--:R-:W-:-:S03]  /*43d60*/  IMAD.WIDE R10, R0, 0x2, R58 ;  /* 0x00000002000a7825 */ /* 0x008fc600078e023a */
[----:B------:R-:W3:Y:S01]  /*43d70*/  LDL.64 R58, [R1+0x3f8] ;  /* 0x0003f800013a7983 */ /* 0x000ee20000100a00 */
[----:B----4-:R-:W-:-:S03]  /*43d80*/  IMAD.WIDE R8, R0, 0x2, R32 ;  /* 0x0000000200087825 */ /* 0x010fc600078e0220 */
[----:B------:R-:W4:Y:S04]  /*43d90*/  LDG.E.U16 R104, desc[UR10][R12.64] ;  /* 0x0000000a0c687981 */ /* 0x000f28000c1e1500 */
[----:B------:R-:W3:Y:S01]  /*43da0*/  LDL.64 R32, [R1+0x408] ;  /* 0x0004080001207983 */ /* 0x000ee20000100a00 */
[----:B------:R-:W-:-:S03]  /*43db0*/  IMAD.WIDE R88, R0, 0x2, R38 ;  /* 0x0000000200587825 */ /* 0x000fc600078e0226 */
[----:B------:R-:W4:Y:S04]  /*43dc0*/  LDG.E.U16 R103, desc[UR10][R10.64] ;  /* 0x0000000a0a677981 */ /* 0x000f28000c1e1500 */
[----:B------:R1:W4:Y:S01]  /*43dd0*/  LDG.E.U16 R70, desc[UR10][R8.64] ;  /* 0x0000000a08467981 */ /* 0x000322000c1e1500 */
[----:B0-----:R-:W-:-:S03]  /*43de0*/  IMAD.WIDE R6, R0, 0x2, R36 ;  /* 0x0000000200067825 */ /* 0x001fc600078e0224 */
[----:B------:R-:W4:Y:S04]  /*43df0*/  LDG.E.U16 R86, desc[UR10][R86.64] ;  /* 0x0000000a56567981 */ /* 0x000f28000c1e1500 */
[----:B------:R-:W4:Y:S04]  /*43e00*/  LDL.64 R36, [R1+0x3d8] ;  /* 0x0003d80001247983 */ /* 0x000f280000100a00 */
[----:B------:R0:W4:Y:S01]  /*43e10*/  LDG.E.U16 R39, desc[UR10][R6.64] ;  /* 0x0000000a06277981 */ /* 0x000122000c1e1500 */
[----:B-1----:R-:W-:-:S03]  /*43e20*/  IMAD.WIDE R8, R0, 0x2, R66 ;  /* 0x0000000200087825 */ /* 0x002fc600078e0242 */
[----:B------:R-:W4:Y:S04]  /*43e30*/  LDG.E.U16 R87, desc[UR10][R4.64] ;  /* 0x0000000a04577981 */ /* 0x000f28000c1e1500 */
[----:B------:R-:W4:Y:S01]  /*43e40*/  LDL.64 R66, [R1+0x3b8] ;  /* 0x0003b80001427983 */ /* 0x000f220000100a00 */
[----:B0-----:R-:W-:-:S03]  /*43e50*/  IMAD.WIDE R6, R0, 0x2, R34 ;  /* 0x0000000200067825 */ /* 0x001fc600078e0222 */
[----:B------:R-:W4:Y:S04]  /*43e60*/  LDL.64 R34, [R1+0x3c8] ;  /* 0x0003c80001227983 */ /* 0x000f280000100a00 */
[----:B------:R2:W4:Y:S04]  /*43e70*/  LDG.E.U16 R12, desc[UR10][R6.64] ;  /* 0x0000000a060c7981 */ /* 0x000528000c1e1500 */
[----:B------:R-:W4:Y:S04]  /*43e80*/  LDG.E.U16 R38, desc[UR10][R8.64] ;  /* 0x0000000a08267981 */ /* 0x000f28000c1e1500 */
[----:B------:R-:W4:Y:S01]  /*43e90*/  LDG.E.U16 R88, desc[UR10][R88.64] ;  /* 0x0000000a58587981 */ /* 0x000f22000c1e1500 */
[----:B--2---:R-:W-:-:S03]  /*43ea0*/  IMAD.WIDE R6, R0, 0x2, R62 ;  /* 0x0000000200067825 */ /* 0x004fc600078e023e */
[----:B------:R-:W2:Y:S01]  /*43eb0*/  LDL.64 R62, [R1+0x380] ;  /* 0x00038000013e7983 */ /* 0x000ea20000100a00 */
[----:B------:R-:W-:-:S03]  /*43ec0*/  IMAD.WIDE R10, R0, 0x2, R30 ;  /* 0x00000002000a7825 */ /* 0x000fc600078e021e */
[----:B------:R-:W2:Y:S01]  /*43ed0*/  LDL.64 R30, [R1+0x3d0] ;  /* 0x0003d000011e7983 */ /* 0x000ea20000100a00 */
[----:B------:R-:W-:-:S03]  /*43ee0*/  IMAD.WIDE R4, R0, 0x2, R68 ;  /* 0x0000000200047825 */ /* 0x000fc600078e0244 */
[----:B------:R0:W2:Y:S04]  /*43ef0*/  LDG.E.U16 R69, desc[UR10][R10.64] ;  /* 0x0000000a0a457981 */ /* 0x0000a8000c1e1500 */
[----:B------:R1:W2:Y:S01]  /*43f00*/  LDG.E.U16 R13, desc[UR10][R4.64] ;  /* 0x0000000a040d7981 */ /* 0x0002a2000c1e1500 */
[----:B0-----:R-:W-:-:S03]  /*43f10*/  IMAD.WIDE R10, R0, 0x2, R64 ;  /* 0x00000002000a7825 */ /* 0x001fc600078e0240 */
[----:B------:R-:W2:Y:S01]  /*43f20*/  LDL.64 R64, [R1+0x388] ;  /* 0x0003880001407983 */ /* 0x000ea20000100a00 */
[----:B-1----:R-:W-:-:S03]  /*43f30*/  IMAD.WIDE R4, R0, 0x2, R60 ;  /* 0x0000000200047825 */ /* 0x002fc600078e023c */
[----:B------:R-:W2:Y:S04]  /*43f40*/  LDG.E.U16 R101, desc[UR10][R10.64] ;  /* 0x0000000a0a657981 */ /* 0x000ea8000c1e1500 */
[----:B------:R0:W2:Y:S01]  /*43f50*/  LDG.E.U16 R89, desc[UR10][R4.64] ;  /* 0x0000000a04597981 */ /* 0x0000a2000c1e1500 */
[----:B---3--:R-:W-:-:S03]  /*43f60*/  IMAD.WIDE R8, R0, 0x2, R32 ;  /* 0x0000000200087825 */ /* 0x008fc600078e0220 */
[----:B------:R-:W3:Y:S04]  /*43f70*/  LDL.64 R32, [R1+0x390] ;  /* 0x0003900001207983 */ /* 0x000ee80000100a00 */
[----:B------:R-:W3:Y:S01]  /*43f80*/  LDG.E.U16 R68, desc[UR10][R8.64] ;  /* 0x0000000a08447981 */ /* 0x000ee2000c1e1500 */
[----:B0-----:R-:W-:-:S03]  /*43f90*/  IMAD.WIDE R4, R0, 0x2, R58 ;  /* 0x0000000200047825 */ /* 0x001fc600078e023a */
[----:B------:R-:W3:Y:S04]  /*43fa0*/  LDL.64 R58, [R1+0x378] ;  /* 0x00037800013a7983 */ /* 0x000ee80000100a00 */
[----:B------:R-:W3:Y:S01]  /*43fb0*/  LDG.E.U16 R11, desc[UR10][R4.64] ;  /* 0x0000000a040b7981 */ /* 0x000ee2000c1e1500 */
[----:B----4-:R-:W-:-:S03]  /*43fc0*/  IMAD.WIDE R90, R0, 0x2, R36 ;  /* 0x00000002005a7825 */ /* 0x010fc600078e0224 */
[----:B------:R0:W4:Y:S04]  /*43fd0*/  LDG.E.U16 R37, desc[UR10][R6.64] ;  /* 0x0000000a06257981 */ /* 0x000128000c1e1500 */
[----:B------:R-:W4:Y:S04]  /*43fe0*/  LDG.E.U16 R90, desc[UR10][R90.64] ;  /* 0x0000000a5a5a7981 */ /* 0x000f28000c1e1500 */
[----:B------:R-:W4:Y:S01]  /*43ff0*/  LDL.64 R60, [R1+0x398] ;  /* 0x00039800013c7983 */ /* 0x000f220000100a00 */
[----:B0-----:R-:W-:-:S03]  /*44000*/  IMAD.WIDE R6, R0, 0x2, R92 ;  /* 0x0000000200067825 */ /* 0x001fc600078e025c */
[----:B------:R-:W4:Y:S04]  /*44010*/  LDL.64 R92, [R1+0x340] ;  /* 0x00034000015c7983 */ /* 0x000f280000100a00 */
[----:B------:R2:W4:Y:S02]  /*44020*/  LDG.E.U16 R36, desc[UR10][R6.64] ;  /* 0x0000000a06247981 */ /* 0x000524000c1e1500 */
[C---:B--2---:R-:W-:Y:S02]  /*44030*/  IMAD.WIDE R6, R0.reuse, 0x2, R62 ;  /* 0x0000000200067825 */ /* 0x044fe400078e023e */
[----:B------:R-:W2:Y:S02]  /*44040*/  LDL.64 R62, [R1+0x318] ;  /* 0x00031800013e7983 */ /* 0x000ea40000100a00 */
[----:B------:R-:W-:-:S04]  /*44050*/  IMAD.WIDE R30, R0, 0x2, R30 ;  /* 0x00000002001e7825 */ /* 0x000fc800078e021e */
[C---:B------:R-:W-:Y:S01]  /*44060*/  IMAD.WIDE R8, R0.reuse, 0x2, R34 ;  /* 0x0000000200087825 */ /* 0x040fe200078e0222 */
[----:B------:R-:W4:Y:S03]  /*44070*/  LDG.E.U16 R100, desc[UR10][R30.64] ;  /* 0x0000000a1e647981 */ /* 0x000f26000c1e1500 */
[C---:B------:R-:W-:Y:S01]  /*44080*/  IMAD.WIDE R4, R0.reuse, 0x2, R66 ;  /* 0x0000000200047825 */ /* 0x040fe200078e0242 */
[----:B------:R-:W4:Y:S04]  /*44090*/  LDL.64 R34, [R1+0x358] ;  /* 0x0003580001227983 */ /* 0x000f280000100a00 */
[----:B------:R0:W4:Y:S04]  /*440a0*/  LDG.E.U16 R67, desc[UR10][R8.64] ;  /* 0x0000000a08437981 */ /* 0x000128000c1e1500 */
[----:B------:R1:W4:Y:S01]  /*440b0*/  LDG.E.U16 R10, desc[UR10][R4.64] ;  /* 0x0000000a040a7981 */ /* 0x000322000c1e1500 */
[----:B0-----:R-:W-:-:S03]  /*440c0*/  IMAD.WIDE R8, R0, 0x2, R64 ;  /* 0x0000000200087825 */ /* 0x001fc600078e0240 */
[----:B------:R-:W4:Y:S01]  /*440d0*/  LDL.64 R64, [R1+0x338] ;  /* 0x0003380001407983 */ /* 0x000f220000100a00 */
[----:B---3--:R-:W-:-:S03]  /*440e0*/  IMAD.WIDE R30, R0, 0x2, R32 ;  /* 0x00000002001e7825 */ /* 0x008fc600078e0220 */
[----:B------:R-:W3:Y:S04]  /*440f0*/  LDG.E.U16 R66, desc[UR10][R8.64] ;  /* 0x0000000a08427981 */ /* 0x000ee8000c1e1500 */
[----:B------:R-:W3:Y:S01]  /*44100*/  LDL.64 R32, [R1+0x348] ;  /* 0x0003480001207983 */ /* 0x000ee20000100a00 */
[----:B-1----:R-:W-:-:S03]  /*44110*/  IMAD.WIDE R4, R0, 0x2, R58 ;  /* 0x0000000200047825 */ /* 0x002fc600078e023a */
[----:B------:R-:W3:Y:S04]  /*44120*/  LDG.E.U16 R99, desc[UR10][R30.64] ;  /* 0x0000000a1e637981 */ /* 0x000ee8000c1e1500 */
[----:B------:R2:W3:Y:S02]  /*44130*/  LDG.E.U16 R9, desc[UR10][R4.64] ;  /* 0x0000000a04097981 */ /* 0x0004e4000c1e1500 */
[C---:B--2---:R-:W-:Y:S02]  /*44140*/  IMAD.WIDE R4, R0.reuse, 0x2, R62 ;  /* 0x0000000200047825 */ /* 0x044fe400078e023e */
[----:B------:R-:W2:Y:S04]  /*44150*/  LDL.64 R62, [R1+0x2c8] ;  /* 0x0002c800013e7983 */ /* 0x000ea80000100a00 */
[----:B------:R0:W2:Y:S01]  /*44160*/  LDG.E.U16 R91, desc[UR10][R4.64] ;  /* 0x0000000a045b7981 */ /* 0x0000a2000c1e1500 */
[----:B----4-:R-:W-:-:S03]  /*44170*/  IMAD.WIDE R58, R0, 0x2, R34 ;  /* 0x00000002003a7825 */ /* 0x010fc600078e0222 */
[----:B------:R1:W4:Y:S01]  /*44180*/  LDG.E.U16 R35, desc[UR10][R6.64] ;  /* 0x0000000a06237981 */ /* 0x000322000c1e1500 */
[----:B0-----:R-:W-:-:S03]  /*44190*/  IMAD.WIDE R4, R0, 0x2, R96 ;  /* 0x0000000200047825 */ /* 0x001fc600078e0260 */
[----:B------:R-:W4:Y:S01]  /*441a0*/  LDG.E.U16 R58, desc[UR10][R58.64] ;  /* 0x0000000a3a3a7981 */ /* 0x000f22000c1e1500 */
[----:B-1----:R-:W-:-:S05]  /*441b0*/  IMAD.WIDE R6, R0, 0x2, R64 ;  /* 0x0000000200067825 */ /* 0x002fca00078e0240 */
[----:B------:R0:W4:Y:S01]  /*441c0*/  LDG.E.U16 R8, desc[UR10][R6.64] ;  /* 0x0000000a06087981 */ /* 0x000122000c1e1500 */
[----:B---3--:R-:W-:-:S05]  /*441d0*/  IMAD.WIDE R32, R0, 0x2, R32 ;  /* 0x0000000200207825 */ /* 0x008fca00078e0220 */
[----:B------:R-:W3:Y:S01]  /*441e0*/  LDG.E.U16 R65, desc[UR10][R32.64] ;  /* 0x0000000a20417981 */ /* 0x000ee2000c1e1500 */
[----:B0-----:R-:W-:-:S03]  /*441f0*/  IMAD.WIDE R6, R0, 0x2, R116 ;  /* 0x0000000200067825 */ /* 0x001fc600078e0274 */
[----:B------:R-:W3:Y:S04]  /*44200*/  LDL.64 R116, [R1+0x298] ;  /* 0x0002980001747983 */ /* 0x000ee80000100a00 */
[----:B------:R-:W3:Y:S04]  /*44210*/  LDG.E.U16 R64, desc[UR10][R6.64] ;  /* 0x0000000a06407981 */ /* 0x000ee8000c1e1500 */
[----:B------:R0:W3:Y:S02]  /*44220*/  LDG.E.U16 R33, desc[UR10][R4.64] ;  /* 0x0000000a04217981 */ /* 0x0000e4000c1e1500 */
[----:B0-----:R-:W-:-:S02]  /*44230*/  IMAD.WIDE R4, R0, 0x2, R94 ;  /* 0x0000000200047825 */ /* 0x001fc400078e025e */
[----:B------:R-:W3:Y:S04]  /*44240*/  LDL.64 R94, [R1+0x290] ;  /* 0x00029000015e7983 */ /* 0x000ee80000100a00 */
[----:B------:R0:W3:Y:S02]  /*44250*/  LDG.E.U16 R7, desc[UR10][R4.64] ;  /* 0x0000000a04077981 */ /* 0x0000e4000c1e1500 */
[C---:B0-----:R-:W-:Y:S02]  /*44260*/  IMAD.WIDE R4, R0.reuse, 0x2, R118 ;  /* 0x0000000200047825 */ /* 0x041fe400078e0276 */
[----:B------:R-:W3:Y:S04]  /*44270*/  LDL.64 R118, [R1+0x278] ;  /* 0x0002780001767983 */ /* 0x000ee80000100a00 */
[----:B------:R2:W3:Y:S02]  /*44280*/  LDG.E.U16 R96, desc[UR10][R4.64] ;  /* 0x0000000a04607981 */ /* 0x0004e4000c1e1500 */
[----:B--2---:R-:W-:-:S05]  /*44290*/  IMAD.WIDE R4, R0, 0x2, R62 ;  /* 0x0000000200047825 */ /* 0x004fca00078e023e */
[----:B------:R0:W2:Y:S04]  /*442a0*/  LDG.E.U16 R63, desc[UR10][R4.64] ;  /* 0x0000000a043f7981 */ /* 0x0000a8000c1e1500 */
[----:B------:R-:W0:Y:S02]  /*442b0*/  LDL.64 R4, [R1+0x2c0] ;  /* 0x0002c00001047983 */ /* 0x000e240000100a00 */
[----:B0-----:R-:W-:-:S05]  /*442c0*/  IMAD.WIDE R4, R0, 0x2, R4 ;  /* 0x0000000200047825 */ /* 0x001fca00078e0204 */
[----:B------:R-:W2:Y:S04]  /*442d0*/  LDG.E.U16 R32, desc[UR10][R4.64] ;  /* 0x0000000a04207981 */ /* 0x000ea8000c1e1500 */
[----:B------:R-:W2:Y:S01]  /*442e0*/  LDL.64 R4, [R1+0x2b8] ;  /* 0x0002b80001047983 */ /* 0x000ea20000100a00 */
[----:B------:R-:W-:-:S03]  /*442f0*/  IMAD.WIDE R30, R0, 0x2, R92 ;  /* 0x00000002001e7825 */ /* 0x000fc600078e025c */
[----:B------:R-:W3:Y:S01]  /*44300*/  LDL.64 R92, [R1+0x2d8] ;  /* 0x0002d800015c7983 */ /* 0x000ee20000100a00 */
[----:B------:R-:W-:-:S03]  /*44310*/  IMAD.WIDE R28, R0, 0x2, R28 ;  /* 0x00000002001c7825 */ /* 0x000fc600078e021c */
[----:B------:R0:W3:Y:S04]  /*44320*/  LDG.E.U16 R34, desc[UR10][R30.64] ;  /* 0x0000000a1e227981 */ /* 0x0000e8000c1e1500 */
[----:B------:R1:W3:Y:S01]  /*44330*/  LDG.E.U16 R102, desc[UR10][R28.64] ;  /* 0x0000000a1c667981 */ /* 0x0002e2000c1e1500 */
[----:B0-----:R-:W-:-:S03]  /*44340*/  IMAD.WIDE R30, R0, 0x2, R198 ;  /* 0x00000002001e7825 */ /* 0x001fc600078e02c6 */
[----:B------:R-:W4:Y:S01]  /*44350*/  LDL.64 R198, [R1+0x288] ;  /* 0x0002880001c67983 */ /* 0x000f220000100a00 */
[----:B-1----:R-:W-:-:S03]  /*44360*/  IMAD.WIDE R28, R0, 0x2, R60 ;  /* 0x00000002001c7825 */ /* 0x002fc600078e023c */
[----:B------:R-:W4:Y:S04]  /*44370*/  LDG.E.U16 R97, desc[UR10][R30.64] ;  /* 0x0000000a1e617981 */ /* 0x000f28000c1e1500 */
[----:B------:R-:W4:Y:S04]  /*44380*/  LDL.64 R60, [R1+0x350] ;  /* 0x00035000013c7983 */ /* 0x000f280000100a00 */
[----:B------:R-:W4:Y:S04]  /*44390*/  LDG.E.U16 R28, desc[UR10][R28.64] ;  /* 0x0000000a1c1c7981 */ /* 0x000f28000c1e1500 */
[----:B------:R-:W4:Y:S01]  /*443a0*/  LDL.64 R30, [R1+0x280] ;  /* 0x00028000011e7983 */ /* 0x000f220000100a00 */
[----:B--2---:R-:W-:-:S05]  /*443b0*/  IMAD.WIDE R4, R0, 0x2, R4 ;  /* 0x0000000200047825 */ /* 0x004fca00078e0204 */
[----:B------:R3:W2:Y:S02]  /*443c0*/  LDG.E.U16 R6, desc[UR10][R4.64] ;  /* 0x0000000a04067981 */ /* 0x0006a4000c1e1500 */
[C---:B---3--:R-:W-:Y:S02]  /*443d0*/  IMAD.WIDE R4, R0.reuse, 0x2, R116 ;  /* 0x0000000200047825 */ /* 0x048fe400078e0274 */
[----:B------:R-:W3:Y:S04]  /*443e0*/  LDL.64 R116, [R1+0x240] ;  /* 0x0002400001747983 */ /* 0x000ee80000100a00 */
[----:B------:R0:W2:Y:S02]  /*443f0*/  LDG.E.U16 R26, desc[UR10][R4.64] ;  /* 0x0000000a041a7981 */ /* 0x0000a4000c1e1500 */
[----:B0-----:R-:W-:-:S05]  /*44400*/  IMAD.WIDE R4, R0, 0x2, R94 ;  /* 0x0000000200047825 */ /* 0x001fca00078e025e */
[----:B------:R0:W2:Y:S01]  /*44410*/  LDG.E.U16 R95, desc[UR10][R4.64] ;  /* 0x0000000a045f7981 */ /* 0x0000a2000c1e1500 */
[----:B----4-:R-:W-:-:S05]  /*44420*/  IMAD.WIDE R60, R0, 0x2, R60 ;  /* 0x00000002003c7825 */ /* 0x010fca00078e023c */
[----:B------:R-:W4:Y:S01]  /*44430*/  LDG.E.U16 R98, desc[UR10][R60.64] ;  /* 0x0000000a3c627981 */ /* 0x000f22000c1e1500 */
[----:B0-----:R-:W-:-:S03]  /*44440*/  IMAD.WIDE R4, R0, 0x2, R198 ;  /* 0x0000000200047825 */ /* 0x001fc600078e02c6 */
[----:B------:R-:W2:Y:S04]  /*44450*/  LDL.64 R198, [R1+0x218] ;  /* 0x0002180001c67983 */ /* 0x000ea80000100a00 */
[----:B------:R0:W2:Y:S04]  /*44460*/  LDG.E.U16 R62, desc[UR10][R4.64] ;  /* 0x0000000a043e7981 */ /* 0x0000a8000c1e1500 */
[----:B------:R-:W2:Y:S01]  /*44470*/  LDL.64 R60, [R1+0x258] ;  /* 0x00025800013c7983 */ /* 0x000ea20000100a00 */
[----:B0-----:R-:W-:-:S05]  /*44480*/  IMAD.WIDE R4, R0, 0x2, R30 ;  /* 0x0000000200047825 */ /* 0x001fca00078e021e */
[----:B------:R0:W4:Y:S01]  /*44490*/  LDG.E.U16 R31, desc[UR10][R4.64] ;  /* 0x0000000a041f7981 */ /* 0x000122000c1e1500 */
[----:B---3--:R-:W-:-:S05]  /*444a0*/  IMAD.WIDE R116, R0, 0x2, R116 ;  /* 0x0000000200747825 */ /* 0x008fca00078e0274 */
[----:B------:R1:W3:Y:S04]  /*444b0*/  LDG.E.U16 R30, desc[UR10][R116.64] ;  /* 0x0000000a741e7981 */ /* 0x0002e8000c1e1500 */
[----:B------:R-:W1:Y:S01]  /*444c0*/  LDL.64 R116, [R1+0x238] ;  /* 0x0002380001747983 */ /* 0x000e620000100a00 */
[----:B0-----:R-:W-:-:S03]  /*444d0*/  IMAD.WIDE R4, R0, 0x2, R118 ;  /* 0x0000000200047825 */ /* 0x001fc600078e0276 */
[----:B------:R-:W3:Y:S04]  /*444e0*/  LDL.64 R118, [R1+0x200] ;  /* 0x0002000001767983 */ /* 0x000ee80000100a00 */
[----:B------:R-:W3:Y:S01]  /*444f0*/  LDG.E.U16 R5, desc[UR10][R4.64] ;  /* 0x0000000a04057981 */ /* 0x000ee2000c1e1500 */
[----:B--2---:R-:W-:-:S05]  /*44500*/  IMAD.WIDE R60, R0, 0x2, R60 ;  /* 0x00000002003c7825 */ /* 0x004fca00078e023c */
[----:B------:R-:W2:Y:S04]  /*44510*/  LDG.E.U16 R59, desc[UR10][R60.64] ;  /* 0x0000000a3c3b7981 */ /* 0x000ea8000c1e1500 */
[----:B------:R-:W2:Y:S01]  /*44520*/  LDL.64 R60, [R1+0x250] ;  /* 0x00025000013c7983 */ /* 0x000ea20000100a00 */
[----:B-1----:R-:W-:-:S05]  /*44530*/  IMAD.WIDE R116, R0, 0x2, R116 ;  /* 0x0000000200747825 */ /* 0x002fca00078e0274 */
[----:B------:R0:W3:Y:S02]  /*44540*/  LDG.E.U16 R4, desc[UR10][R116.64] ;  /* 0x0000000a74047981 */ /* 0x0000e4000c1e1500 */
[C---:B0-----:R-:W-:Y:S02]  /*44550*/  IMAD.WIDE R116, R0.reuse, 0x2, R198 ;  /* 0x0000000200747825 */ /* 0x041fe400078e02c6 */
[----:B------:R-:W3:Y:S04]  /*44560*/  LDL.64 R198, [R1+0x1b8] ;  /* 0x0001b80001c67983 */ /* 0x000ee80000100a00 */
[----:B------:R0:W3:Y:S04]  /*44570*/  LDG.E.U16 R29, desc[UR10][R116.64] ;  /* 0x0000000a741d7981 */ /* 0x0000e8000c1e1500 */
[----:B------:R-:W0:Y:S01]  /*44580*/  LDL.64 R116, [R1+0x210] ;  /* 0x0002100001747983 */ /* 0x000e220000100a00 */
[----:B------:R-:W-:-:S06]  /*44590*/  IMAD.WIDE R92, R0, 0x2, R92 ;  /* 0x00000002005c7825 */ /* 0x000fcc00078e025c */
[----:B------:R-:W3:Y:S01]  /*445a0*/  LDG.E.U16 R92, desc[UR10][R92.64] ;  /* 0x0000000a5c5c7981 */ /* 0x000ee2000c1e1500 */
[----:B--2---:R-:W-:-:S05]  /*445b0*/  IMAD.WIDE R60, R0, 0x2, R60 ;  /* 0x00000002003c7825 */ /* 0x004fca00078e023c */
[----:B------:R1:W2:Y:S04]  /*445c0*/  LDG.E.U16 R94, desc[UR10][R60.64] ;  /* 0x0000000a3c5e7981 */ /* 0x0002a8000c1e1500 */
[----:B------:R-:W1:Y:S01]  /*445d0*/  LDL.64 R60, [R1+0x248] ;  /* 0x00024800013c7983 */ /* 0x000e620000100a00 */
[----:B0-----:R-:W-:-:S05]  /*445e0*/  IMAD.WIDE R116, R0, 0x2, R116 ;  /* 0x0000000200747825 */ /* 0x001fca00078e0274 */
[----:B------:R0:W2:Y:S04]  /*445f0*/  LDG.E.U16 R93, desc[UR10][R116.64] ;  /* 0x0000000a745d7981 */ /* 0x0000a8000c1e1500 */
[----:B------:R-:W0:Y:S01]  /*44600*/  LDL.64 R116, [R1+0x208] ;  /* 0x0002080001747983 */ /* 0x000e220000100a00 */
[----:B-1----:R-:W-:-:S06]  /*44610*/  IMAD.WIDE R60, R0, 0x2, R60 ;  /* 0x00000002003c7825 */ /* 0x002fcc00078e023c */
[----:B------:R-:W2:Y:S01]  /*44620*/  LDG.E.U16 R61, desc[UR10][R60.64] ;  /* 0x0000000a3c3d7981 */ /* 0x000ea2000c1e1500 */
[----:B0-----:R-:W-:-:S05]  /*44630*/  IMAD.WIDE R116, R0, 0x2, R116 ;  /* 0x0000000200747825 */ /* 0x001fca00078e0274 */
[----:B------:R0:W2:Y:S04]  /*44640*/  LDG.E.U16 R60, desc[UR10][R116.64] ;  /* 0x0000000a743c7981 */ /* 0x0000a8000c1e1500 */
[----:B------:R-:W0:Y:S01]  /*44650*/  LDL.64 R116, [R1+0x1f8] ;  /* 0x0001f80001747983 */ /* 0x000e220000100a00 */
[----:B---3--:R-:W-:-:S06]  /*44660*/  IMAD.WIDE R118, R0, 0x2, R118 ;  /* 0x0000000200767825 */ /* 0x008fcc00078e0276 */
[----:B------:R-:W3:Y:S01]  /*44670*/  LDG.E.U16 R118, desc[UR10][R118.64] ;  /* 0x0000000a76767981 */ /* 0x000ee2000c1e1500 */
        /* <DEDUP_REMOVED lines=13> */
[----:B------:R0:W2:Y:S02]  /*44750*/  LDG.E.U16 R128, desc[UR10][R116.64] ;  /* 0x0000000a74807981 */ /* 0x0000a4000c1e1500 */
[C---:B0-----:R-:W-:Y:S02]  /*44760*/  IMAD.WIDE R116, R0.reuse, 0x2, R198 ;  /* 0x0000000200747825 */ /* 0x041fe400078e02c6 */
        /* <DEDUP_REMOVED lines=167> */
[----:B------:R0:W3:Y:S04]  /*451e0*/  LDG.E.U16 R252, desc[UR10][R116.64] ;  /* 0x0000000a74fc7981 */ /* 0x0000e8000c1e1500 */
[----:B------:R-:W0:Y:S04]  /*451f0*/  LDL.64 R116, [R1+0xef0] ;  /* 0x000ef00001747983 */ /* 0x000e280000100a00 */
[----:B------:R1:W-:Y:S04]  /*45200*/  STL [R1+0x2174], R0 ;  /* 0x0021740001007387 */ /* 0x0003e80000100800 */
[----:B--2---:R2:W-:Y:S01]  /*45210*/  STS.U16 [R204+UR9+0x42180], R198 ;  /* 0x042180c6cc007988 */ /* 0x0045e20008000409 */
[----:B0-----:R-:W-:-:S03]  /*45220*/  IMAD.WIDE R116, R0, 0x2, R116 ;  /* 0x0000000200747825 */ /* 0x001fc600078e0274 */
[----:B-1----:R-:W3:Y:S04]  /*45230*/  LDL.LU R0, [R1+0x38] ;  /* 0x0000380001007983 */ /* 0x002ee80000300800 */
[----:B------:R-:W3:Y:S04]  /*45240*/  LDG.E.U16 R116, desc[UR10][R116.64] ;  /* 0x0000000a74747981 */ /* 0x000ee8000c1e1500 */
[----:B------:R-:W3:Y:S04]  /*45250*/  LDL.LU R117, [R1+0x4c] ;  /* 0x00004c0001757983 */ /* 0x000ee80000300800 */
[----:B--2---:R-:W2:Y:S04]  /*45260*/  LDL.LU R198, [R1+0x22d4] ;  /* 0x0022d40001c67983 */ /* 0x004ea80000300800 */
[----:B------:R0:W-:Y:S04]  /*45270*/  STS.U16 [R204+UR9+0x42580], R197 ;  /* 0x042580c5cc007988 */ /* 0x0001e80008000409 */
[----:B------:R1:W-:Y:S04]  /*45280*/  STS.U16 [R204+UR9+0x42980], R207 ;  /* 0x042980cfcc007988 */ /* 0x0003e80008000409 */
[----:B------:R1:W-:Y:S04]  /*45290*/  STS.U16 [R204+UR9+0x42d80], R201 ;  /* 0x042d80c9cc007988 */ /* 0x0003e80008000409 */
[----:B0-----:R-:W4:Y:S04]  /*452a0*/  LDL.LU R197, [R1+0x22d0] ;  /* 0x0022d00001c57983 */ /* 0x001f280000300800 */
[----:B------:R0:W-:Y:S04]  /*452b0*/  STS.U16 [R204+UR9+0x43180], R199 ;  /* 0x043180c7cc007988 */ /* 0x0001e80008000409 */
[----:B-1----:R-:W4:Y:S04]  /*452c0*/  LDL.LU R207, [R1+0x22cc] ;  /* 0x0022cc0001cf7983 */ /* 0x002f280000300800 */
[----:B------:R-:W4:Y:S04]  /*452d0*/  LDL.LU R201, [R1+0x22c8] ;  /* 0x0022c80001c97983 */ /* 0x000f280000300800 */
[----:B0-----:R-:W4:Y:S04]  /*452e0*/  LDL.LU R199, [R1+0x22c4] ;  /* 0x0022c40001c77983 */ /* 0x001f280000300800 */
[----:B---3--:R-:W-:Y:S04]  /*452f0*/  STS.U16 [R204+UR9+0x43580], R117 ;  /* 0x04358075cc007988 */ /* 0x008fe80008000409 */
[----:B------:R-:W-:Y:S04]  /*45300*/  STS.U16 [R204+UR9+0x43980], R0 ;  /* 0x04398000cc007988 */ /* 0x000fe80008000409 */
[----:B--2---:R0:W-:Y:S04]  /*45310*/  STS.U16 [R204+UR9+0x43d80], R198 ;  /* 0x043d80c6cc007988 */ /* 0x0041e80008000409 */
[----:B------:R1:W-:Y:S04]  /*45320*/  STS.U16 [R204+UR9+0x44180], R206 ;  /* 0x044180cecc007988 */ /* 0x0003e80008000409 */
[----:B0-----:R-:W2:Y:S04]  /*45330*/  LDL.LU R198, [R1+0x22c0] ;  /* 0x0022c00001c67983 */ /* 0x001ea80000300800 */
[----:B-1----:R-:W3:Y:S04]  /*45340*/  LDL.LU R206, [R1+0x22bc] ;  /* 0x0022bc0001ce7983 */ /* 0x002ee80000300800 */
[----:B------:R-:W2:Y:S04]  /*45350*/  LDL.LU R117, [R1+0x5c] ;  /* 0x00005c0001757983 */ /* 0x000ea80000300800 */
[----:B------:R-:W2:Y:S04]  /*45360*/  LDL.LU R0, [R1+0x48] ;  /* 0x0000480001007983 */ /* 0x000ea80000300800 */
[----:B------:R0:W-:Y:S04]  /*45370*/  STS.U16 [R204+UR9+0x44580], R251 ;  /* 0x044580fbcc007988 */ /* 0x0001e80008000409 */
[----:B------:R1:W-:Y:S04]  /*45380*/  STS.U16 [R204+UR9+0x44980], R240 ;  /* 0x044980f0cc007988 */ /* 0x0003e80008000409 */
[----:B------:R4:W-:Y:S04]  /*45390*/  STS.U16 [R204+UR9+0x44d80], R230 ;  /* 0x044d80e6cc007988 */ /* 0x0009e80008000409 */
[----:B0-----:R-:W2:Y:S04]  /*453a0*/  LDL.LU R251, [R1+0x70] ;  /* 0x0000700001fb7983 */ /* 0x001ea80000300800 */
[----:B-1----:R-:W2:Y:S04]  /*453b0*/  LDL.LU R240, [R1+0x84] ;  /* 0x0000840001f07983 */ /* 0x002ea80000300800 */
[----:B----4-:R-:W4:Y:S04]  /*453c0*/  LDL.LU R230, [R1+0x98] ;  /* 0x0000980001e67983 */ /* 0x010f280000300800 */
        /* <DEDUP_REMOVED lines=19> */
[----:B0-----:R-:W2:Y:S04]  /*45500*/  LDL.LU R204, [R1+0x22b8] ;  /* 0x0022b80001cc7983 */ /* 0x001ea80000300800 */
[----:B------:R-:W2:Y:S04]  /*45510*/  LDL R53, [R1+0x150] ;  /* 0x0001500001357983 */ /* 0x000ea80000100800 */
[----:B--2---:R0:W-:Y:S02]  /*45520*/  STS.U16 [R53+UR9+0x47980], R54 ;  /* 0x0479803635007988 */ /* 0x0041e40008000409 */
[----:B0-----:R-:W0:Y:S02]  /*45530*/  S2R R54, SR_TID.X ;  /* 0x0000000000367919 */ /* 0x001e240000002100 */
        /* <DEDUP_REMOVED lines=18> */
[----:B------:R-:W-:Y:S04]  /*45660*/  STS.U16 [R53+UR9+0x53d80], R91 ;  /* 0x053d805b35007988 */ /* 0x000fe80008000409 */
[----:B------:R-:W-:Y:S04]  /*45670*/  STS.U16 [R53+UR9+0x54180], R92 ;  /* 0x0541805c35007988 */ /* 0x000fe80008000409 */
[----:B------:R0:W-:Y:S04]  /*45680*/  STS.U16 [R53+UR9+0x54580], R26 ;  /* 0x0545801a35007988 */ /* 0x0001e80008000409 */
[----:B------:R-:W-:Y:S04]  /*45690*/  STS.U16 [R53+UR9+0x54980], R59 ;  /* 0x0549803b35007988 */ /* 0x000fe80008000409 */
[----:B------:R-:W-:Y:S01]  /*456a0*/  STS.U16 [R53+UR9+0x54d80], R29 ;  /* 0x054d801d35007988 */ /* 0x000fe20008000409 */
[----:B0-----:R-:W-:-:S03]  /*456b0*/  LOP3.LUT R26, R54, 0x40, RZ, 0xc0, !PT ;  /* 0x00000040361a7812 */ /* 0x001fc600078ec0ff */
[----:B------:R-:W-:Y:S02]  /*456c0*/  STS.U16 [R53+UR9+0x55180], R122 ;  /* 0x0551807a35007988 */ /* 0x000fe40008000409 */
[----:B------:R-:W-:Y:S02]  /*456d0*/  IMAD R3, R26, 0x200, R3 ;  /* 0x000002001a037824 */ /* 0x000fe400078e0203 */
        /* <DEDUP_REMOVED lines=14> */
[----:B------:R2:W-:Y:S04]  /*457c0*/  STS.U16 [R26+UR9+0x44200], R200 ;  /* 0x044200c81a007988 */ /* 0x0005e80008000409 */
[----:B0-----:R-:W3:Y:S04]  /*457d0*/  LDL.LU R199, [R1+0x22b4] ;  /* 0x0022b40001c77983 */ /* 0x001ee80000300800 */
[----:B-1----:R-:W3:Y:S04]  /*457e0*/  LDL.LU R205, [R1+0x22b0] ;  /* 0x0022b00001cd7983 */ /* 0x002ee80000300800 */
[----:B--2---:R-:W2:Y:S04]  /*457f0*/  LDL.LU R200, [R1+0x22ac] ;  /* 0x0022ac0001c87983 */ /* 0x004ea80000300800 */
[----:B------:R0:W-:Y:S04]  /*45800*/  STS.U16 [R26+UR9+0x40a00], R147 ;  /* 0x040a00931a007988 */ /* 0x0001e80008000409 */
[----:B------:R1:W-:Y:S04]  /*45810*/  STS.U16 [R26+UR9+0x40e00], R157 ;  /* 0x040e009d1a007988 */ /* 0x0003e80008000409 */
[----:B------:R4:W-:Y:S04]  /*45820*/  STS.U16 [R26+UR9+0x41200], R167 ;  /* 0x041200a71a007988 */ /* 0x0009e80008000409 */
[----:B0-----:R-:W3:Y:S04]  /*45830*/  LDL.LU R147, [R1+0x12c] ;  /* 0x00012c0001937983 */ /* 0x001ee80000300800 */
[----:B-1----:R-:W3:Y:S04]  /*45840*/  LDL.LU R157, [R1+0x11c] ;  /* 0x00011c00019d7983 */ /* 0x002ee80000300800 */
[----:B------:R0:W-:Y:S04]  /*45850*/  STS.U16 [R26+UR9+0x41600], R177 ;  /* 0x041600b11a007988 */ /* 0x0001e80008000409 */
[----:B----4-:R-:W4:Y:S04]  /*45860*/  LDL.LU R167, [R1+0x10c] ;  /* 0x00010c0001a77983 */ /* 0x010f280000300800 */
[----:B------:R1:W-:Y:S04]  /*45870*/  STS.U16 [R26+UR9+0x41a00], R187 ;  /* 0x041a00bb1a007988 */ /* 0x0003e80008000409 */
[----:B0-----:R-:W3:Y:S04]  /*45880*/  LDL.LU R177, [R1+0xfc] ;  /* 0x0000fc0001b17983 */ /* 0x001ee80000300800 */
[----:B------:R0:W-:Y:S04]  /*45890*/  STS.U16 [R26+UR9+0x41e00], R210 ;  /* 0x041e00d21a007988 */ /* 0x0001e80008000409 */
[----:B-1----:R-:W3:Y:S04]  /*458a0*/  LDL.LU R187, [R1+0xec] ;  /* 0x0000ec0001bb7983 */ /* 0x002ee80000300800 */
        /* <DEDUP_REMOVED lines=12> */
[----:B0-----:R-:W3:Y:S01]  /*45970*/  LDL.LU R0, [R1+0x6c] ;  /* 0x00006c0001007983 */ /* 0x001ee20000300800 */
        /* <DEDUP_REMOVED lines=52> */
[----:B------:R1:W-:Y:S04]  /*45cc0*/  STS.U16 [R27+UR9+0x43a80], R201 ;  /* 0x043a80c91b007988 */ /* 0x0003e80008000409 */
[----:B------:R2:W-:Y:S04]  /*45cd0*/  STS.U16 [R27+UR9+0x43e80], R203 ;  /* 0x043e80cb1b007988 */ /* 0x0005e80008000409 */
[----:B0-----:R-:W3:Y:S04]  /*45ce0*/  LDL.LU R200, [R1+0x22a8] ;  /* 0x0022a80001c87983 */ /* 0x001ee80000300800 */
[----:B------:R-:W3:Y:S04]  /*45cf0*/  LDL.LU R204, [R1+0x22a4] ;  /* 0x0022a40001cc7983 */ /* 0x000ee80000300800 */
[----:B-1----:R-:W3:Y:S04]  /*45d00*/  LDL.LU R201, [R1+0x22a0] ;  /* 0x0022a00001c97983 */ /* 0x002ee80000300800 */
[----:B--2---:R-:W2:Y:S04]  /*45d10*/  LDL.LU R203, [R1+0x229c] ;  /* 0x00229c0001cb7983 */ /* 0x004ea80000300800 */
[----:B------:R0:W-:Y:S04]  /*45d20*/  STS.U16 [R27+UR9+0x44280], R202 ;  /* 0x044280ca1b007988 */ /* 0x0001e80008000409 */
[----:B----4-:R1:W-:Y:S04]  /*45d30*/  STS.U16 [R27+UR9+0x40a80], R167 ;  /* 0x040a80a71b007988 */ /* 0x0103e80008000409 */
[----:B---3--:R3:W-:Y:S04]  /*45d40*/  STS.U16 [R27+UR9+0x40e80], R177 ;  /* 0x040e80b11b007988 */ /* 0x0087e80008000409 */
[----:B0-----:R-:W4:Y:S04]  /*45d50*/  LDL.LU R202, [R1+0x2298] ;  /* 0x0022980001ca7983 */ /* 0x001f280000300800 */
[----:B-1----:R-:W4:Y:S04]  /*45d60*/  LDL.LU R167, [R1+0x128] ;  /* 0x0001280001a77983 */ /* 0x002f280000300800 */
[----:B------:R0:W-:Y:S04]  /*45d70*/  STS.U16 [R27+UR9+0x41280], R187 ;  /* 0x041280bb1b007988 */ /* 0x0001e80008000409 */
[----:B---3--:R-:W3:Y:S04]  /*45d80*/  LDL.LU R177, [R1+0x118] ;  /* 0x0001180001b17983 */ /* 0x008ee80000300800 */
        /* <DEDUP_REMOVED lines=14> */
[----:B-1----:R-:W4:Y:S01]  /*45e70*/  LDL.LU R0, [R1+0x90] ;  /* 0x0000900001007983 */ /* 0x002f220000300800 */
        /* <DEDUP_REMOVED lines=54> */
[----:B0-----:R-:W2:Y:S04]  /*461e0*/  LDL.LU R203, [R1+0x2294] ;  /* 0x0022940001cb7983 */ /* 0x001ea80000300800 */
[----:B------:R-:W2:Y:S04]  /*461f0*/  LDL.LU R204, [R1+0x2290] ;  /* 0x0022900001cc7983 */ /* 0x000ea80000300800 */
[----:B------:R-:W2:Y:S04]  /*46200*/  LDL.LU R205, [R1+0x228c] ;  /* 0x00228c0001cd7983 */ /* 0x000ea80000300800 */
[----:B-1----:R-:W2:Y:S04]  /*46210*/  LDL.LU R206, [R1+0x2288] ;  /* 0x0022880001ce7983 */ /* 0x002ea80000300800 */
[----:B------:R0:W-:Y:S04]  /*46220*/  STS.U16 [R26+UR9+0x43b00], R207 ;  /* 0x043b00cf1a007988 */ /* 0x0001e80008000409 */
[----:B------:R1:W-:Y:S04]  /*46230*/  STS.U16 [R26+UR9+0x43f00], R208 ;  /* 0x043f00d01a007988 */ /* 0x0003e80008000409 */
[----:B------:R1:W-:Y:S04]  /*46240*/  STS.U16 [R26+UR9+0x44300], R244 ;  /* 0x044300f41a007988 */ /* 0x0003e80008000409 */
[----:B0-----:R-:W2:Y:S04]  /*46250*/  LDL.LU R207, [R1+0x2284] ;  /* 0x0022840001cf7983 */ /* 0x001ea80000300800 */
[----:B-1----:R-:W2:Y:S04]  /*46260*/  LDL.LU R208, [R1+0x2280] ;  /* 0x0022800001d07983 */ /* 0x002ea80000300800 */
[----:B------:R-:W2:Y:S04]  /*46270*/  LDL.LU R244, [R1+0x227c] ;  /* 0x00227c0001f47983 */ /* 0x000ea80000300800 */
[----:B---3--:R0:W-:Y:S04]  /*46280*/  STS.U16 [R26+UR9+0x42300], R117 ;  /* 0x042300751a007988 */ /* 0x0081e80008000409 */
[----:B----4-:R1:W-:Y:S04]  /*46290*/  STS.U16 [R26+UR9+0x42700], R0 ;  /* 0x042700001a007988 */ /* 0x0103e80008000409 */
        /* <DEDUP_REMOVED lines=59> */
[----:B0-----:R-:W2:Y:S04]  /*46650*/  LDL.LU R244, [R1+0x2278] ;  /* 0x0022780001f47983 */ /* 0x001ea80000300800 */
[----:B----4-:R0:W-:Y:S04]  /*46660*/  STS.U16 [R69+UR9+0x40780], R0 ;  /* 0x0407800045007988 */ /* 0x0101e80008000409 */
[----:B0-----:R-:W2:Y:S04]  /*46670*/  LDL.LU R0, [R1+0x138] ;  /* 0x0001380001007983 */ /* 0x001ea80000300800 */
        /* <DEDUP_REMOVED lines=62> */
[----:B------:R-:W4:Y:S02]  /*46a60*/  FENCE.VIEW.ASYNC.T ;  /* 0x00000000000073c6 */ /* 0x000f240000000200 */
[----:B----4-:R-:W-:Y:S06]  /*46a70*/  BAR.SYNC.DEFER_BLOCKING 0x0 ;  /* 0x0000000000007b1d */ /* 0x010fec0000010000 */
[----:B0-----:R-:W-:Y:S01]  /*46a80*/  LDTM.x64 R4, tmem[UR7] ;  /* 0x00000007000479ee */ /* 0x001fe20008340000 */
[----:B-1----:R-:W0:Y:S01]  /*46a90*/  LDTM.x64 R132, tmem[UR7+0x40] ;  /* 0x00004007008479ee */ /* 0x002e220008340000 */
[----:B------:R-:W4:Y:S04]  /*46aa0*/  LDL.LU R211, [R1+0x140] ;  /* 0x0001400001d37983 */ /* 0x000f280000300800 */
[----:B------:R-:W4:Y:S04]  /*46ab0*/  LDL.LU R210, [R1+0x134] ;  /* 0x0001340001d27983 */ /* 0x000f280000300800 */
[----:B------:R-:W4:Y:S01]  /*46ac0*/  LDL R209, [R1+0x144] ;  /* 0x0001440001d17983 */ /* 0x000f220000100800 */
[----:B---3--:R-:W-:Y:S03]  /*46ad0*/  LDTM.x64 R68, tmem[UR7+0x80] ;  /* 0x00008007004479ee */ /* 0x008fe60008340000 */
[----:B0-----:R-:W-:Y:S04]  /*46ae0*/  STL.64 [R1+0x2270], R194 ;  /* 0x002270c201007387 */ /* 0x001fe80000100a00 */
        /* <DEDUP_REMOVED lines=30> */
[----:B------:R0:W-:Y:S02]  /*46cd0*/  STL.64 [R1+0x2178], R132 ;  /* 0x0021788401007387 */ /* 0x0001e40000100a00 */
[----:B0-----:R-:W0:Y:S01]  /*46ce0*/  LDTM.x64 R132, tmem[UR7+0xc0] ;  /* 0x0000c007008479ee */ /* 0x001e220008340000 */
[----:B--2---:R-:W-:Y:S01]  /*46cf0*/  FADD R3, -R244, R0 ;  /* 0x00000000f4037221 */ /* 0x004fe20000000100 */
[----:B------:R-:W-:-:S03]  /*46d00*/  NOP ;  /* 0x0000000000007918 */ /* 0x000fc60000000000 */
[----:B------:R-:W-:Y:S01]  /*46d10*/  FMUL R3, R3, 1.4426950216293334961 ;  /* 0x3fb8aa3b03037820 */ /* 0x000fe20000400000 */
[----:B0-----:R-:W-:Y:S01]  /*46d20*/  STL.64 [R1], R132 ;  /* 0x0000008401007387 */ /* 0x001fe20000100a00 */
[----:B------:R-:W-:-:S03]  /*46d30*/  IMAD.MOV.U32 R213, RZ, RZ, R194 ;  /* 0x000000ffffd57224 */ /* 0x000fc600078e00c2 */
[----:B------:R-:W-:Y:S01]  /*46d40*/  STL.64 [R1+0x8], R134 ;  /* 0x0000088601007387 */ /* 0x000fe20000100a00 */
[----:B------:R-:W-:-:S03]  /*46d50*/  MOV R212, R195 ;  /* 0x000000c300d47202 */ /* 0x000fc60000000f00 */
[----:B------:R-:W-:Y:S01]  /*46d60*/  STL.64 [R1+0x10], R136 ;  /* 0x0000108801007387 */ /* 0x000fe20000100a00 */
[----:B------:R-:W-:Y:S01]  /*46d70*/  IMAD.MOV.U32 R215, RZ, RZ, R192 ;  /* 0x000000ffffd77224 */ /* 0x000fe200078e00c0 */
[----:B------:R-:W-:Y:S02]  /*46d80*/  MOV R214, R193 ;  /* 0x000000c100d67202 */ /* 0x000fe40000000f00 */
[----:B------:R-:W-:Y:S01]  /*46d90*/  STL.64 [R1+0x18], R138 ;  /* 0x0000188a01007387 */ /* 0x000fe20000100a00 */
[----:B------:R-:W-:Y:S01]  /*46da0*/  IMAD.MOV.U32 R217, RZ, RZ, R190 ;  /* 0x000000ffffd97224 */ /* 0x000fe200078e00be */
[----:B------:R-:W-:Y:S02]  /*46db0*/  MOV R216, R191 ;  /* 0x000000bf00d87202 */ /* 0x000fe40000000f00 */
[----:B------:R0:W-:Y:S01]  /*46dc0*/  STL [R1+0x20], R140 ;  /* 0x0000208c01007387 */ /* 0x0001e20000100800 */
[----:B------:R-:W-:Y:S01]  /*46dd0*/  IMAD.MOV.U32 R219, RZ, RZ, R188 ;  /* 0x000000ffffdb7224 */ /* 0x000fe200078e00bc */
[----:B------:R-:W-:-:S02]  /*46de0*/  MOV R218, R189 ;  /* 0x000000bd00da7202 */ /* 0x000fc40000000f00 */
[----:B------:R-:W2:Y:S01]  /*46df0*/  LDL.LU.64 R194, [R1+0x2270] ;  /* 0x0022700001c27983 */ /* 0x000ea20000300a00 */
[----:B------:R-:W-:Y:S01]  /*46e00*/  IMAD.MOV.U32 R221, RZ, RZ, R186 ;  /* 0x000000ffffdd7224 */ /* 0x000fe200078e00ba */
[----:B------:R-:W-:Y:S02]  /*46e10*/  MOV R220, R187 ;  /* 0x000000bb00dc7202 */ /* 0x000fe40000000f00 */
[----:B------:R-:W3:Y:S01]  /*46e20*/  LDL.LU.64 R192, [R1+0x2268] ;  /* 0x0022680001c07983 */ /* 0x000ee20000300a00 */
[----:B------:R-:W-:Y:S01]  /*46e30*/  IMAD.MOV.U32 R223, RZ, RZ, R184 ;  /* 0x000000ffffdf7224 */ /* 0x000fe200078e00b8 */
[----:B------:R-:W-:Y:S02]  /*46e40*/  MOV R222, R185 ;  /* 0x000000b900de7202 */ /* 0x000fe40000000f00 */
[----:B------:R-:W2:Y:S01]  /*46e50*/  LDL.LU.64 R190, [R1+0x2260] ;  /* 0x0022600001be7983 */ /* 0x000ea20000300a00 */
[----:B------:R-:W-:Y:S01]  /*46e60*/  IMAD.MOV.U32 R225, RZ, RZ, R182 ;  /* 0x000000ffffe17224 */ /* 0x000fe200078e00b6 */
[----:B------:R-:W-:-:S02]  /*46e70*/  MOV R224, R183 ;  /* 0x000000b700e07202 */ /* 0x000fc40000000f00 */
[----:B------:R-:W2:Y:S01]  /*46e80*/  LDL.LU.64 R188, [R1+0x2258] ;  /* 0x0022580001bc7983 */ /* 0x000ea20000300a00 */
[----:B------:R-:W-:Y:S01]  /*46e90*/  IMAD.MOV.U32 R227, RZ, RZ, R180 ;  /* 0x000000ffffe37224 */ /* 0x000fe200078e00b4 */
[----:B------:R-:W-:Y:S02]  /*46ea0*/  MOV R226, R181 ;  /* 0x000000b500e27202 */ /* 0x000fe40000000f00 */
[----:B------:R-:W2:Y:S01]  /*46eb0*/  LDL.LU.64 R186, [R1+0x2250] ;  /* 0x0022500001ba7983 */ /* 0x000ea20000300a00 */
[----:B------:R-:W-:Y:S01]  /*46ec0*/  IMAD.MOV.U32 R229, RZ, RZ, R178 ;  /* 0x000000ffffe57224 */ /* 0x000fe200078e00b2 */
[----:B------:R-:W-:Y:S02]  /*46ed0*/  MOV R228, R179 ;  /* 0x000000b300e47202 */ /* 0x000fe40000000f00 */
[----:B------:R-:W2:Y:S01]  /*46ee0*/  LDL.LU.64 R184, [R1+0x2248] ;  /* 0x0022480001b87983 */ /* 0x000ea20000300a00 */
[----:B------:R-:W-:Y:S01]  /*46ef0*/  IMAD.MOV.U32 R231, RZ, RZ, R176 ;  /* 0x000000ffffe77224 */ /* 0x000fe200078e00b0 */
[----:B------:R-:W-:-:S02]  /*46f00*/  MOV R230, R177 ;  /* 0x000000b100e67202 */ /* 0x000fc40000000f00 */
[----:B------:R-:W2:Y:S01]  /*46f10*/  LDL.LU.64 R182, [R1+0x2240] ;  /* 0x0022400001b67983 */ /* 0x000ea20000300a00 */
[----:B------:R-:W1:Y:S01]  /*46f20*/  MUFU.EX2 R3, R3 ;  /* 0x0000000300037308 */ /* 0x000e620000000800 */
[----:B------:R-:W-:Y:S02]  /*46f30*/  IMAD.MOV.U32 R233, RZ, RZ, R174 ;  /* 0x000000ffffe97224 */ /* 0x000fe400078e00ae */
[----:B------:R-:W2:Y:S01]  /*46f40*/  LDL.LU.64 R180, [R1+0x2238] ;  /* 0x0022380001b47983 */ /* 0x000ea20000300a00 */
[----:B------:R-:W-:Y:S01]  /*46f50*/  MOV R232, R175 ;  /* 0x000000af00e87202 */ /* 0x000fe20000000f00 */
[----:B------:R-:W-:Y:S02]  /*46f60*/  IMAD.MOV.U32 R235, RZ, RZ, R172 ;  /* 0x000000ffffeb7224 */ /* 0x000fe400078e00ac */
[----:B------:R-:W2:Y:S01]  /*46f70*/  LDL.LU.64 R178, [R1+0x2230] ;  /* 0x0022300001b27983 */ /* 0x000ea20000300a00 */
[----:B------:R-:W-:Y:S01]  /*46f80*/  MOV R234, R173 ;  /* 0x000000ad00ea7202 */ /* 0x000fe20000000f00 */
[----:B------:R-:W-:-:S02]  /*46f90*/  IMAD.MOV.U32 R237, RZ, RZ, R170 ;  /* 0x000000ffffed7224 */ /* 0x000fc400078e00aa */
[----:B------:R-:W2:Y:S01]  /*46fa0*/  LDL.LU.64 R176, [R1+0x2228] ;  /* 0x0022280001b07983 */ /* 0x000ea20000300a00 */
[----:B------:R-:W-:Y:S01]  /*46fb0*/  MOV R236, R171 ;  /* 0x000000ab00ec7202 */ /* 0x000fe20000000f00 */
        /* <DEDUP_REMOVED lines=28> */
[----:B------:R-:W3:Y:S01]  /*47180*/  LDL.LU.64 R156, [R1+0x21d8] ;  /* 0x0021d800019c7983 */ /* 0x000ee20000300a00 */
[----:B------:R-:W-:Y:S01]  /*47190*/  MOV R202, R151 ;  /* 0x0000009700ca7202 */ /* 0x000fe20000000f00 */
[----:B------:R-:W-:Y:S02]  /*471a0*/  IMAD.MOV.U32 R205, RZ, RZ, R148 ;  /* 0x000000ffffcd7224 */ /* 0x000fe400078e0094 */
[----:B------:R-:W4:Y:S01]  /*471b0*/  LDL.LU.64 R154, [R1+0x21d0] ;  /* 0x0021d000019a7983 */ /* 0x000f220000300a00 */
[----:B------:R-:W-:Y:S01]  /*471c0*/  MOV R204, R149 ;  /* 0x0000009500cc7202 */ /* 0x000fe20000000f00 */
[----:B------:R-:W-:-:S02]  /*471d0*/  IMAD.MOV.U32 R207, RZ, RZ, R146 ;  /* 0x000000ffffcf7224 */ /* 0x000fc400078e0092 */
[----:B------:R-:W4:Y:S01]  /*471e0*/  LDL.LU.64 R152, [R1+0x21c8] ;  /* 0x0021c80001987983 */ /* 0x000f220000300a00 */
[----:B------:R-:W-:Y:S01]  /*471f0*/  MOV R206, R147 ;  /* 0x0000009300ce7202 */ /* 0x000fe20000000f00 */
[----:B------:R-:W-:Y:S02]  /*47200*/  IMAD.MOV.U32 R197, RZ, RZ, R144 ;  /* 0x000000ffffc57224 */ /* 0x000fe400078e0090 */
[----:B------:R-:W4:Y:S01]  /*47210*/  LDL.LU.64 R150, [R1+0x21c0] ;  /* 0x0021c00001967983 */ /* 0x000f220000300a00 */
[----:B------:R-:W-:Y:S01]  /*47220*/  MOV R208, R145 ;  /* 0x0000009100d07202 */ /* 0x000fe20000000f00 */
[----:B------:R-:W-:Y:S02]  /*47230*/  IMAD.MOV.U32 R198, RZ, RZ, R142 ;  /* 0x000000ffffc67224 */ /* 0x000fe400078e008e */
[----:B------:R-:W4:Y:S01]  /*47240*/  LDL.LU.64 R148, [R1+0x21b8] ;  /* 0x0021b80001947983 */ /* 0x000f220000300a00 */
[----:B------:R-:W-:Y:S01]  /*47250*/  MOV R196, R143 ;  /* 0x0000008f00c47202 */ /* 0x000fe20000000f00 */
[----:B-1----:R-:W-:-:S02]  /*47260*/  FMUL R59, R3, R59 ;  /* 0x0000003b033b7220 */ /* 0x002fc40000400000 */
[----:B------:R-:W4:Y:S01]  /*47270*/  LDL.LU.64 R146, [R1+0x21b0] ;  /* 0x0021b00001927983 */ /* 0x000f220000300a00 */
[----:B------:R-:W-:Y:S01]  /*47280*/  MOV R0, R141 ;  /* 0x0000008d00007202 */ /* 0x000fe20000000f00 */
[C---:B------:R-:W-:Y:S02]  /*47290*/  FMUL R4, R3.reuse, R4 ;  /* 0x0000000403047220 */ /* 0x040fe40000400000 */
[----:B------:R-:W4:Y:S01]  /*472a0*/  LDL.LU.64 R144, [R1+0x21a8] ;  /* 0x0021a80001907983 */ /* 0x000f220000300a00 */
[C---:B------:R-:W-:Y:S01]  /*472b0*/  FMUL R5, R3.reuse, R5 ;  /* 0x0000000503057220 */ /* 0x040fe20000400000 */
[C---:B------:R-:W-:Y:S01]  /*472c0*/  FMUL R6, R3.reuse, R6 ;  /* 0x0000000603067220 */ /* 0x040fe20000400000 */
[C---:B------:R-:W-:Y:S01]  /*472d0*/  FMUL R7, R3.reuse, R7 ;  /* 0x0000000703077220 */ /* 0x040fe20000400000 */
[----:B------:R-:W4:Y:S01]  /*472e0*/  LDL.LU.64 R142, [R1+0x21a0] ;  /* 0x0021a000018e7983 */ /* 0x000f220000300a00 */
        /* <DEDUP_REMOVED lines=59> */
[----:B0-----:R-:W4:Y:S04]  /*476a0*/  LDL.LU.64 R140, [R1+0x2198] ;  /* 0x00219800018c7983 */ /* 0x001f280000300a00 */
[----:B------:R-:W4:Y:S04]  /*476b0*/  LDL.LU.64 R138, [R1+0x2190] ;  /* 0x00219000018a7983 */ /* 0x000f280000300a00 */
[----:B------:R-:W4:Y:S04]  /*476c0*/  LDL.LU.64 R136, [R1+0x2188] ;  /* 0x0021880001887983 */ /* 0x000f280000300a00 */
[----:B------:R-:W4:Y:S04]  /*476d0*/  LDL.LU.64 R134, [R1+0x2180] ;  /* 0x0021800001867983 */ /* 0x000f280000300a00 */
[----:B------:R-:W4:Y:S01]  /*476e0*/  LDL.LU.64 R132, [R1+0x2178] ;  /* 0x0021780001847983 */ /* 0x000f220000300a00 */
[----:B------:R0:W-:Y:S03]  /*476f0*/  STTM.x64 tmem[UR7], R4 ;  /* 0x00000004000079ed */ /* 0x0001e60008340007 */
[----:B0-----:R-:W4:Y:S04]  /*47700*/  LDL.LU R59, [R1] ;  /* 0x00000000013b7983 */ /* 0x001f280000300800 */
        /* <DEDUP_REMOVED lines=8> */
[C---:B------:R-:W-:Y:S01]  /*47790*/  FMUL R13, R3.reuse, R0 ;  /* 0x00000000030d7220 */ /* 0x040fe20000400000 */
[C---:B------:R-:W-:Y:S01]  /*477a0*/  FMUL R14, R3.reuse, R198 ;  /* 0x000000c6030e7220 */ /* 0x040fe20000400000 */
[C---:B------:R-:W-:Y:S01]  /*477b0*/  FMUL R15, R3.reuse, R196 ;  /* 0x000000c4030f7220 */ /* 0x040fe20000400000 */
[----:B------:R0:W5:Y:S01]  /*477c0*/  LDL.LU R0, [R1+0x2174] ;  /* 0x0021740001007983 */ /* 0x0001620000300800 */
[C---:B------:R-:W-:Y:S01]  /*477d0*/  FMUL R16, R3.reuse, R197 ;  /* 0x000000c503107220 */ /* 0x040fe20000400000 */
[----:B------:R-:W-:-:S02]  /*477e0*/  FMUL R17, R3, R208 ;  /* 0x000000d003117220 */ /* 0x000fc40000400000 */
[----:B------:R0:W5:Y:S01]  /*477f0*/  LDL.LU R198, [R1+0x2170] ;  /* 0x0021700001c67983 */ /* 0x0001620000300800 */
[----:B------:R-:W-:-:S03]  /*47800*/  FMUL R18, R3, R207 ;  /* 0x000000cf03127220 */ /* 0x000fc60000400000 */
[----:B------:R0:W5:Y:S01]  /*47810*/  LDL.LU R196, [R1+0x216c] ;  /* 0x00216c0001c47983 */ /* 0x0001620000300800 */
[----:B------:R-:W-:-:S03]  /*47820*/  FMUL R19, R3, R206 ;  /* 0x000000ce03137220 */ /* 0x000fc60000400000 */
[----:B------:R0:W5:Y:S01]  /*47830*/  LDL.LU R197, [R1+0x2168] ;  /* 0x0021680001c57983 */ /* 0x0001620000300800 */
[----:B------:R-:W-:-:S03]  /*47840*/  FMUL R20, R3, R205 ;  /* 0x000000cd03147220 */ /* 0x000fc60000400000 */
[----:B------:R0:W5:Y:S01]  /*47850*/  LDL.LU R208, [R1+0x2164] ;  /* 0x0021640001d07983 */ /* 0x0001620000300800 */
[----:B------:R-:W-:-:S03]  /*47860*/  FMUL R21, R3, R204 ;  /* 0x000000cc03157220 */ /* 0x000fc60000400000 */
[----:B------:R0:W5:Y:S01]  /*47870*/  LDL.LU R207, [R1+0x2160] ;  /* 0x0021600001cf7983 */ /* 0x0001620000300800 */
[C---:B--2---:R-:W-:Y:S01]  /*47880*/  FMUL R158, R3.reuse, R158 ;  /* 0x0000009e039e7220 */ /* 0x044fe20000400000 */
[C---:B---3--:R-:W-:Y:S02]  /*47890*/  FMUL R156, R3.reuse, R156 ;  /* 0x0000009c039c7220 */ /* 0x048fe40000400000 */
[----:B------:R0:W5:Y:S01]  /*478a0*/  LDL.LU R206, [R1+0x215c] ;  /* 0x00215c0001ce7983 */ /* 0x0001620000300800 */
[C---:B------:R-:W-:Y:S01]  /*478b0*/  FMUL R157, R3.reuse, R157 ;  /* 0x0000009d039d7220 */ /* 0x040fe20000400000 */
[C---:B----4-:R-:W-:Y:S01]  /*478c0*/  FMUL R154, R3.reuse, R154 ;  /* 0x0000009a039a7220 */ /* 0x050fe20000400000 */
[C---:B------:R-:W-:Y:S01]  /*478d0*/  FMUL R155, R3.reuse, R155 ;  /* 0x0000009b039b7220 */ /* 0x040fe20000400000 */
[----:B------:R0:W5:Y:S01]  /*478e0*/  LDL.LU R205, [R1+0x2158] ;  /* 0x0021580001cd7983 */ /* 0x0001620000300800 */
        /* <DEDUP_REMOVED lines=163> */
[----:B------:R0:W5:Y:S04]  /*48320*/  LDL.LU R201, [R1+0x2148] ;  /* 0x0021480001c97983 */ /* 0x0001680000300800 */
[----:B------:R0:W5:Y:S01]  /*48330*/  LDL.LU R200, [R1+0x2144] ;  /* 0x0021440001c87983 */ /* 0x0001620000300800 */
[----:B------:R-:W-:Y:S03]  /*48340*/  STTM.x64 tmem[UR7+0x40], R132 ;  /* 0x00004084000079ed */ /* 0x000fe60008340007 */
[----:B------:R0:W5:Y:S01]  /*48350*/  LDL.LU R199, [R1+0x2140] ;  /* 0x0021400001c77983 */ /* 0x0001620000300800 */
[----:B------:R-:W-:Y:S03]  /*48360*/  STTM.x64 tmem[UR7+0x80], R68 ;  /* 0x00008044000079ed */ /* 0x000fe60008340007 */
        /* <DEDUP_REMOVED lines=18> */
[----:B------:R-:W-:-:S04]  /*48490*/  FMUL R67, R3, R212 ;  /* 0x000000d403437220 */ /* 0x000fc80000400000 */
[----:B------:R1:W-:Y:S01]  /*484a0*/  STTM.x64 tmem[UR7+0xc0], R4 ;  /* 0x0000c004000079ed */ /* 0x0003e20008340007 */
[----:B------:R-:W2:Y:S02]  /*484b0*/  FENCE.VIEW.ASYNC.T ;  /* 0x00000000000073c6 */ /* 0x000ea40000000200 */
[----:B--2---:R-:W-:Y:S06]  /*484c0*/  BAR.SYNC.DEFER_BLOCKING 0x0 ;  /* 0x0000000000007b1d */ /* 0x004fec0000010000 */
[----:B------:R2:W-:Y:S06]  /*484d0*/  MEMBAR.ALL.CTA ;  /* 0x0000000000007992 */ /* 0x0005ec0000008000 */
[----:B--2---:R-:W2:Y:S04]  /*484e0*/  FENCE.VIEW.ASYNC.S ;  /* 0x00000000000073c6 */ /* 0x004ea80000000000 */
[----:B-1----:R0:W5:Y:S01]  /*484f0*/  LDL.LU R6, [R1+0x14c] ;  /* 0x00014c0001067983 */ /* 0x0021620000300800 */
[----:B------:R-:W-:-:S05]  /*48500*/  LEA R4, R209, UR9, 0x3 ;  /* 0x00000009d1047c11 */ /* 0x000fca000f8e18ff */
[----:B------:R-:W-:Y:S02]  /*48510*/  VIADD R4, R4, 0x70000 ;  /* 0x0007000004047836 */ /* 0x000fe40000000000 */
[----:B------:R-:W-:-:S03]  /*48520*/  FADD R7, R210, R211 ;  /* 0x000000d3d2077221 */ /* 0x000fc60000000000 */
[----:B------:R-:W-:Y:S01]  /*48530*/  R2UR UR6, R4 ;  /* 0x00000000040672ca */ /* 0x000fe200000e0000 */
[----:B--2---:R-:W-:Y:S06]  /*48540*/  BAR.SYNC.DEFER_BLOCKING 0x0 ;  /* 0x0000000000007b1d */ /* 0x004fec0000010000 */
[----:B0-----:R-:W-:Y:S08]  /*48550*/  @P5 BRA `(.L_x_17) ;  /* 0x0000000400785947 */ /* 0x001ff00003800000 */
[----:B------:R-:W2:Y:S01]  /*48560*/  LDL R210, [R1+0x1258] ;  /* 0x0012580001d27983 */ /* 0x000ea20000100800 */
[----:B------:R-:W-:Y:S02]  /*48570*/  ELECT P1, URZ, PT ;  /* 0x0000000000ff782f */ /* 0x000fe40003820000 */
[----:B------:R-:W-:Y:S01]  /*48580*/  MOV.SPILL R8, UR13 ;  /* 0x0000000d00087c02 */ /* 0x000fe20009000f00 */
[----:B------:R-:W-:Y:S01]  /*48590*/  UMOV UR72, 0x0 ;  /* 0x0000000000487882 */ /* 0x000fe20000000000 */
[----:B------:R-:W-:Y:S01]  /*485a0*/  UMOV UR73, 0x4400010 ;  /* 0x0440001000497882 */ /* 0x000fe20000000000 */
[----:B------:R-:W-:Y:S01]  /*485b0*/  MOV.SPILL R9, UR12 ;  /* 0x0000000c00097c02 */ /* 0x000fe20009000f00 */
[----:B------:R-:W-:Y:S01]  /*485c0*/  UIADD3.64 UR12, UPT, UPT, UR68, 0x2, URZ ;  /* 0x00000002440c7897 */ /* 0x000fe2000fffe0ff */
[----:B------:R-:W-:Y:S02]  /*485d0*/  MOV.SPILL R10, UR11 ;  /* 0x0000000b000a7c02 */ /* 0x000fe40009000f00 */
[----:B------:R-:W-:Y:S01]  /*485e0*/  MOV.SPILL R11, UR10 ;  /* 0x0000000a000b7c02 */ /* 0x000fe20009000f00 */
[----:B------:R-:W-:-:S03]  /*485f0*/  UIADD3.64 UR10, UPT, UPT, UR68, 0x4, URZ ;  /* 0x00000004440a7897 */ /* 0x000fc6000fffe0ff */
[----:B------:R-:W-:-:S05]  /*48600*/  @P1 IMAD.MOV.U32 R5, RZ, RZ, 0x40004040 ;  /* 0x40004040ff051424 */ /* 0x000fca00078e00ff */
[----:B------:R-:W-:Y:S01]  /*48610*/  @P1 R2UR UR71, R5 ;  /* 0x00000000054712ca */ /* 0x000fe200000e0000 */
[----:B------:R-:W-:Y:S01]  /*48620*/  IMAD.MOV.U32 R5, RZ, RZ, RZ ;  /* 0x000000ffff057224 */ /* 0x000fe200078e00ff */
[----:B--2---:R-:W-:-:S13]  /*48630*/  R2UR UR70, R210 ;  /* 0x00000000d24672ca */ /* 0x004fda00000e0000 */
[----:B------:R-:W-:-:S04]  /*48640*/  MOV R4, UR70 ;  /* 0x0000004600047c02 */ /* 0x000fc80008000f00 */
[----:B------:R-:W-:Y:S02]  /*48650*/  @P1 R2UR UR70, R4 ;  /* 0x00000000044612ca */ /* 0x000fe400000e0000 */
[----:B------:R-:W-:-:S04]  /*48660*/  MOV R4, UR6 ;  /* 0x0000000600047c02 */ /* 0x000fc80008000f00 */
[----:B------:R-:W-:-:S07]  /*48670*/  @P1 MOV R4, R4 ;  /* 0x0000000400041202 */ /* 0x000fce0000000f00 */
[----:B------:R0:W-:Y:S02]  /*48680*/  UTCHMMA tmem[UR4], gdesc[UR70], tmem[UR8], tmem[UR72], idesc[UR73], UPT ;  /* 0x00ff4846040079ea */ /* 0x0001e4000b800008 */
[----:B0-----:R-:W-:Y:S02]  /*48690*/  UIADD3 UR72, UPT, UPT, UR8, 0x188, URZ ;  /* 0x0000018808487890 */ /* 0x001fe4000fffe0ff */
[----:B------:R-:W-:Y:S01]  /*486a0*/  UIADD3 UR73, UPT, UPT, UR8, 0x190, URZ ;  /* 0x0000019008497890 */ /* 0x000fe2000fffe0ff */
[----:B------:R-:W-:Y:S01]  /*486b0*/  UMOV UR70, 0x0 ;  /* 0x0000000000467882 */ /* 0x000fe20000000000 */
[----:B------:R-:W-:-:S05]  /*486c0*/  UMOV UR71, 0x4400010 ;  /* 0x0440001000477882 */ /* 0x000fca0000000000 */
[----:B------:R0:W-:Y:S02]  /*486d0*/  UTCHMMA tmem[UR72], gdesc[UR68], tmem[UR8], tmem[UR70], idesc[UR71], UPT ;  /* 0x00ff4644480079ea */ /* 0x0001e4000b800008 */
[----:B------:R1:W-:Y:S01]  /*486e0*/  UTCHMMA tmem[UR73], gdesc[UR12], tmem[UR8], tmem[UR70], idesc[UR71], UPT ;  /* 0x00ff460c490079ea */ /* 0x0003e2000b800008 */
[----:B0-----:R-:W-:Y:S01]  /*486f0*/  UMOV UR72, 0x0 ;  /* 0x0000000000487882 */ /* 0x001fe20000000000 */
[----:B-1----:R-:W-:Y:S02]  /*48700*/  UIADD3 UR70, UPT, UPT, UR8, 0x198, URZ ;  /* 0x0000019808467890 */ /* 0x002fe4000fffe0ff */
[----:B------:R-:W-:Y:S02]  /*48710*/  UIADD3.64 UR12, UPT, UPT, UR68, 0x7fe, URZ ;  /* 0x000007fe440c7897 */ /* 0x000fe4000fffe0ff */
[----:B------:R-:W-:Y:S01]  /*48720*/  UIADD3 UR71, UPT, UPT, UR8, 0x1a0, URZ ;  /* 0x000001a008477890 */ /* 0x000fe2000fffe0ff */
[----:B------:R-:W-:-:S04]  /*48730*/  UMOV UR73, 0x4400010 ;  /* 0x0440001000497882 */ /* 0x000fc80000000000 */
[----:B------:R0:W-:Y:S04]  /*48740*/  UTCHMMA tmem[UR70], gdesc[UR10], tmem[UR8], tmem[UR72], idesc[UR73], UPT ;  /* 0x00ff480a460079ea */ /* 0x0001e8000b800008 */
[----:B------:R1:W-:Y:S01]  /*48750*/  UTCHMMA tmem[UR71], gdesc[UR12], tmem[UR8], tmem[UR72], idesc[UR73], UPT ;  /* 0x00ff480c470079ea */ /* 0x0003e2000b800008 */
[----:B0-----:R-:W-:Y:S01]  /*48760*/  UIADD3.64 UR10, UPT, UPT, UR68, 0x800, URZ ;  /* 0x00000800440a7897 */ /* 0x001fe2000fffe0ff */
[----:B------:R-:W-:Y:S01]  /*48770*/  UMOV UR70, 0x0 ;  /* 0x0000000000467882 */ /* 0x000fe20000000000 */
[----:B-1----:R-:W-:Y:S02]  /*48780*/  UIADD3 UR71, UPT, UPT, UR8, 0x1a8, URZ ;  /* 0x000001a808477890 */ /* 0x002fe4000fffe0ff */
[----:B------:R-:W-:-:S07]  /*48790*/  UIADD3.64 UR12, UPT, UPT, UR68, 0x802, URZ ;  /* 0x00000802440c7897 */ /* 0x000fce000fffe0ff */
[----:B------:R0:W-:Y:S02]  /*487a0*/  UTCHMMA tmem[UR71], gdesc[UR10], tmem[UR8], tmem[UR72], idesc[UR73], UPT ;  /* 0x00ff480a470079ea */ /* 0x0001e4000b800008 */
[----:B0-----:R-:W-:Y:S01]  /*487b0*/  UIADD3 UR72, UPT, UPT, UR8, 0x1b0, URZ ;  /* 0x000001b008487890 */ /* 0x001fe2000fffe0ff */
[----:B------:R-:W-:Y:S01]  /*487c0*/  UMOV UR71, 0x4400010 ;  /* 0x0440001000477882 */ /* 0x000fe20000000000 */
[----:B------:R-:W-:Y:S02]  /*487d0*/  UIADD3 UR73, UPT, UPT, UR8, 0x1b8, URZ ;  /* 0x000001b808497890 */ /* 0x000fe4000fffe0ff */
[----:B------:R-:W-:-:S05]  /*487e0*/  UIADD3.64 UR10, UPT, UPT, UR68, 0xffe, URZ ;  /* 0x00000ffe440a7897 */ /* 0x000fca000fffe0ff */
[----:B------:R0:W-:Y:S02]  /*487f0*/  UTCHMMA tmem[UR72], gdesc[UR12], tmem[UR8], tmem[UR70], idesc[UR71], UPT ;  /* 0x00ff460c480079ea */ /* 0x0001e4000b800008 */
[----:B0-----:R-:W-:Y:S01]  /*48800*/  UIADD3.64 UR12, UPT, UPT, UR68, 0x804, URZ ;  /* 0x00000804440c7897 */ /* 0x001fe2000fffe0ff */
[----:B------:R-:W-:-:S08]  /*48810*/  UMOV UR72, 0x0 ;  /* 0x0000000000487882 */ /* 0x000fd00000000000 */
[----:B------:R0:W-:Y:S02]  /*48820*/  UTCHMMA tmem[UR73], gdesc[UR12], tmem[UR8], tmem[UR70], idesc[UR71], UPT ;  /* 0x00ff460c490079ea */ /* 0x0001e4000b800008 */
[----:B0-----:R-:W-:Y:S01]  /*48830*/  UIADD3 UR70, UPT, UPT, UR8, 0x100000, URZ ;  /* 0x0010000008467890 */ /* 0x001fe2000fffe0ff */
[----:B------:R-:W-:Y:S01]  /*48840*/  R2UR.FILL UR13, R8 ;  /* 0x00000000080d72ca */ /* 0x000fe200004e0000 */
[----:B------:R-:W-:Y:S01]  /*48850*/  UMOV UR73, 0x4400010 ;  /* 0x0440001000497882 */ /* 0x000fe20000000000 */
[----:B------:R-:W-:Y:S01]  /*48860*/  UIADD3 UR71, UPT, UPT, UR8, 0x188, URZ ;  /* 0x0000018808477890 */ /* 0x000fe2000fffe0ff */
[----:B------:R-:W-:-:S05]  /*48870*/  R2UR.FILL UR12, R9 ;  /* 0x00000000090c72ca */ /* 0x000fca00004e0000 */
[----:B------:R0:W-:Y:S02]  /*48880*/  UTCHMMA tmem[UR4], gdesc[UR10], tmem[UR70], tmem[UR72], idesc[UR73], UPT ;  /* 0x00ff480a040079ea */ /* 0x0001e4000b800046 */
[----:B0-----:R-:W-:-:S09]  /*48890*/  UIADD3.64 UR10, UPT, UPT, UR68, 0x1000, URZ ;  /* 0x00001000440a7897 */ /* 0x001fd2000fffe0ff */
[----:B------:R0:W-:Y:S02]  /*488a0*/  UTCHMMA tmem[UR71], gdesc[UR10], tmem[UR70], tmem[UR72], idesc[UR73], UPT ;  /* 0x00ff480a470079ea */ /* 0x0001e4000b800046 */
[----:B0-----:R-:W-:Y:S02]  /*488b0*/  UIADD3.64 UR10, UPT, UPT, UR68, 0x1002, URZ ;  /* 0x00001002440a7897 */ /* 0x001fe4000fffe0ff */
[----:B------:R-:W-:Y:S02]  /*488c0*/  UIADD3 UR72, UPT, UPT, UR8, 0x100000, URZ ;  /* 0x0010000008487890 */ /* 0x000fe4000fffe0ff */
[----:B------:R-:W-:Y:S01]  /*488d0*/  UIADD3 UR73, UPT, UPT, UR8, 0x190, URZ ;  /* 0x0000019008497890 */ /* 0x000fe2000fffe0ff */
[----:B------:R-:W-:Y:S01]  /*488e0*/  UMOV UR70, 0x0 ;  /* 0x0000000000467882 */ /* 0x000fe20000000000 */
[----:B------:R-:W-:-:S07]  /*488f0*/  UMOV UR71, 0x4400010 ;  /* 0x0440001000477882 */ /* 0x000fce0000000000 */
        /* <DEDUP_REMOVED lines=31> */
[----:B0-----:R-:W-:Y:S02]  /*48af0*/  @P1 R2UR UR70, R4 ;  /* 0x00000000044612ca */ /* 0x001fe400000e0000 */
[----:B------:R-:W-:Y:S02]  /*48b00*/  R2UR.FILL UR11, R10 ;  /* 0x000000000a0b72ca */ /* 0x000fe400004e0000 */
[----:B------:R-:W-:-:S09]  /*48b10*/  R2UR.FILL UR10, R11 ;  /* 0x000000000b0a72ca */ /* 0x000fd200004e0000 */
[----:B------:R0:W-:Y:S01]  /*48b20*/  UTCBAR [UR70], URZ ;  /* 0x000000ff460073e9 */ /* 0x0001e200080000ff */
[----:B------:R-:W-:-:S05]  /*48b30*/  NOP ;  /* 0x0000000000007918 */ /* 0x000fca0000000000 */
.L_x_17:
[----:B------:R-:W2:Y:S01]  /*48b40*/  LDL.LU R8, [R1+0x148] ;  /* 0x0001480001087983 */ /* 0x000ea20000300800 */
[----:B------:R-:W1:Y:S08]  /*48b50*/  LDC R4, c[0x0][0x3c4] ;  /* 0x0000f100ff047b82 */ /* 0x000e700000000800 */
[----:B------:R-:W3:Y:S01]  /*48b60*/  LDC R5, c[0x0][0x3d4] ;  /* 0x0000f500ff057b82 */ /* 0x000ee20000000800 */
[----:B--2---:R-:W-:Y:S01]  /*48b70*/  FFMA R8, R3, R8, R7 ;  /* 0x0000000803087223 */ /* 0x004fe20000000007 */
[----:B-1----:R-:W-:-:S02]  /*48b80*/  IMAD.SHL.U32 R3, R4, 0x80, RZ ;  /* 0x0000008004037824 */ /* 0x002fc400078e00ff */
[----:B------:R-:W-:Y:S02]  /*48b90*/  VIADD R4, R209, 0x1 ;  /* 0x00000001d1047836 */ /* 0x000fe40000000000 */
[----:B------:R1:W-:Y:S01]  /*48ba0*/  STL [R1+0x148], R8 ;  /* 0x0001480801007387 */ /* 0x0003e20000100800 */
[----:B-----5:R-:W-:Y:S01]  /*48bb0*/  IADD3 R2, PT, PT, R3, R2, RZ ;  /* 0x0000000203027210 */ /* 0x020fe20007ffe0ff */
[----:B---3--:R-:W-:Y:S01]  /*48bc0*/  IMAD.SHL.U32 R3, R5, 0x80, RZ ;  /* 0x0000008005037824 */ /* 0x008fe200078e00ff */
[C---:B------:R-:W-:Y:S01]  /*48bd0*/  ISETP.GT.AND P1, PT, R4.reuse, 0x1, PT ;  /* 0x000000010400780c */ /* 0x040fe20003f24270 */
[----:B------:R3:W-:Y:S03]  /*48be0*/  STL [R1+0x130], R199 ;  /* 0x000130c701007387 */ /* 0x0007e60000100800 */
[----:B------:R-:W-:Y:S02]  /*48bf0*/  IADD3 R0, PT, PT, R3, R0, RZ ;  /* 0x0000000003007210 */ /* 0x000fe40007ffe0ff */
[----:B------:R-:W-:Y:S01]  /*48c00*/  SEL R3, RZ, 0x1, !P1 ;  /* 0x00000001ff037807 */ /* 0x000fe20004800000 */
[----:B-1----:R-:W1:Y:S01]  /*48c10*/  S2R R8, SR_CTAID.X ;  /* 0x0000000000087919 */ /* 0x002e620000002500 */
[----:B------:R-:W-:-:S02]  /*48c20*/  SEL R4, R4, RZ, !P1 ;  /* 0x000000ff04047207 */ /* 0x000fc40004800000 */
[----:B------:R-:W-:-:S03]  /*48c30*/  LOP3.LUT R3, R6, R3, RZ, 0x3c, !PT ;  /* 0x0000000306037212 */ /* 0x000fc600078e3cff */
[----:B------:R3:W-:Y:S04]  /*48c40*/  STL [R1+0x144], R4 ;  /* 0x0001440401007387 */ /* 0x0007e80000100800 */
[----:B------:R3:W-:Y:S04]  /*48c50*/  STL [R1+0x134], R6 ;  /* 0x0001340601007387 */ /* 0x0007e80000100800 */
[----:B------:R3:W-:Y:S04]  /*48c60*/  STL [R1+0x14c], R3 ;  /* 0x00014c0301007387 */ /* 0x0007e80000100800 */
[----:B------:R3:W-:Y:S01]  /*48c70*/  STL [R1+0x138], R244 ;  /* 0x000138f401007387 */ /* 0x0007e20000100800 */
[----:B-1----:R-:W-:-:S04]  /*48c80*/  SHF.L.U32 R8, R8, 0x6, RZ ;  /* 0x0000000608087819 */ /* 0x002fc800000006ff */
[----:B------:R-:W-:-:S04]  /*48c90*/  IADD3 R8, PT, PT, R8, -0x40, RZ ;  /* 0xffffffc008087810 */ /* 0x000fc80007ffe0ff */
[----:B------:R-:W-:-:S13]  /*48ca0*/  ISETP.GE.AND P2, PT, R199, R8, PT ;  /* 0x00000008c700720c */ /* 0x000fda0003f46270 */
[----:B---3--:R-:W-:Y:S05]  /*48cb0*/  @!P2 BRA `(.L_x_18) ;  /* 0xfffffe880078a947 */ /* 0x008fea000383ffff */
.L_x_13:
[----:B------:R-:W3:Y:S01]  /*48cc0*/  LDL.LU R4, [R1+0x148] ;  /* 0x0001480001047983 */ /* 0x000ee20000300800 */
[----:B------:R-:W4:Y:S02]  /*48cd0*/  S2R R3, SR_CTAID.X ;  /* 0x0000000000037919 */ /* 0x000f240000002500 */
[----:B----4-:R-:W-:-:S05]  /*48ce0*/  IMAD.SHL.U32 R3, R3, 0x40, RZ ;  /* 0x0000004003037824 */ /* 0x010fca00078e00ff */
[----:B------:R-:W-:-:S04]  /*48cf0*/  IADD3 R3, PT, PT, R3, 0x40, RZ ;  /* 0x0000004003037810 */ /* 0x000fc80007ffe0ff */
[----:B------:R-:W-:Y:S01]  /*48d00*/  ISETP.GE.AND P2, PT, R3, 0x1, PT ;  /* 0x000000010300780c */ /* 0x000fe20003f46270 */
[----:B--23--:R-:W-:-:S05]  /*48d10*/  IMAD.MOV.U32 R0, RZ, RZ, R4 ;  /* 0x000000ffff007224 */ /* 0x00cfca00078e0004 */
[----:B------:R-:W-:-:S07]  /*48d20*/  FSETP.GT.AND P1, PT, |R0|, 8.50705917302346158658e+37, PT ;  /* 0x7e8000000000780b */ /* 0x000fce0003f24200 */
[----:B------:R-:W-:Y:S06]  /*48d30*/  @!P2 BRA `(.L_x_19) ;  /* 0x00000000000ca947 */ /* 0x000fec0003800000 */
[----:B------:R-:W-:-:S04]  /*48d40*/  SHF.L.U32 R6, R6, 0x1f, RZ ;  /* 0x0000001f06067819 */ /* 0x000fc800000006ff */
[----:B------:R-:W2:Y:S02]  /*48d50*/  SYNCS.PHASECHK.TRANS64.TRYWAIT P2, [UR6], R6 ;  /* 0x00000006ff0075a7 */ /* 0x000ea40008041106 */
[----:B--2---:R-:W-:Y:S05]  /*48d60*/  @!P2 BRA `(.L_x_20) ;  /* 0x0000009000c4a947 */ /* 0x004fea0003800000 */
.L_x_19:
[----:B------:R-:W-:Y:S01]  /*48d70*/  BAR.SYNC.DEFER_BLOCKING 0x0 ;  /* 0x0000000000007b1d */ /* 0x000fe20000010000 */
[C---:B------:R-:W-:Y:S01]  /*48d80*/  FSETP.GEU.AND P3, PT, |R0|.reuse, 1.175494350822287508e-38, PT ;  /* 0x008000000000780b */ /* 0x040fe20003f6e200 */
[C---:B------:R-:W-:Y:S01]  /*48d90*/  FMUL R245, R0.reuse, 8388608 ;  /* 0x4b00000000f57820 */ /* 0x040fe20000400000 */
[----:B------:R-:W-:-:S04]  /*48da0*/  FSETP.GEU.AND P2, PT, R0, 1.175494350822287508e-38, PT ;  /* 0x008000000000780b */ /* 0x000fc80003f4e000 */
[----:B------:R-:W-:Y:S01]  /*48db0*/  FSEL R245, R245, R0, !P2 ;  /* 0x00000000f5f57208 */ /* 0x000fe20005000000 */
[----:B------:R-:W2:Y:S01]  /*48dc0*/  S2R R246, SR_TID.X ;  /* 0x0000000000f67919 */ /* 0x000ea20000002100 */
[----:B------:R-:W-:-:S05]  /*48dd0*/  @P1 FMUL R0, R0, 0.25 ;  /* 0x3e80000000001820 */ /* 0x000fca0000400000 */
[----:B------:R-:W-:-:S06]  /*48de0*/  @!P3 FMUL R0, R0, 16777216 ;  /* 0x4b8000000000b820 */ /* 0x000fcc0000400000 */
[----:B------:R-:W3:Y:S01]  /*48df0*/  MUFU.RCP R0, R0 ;  /* 0x0000000000007308 */ /* 0x000ee20000001000 */
[----:B------:R-:W4:Y:S02]  /*48e00*/  @!P0 SYNCS.CCTL.IV [UR9+0x70000] ;  /* 0x07000000ff0089b1 */ /* 0x000f240008000009 */
[----:B----4-:R-:W-:Y:S06]  /*48e10*/  BAR.SYNC.DEFER_BLOCKING 0x0 ;  /* 0x0000000000007b1d */ /* 0x010fec0000010000 */
[----:B-----5:R-:W4:Y:S01]  /*48e20*/  LDTM.x64 R180, tmem[UR7] ;  /* 0x0000000700b479ee */ /* 0x020f220008340000 */
[----:B--2---:R-:W-:-:S02]  /*48e30*/  LOP3.LUT R2, R246, 0x10, RZ, 0xc0, !PT ;  /* 0x00000010f6027812 */ /* 0x004fc400078ec0ff */
[----:B------:R-:W-:Y:S02]  /*48e40*/  LOP3.LUT R3, R246, 0xf, RZ, 0xc0, !PT ;  /* 0x0000000ff6037812 */ /* 0x000fe400078ec0ff */
[----:B------:R-:W-:Y:S02]  /*48e50*/  LEA R2, R2, UR9, 0x7 ;  /* 0x0000000902027c11 */ /* 0x000fe4000f8e38ff */
[----:B------:R-:W-:-:S03]  /*48e60*/  LOP3.LUT R7, R246, 0x60, RZ, 0xc0, !PT ;  /* 0x00000060f6077812 */ /* 0x000fc600078ec0ff */
[----:B------:R-:W-:Y:S01]  /*48e70*/  IMAD R2, R3, 0x10, R2 ;  /* 0x0000001003027824 */ /* 0x000fe200078e0202 */
[----:B------:R-:W2:Y:S04]  /*48e80*/  @!P0 SYNCS.CCTL.IV [UR9+0x70008] ;  /* 0x07000800ff0089b1 */ /* 0x000ea80008000009 */
[----:B------:R-:W-:Y:S01]  /*48e90*/  LEA R2, R7, R2, 0x3 ;  /* 0x0000000207027211 */ /* 0x000fe200078e18ff */
[----:B----4-:R-:W-:Y:S01]  /*48ea0*/  @P1 FMUL R180, R180, 0.25 ;  /* 0x3e800000b4b41820 */ /* 0x010fe20000400000 */
[----:B------:R-:W-:Y:S01]  /*48eb0*/  @P1 FMUL R182, R182, 0.25 ;  /* 0x3e800000b6b61820 */ /* 0x000fe20000400000 */
[----:B------:R-:W-:Y:S01]  /*48ec0*/  @P1 FMUL R184, R184, 0.25 ;  /* 0x3e800000b8b81820 */ /* 0x000fe20000400000 */
[----:B------:R-:W-:Y:S01]  /*48ed0*/  @P1 FMUL R186, R186, 0.25 ;  /* 0x3e800000baba1820 */ /* 0x000fe20000400000 */
[----:B------:R-:W-:Y:S01]  /*48ee0*/  @!P3 FMUL R180, R180, 16777216 ;  /* 0x4b800000b4b4b820 */ /* 0x000fe20000400000 */
[----:B------:R-:W-:Y:S01]  /*48ef0*/  @!P3 FMUL R182, R182, 16777216 ;  /* 0x4b800000b6b6b820 */ /* 0x000fe20000400000 */
[----:B------:R-:W-:Y:S01]  /*48f00*/  @!P3 FMUL R184, R184, 16777216 ;  /* 0x4b800000b8b8b820 */ /* 0x000fe20000400000 */
[----:B------:R-:W-:Y:S01]  /*48f10*/  @!P3 FMUL R186, R186, 16777216 ;  /* 0x4b800000babab820 */ /* 0x000fe20000400000 */
[----:B------:R-:W-:Y:S01]  /*48f20*/  @P1 FMUL R181, R181, 0.25 ;  /* 0x3e800000b5b51820 */ /* 0x000fe20000400000 */
        /* <DEDUP_REMOVED lines=11> */
[C---:B---3--:R-:W-:Y:S01]  /*48fe0*/  FMUL R180, R0.reuse, R180 ;  /* 0x000000b400b47220 */ /* 0x048fe20000400000 */
[C---:B------:R-:W-:Y:S01]  /*48ff0*/  FMUL R3, R0.reuse, R182 ;  /* 0x000000b600037220 */ /* 0x040fe20000400000 */
[C---:B------:R-:W-:Y:S01]  /*49000*/  FMUL R184, R0.reuse, R184 ;  /* 0x000000b800b87220 */ /* 0x040fe20000400000 */
[----:B------:R-:W-:Y:S01]  /*49010*/  FMUL R5, R0, R186 ;  /* 0x000000ba00057220 */ /* 0x000fe20000400000 */
[----:B------:R-:W-:Y:S01]  /*49020*/  @!P3 FMUL R181, R181, 16777216 ;  /* 0x4b800000b5b5b820 */ /* 0x000fe20000400000 */
        /* <DEDUP_REMOVED lines=11> */
[----:B------:R-:W-:Y:S01]  /*490e0*/  STL.64 [R1+0x2148], R242 ;  /* 0x002148f201007387 */ /* 0x000fe20000100a00 */
[C---:B------:R-:W-:Y:S01]  /*490f0*/  FMUL R248, R0.reuse, R181 ;  /* 0x000000b500f87220 */ /* 0x040fe20000400000 */
[C---:B------:R-:W-:Y:S01]  /*49100*/  FMUL R183, R0.reuse, R183 ;  /* 0x000000b700b77220 */ /* 0x040fe20000400000 */
[C---:B------:R-:W-:Y:S01]  /*49110*/  FMUL R249, R0.reuse, R185 ;  /* 0x000000b900f97220 */ /* 0x040fe20000400000 */
[----:B------:R3:W-:Y:S01]  /*49120*/  STL.64 [R1+0x2140], R240 ;  /* 0x002140f001007387 */ /* 0x0007e20000100a00 */
[C---:B------:R-:W-:Y:S01]  /*49130*/  FMUL R4, R0.reuse, R187 ;  /* 0x000000bb00047220 */ /* 0x040fe20000400000 */
[C---:B------:R-:W-:Y:S01]  /*49140*/  FMUL R188, R0.reuse, R188 ;  /* 0x000000bc00bc7220 */ /* 0x040fe20000400000 */
[C---:B------:R-:W-:Y:S01]  /*49150*/  FMUL R250, R0.reuse, R189 ;  /* 0x000000bd00fa7220 */ /* 0x040fe20000400000 */
[C---:B------:R-:W-:Y:S01]  /*49160*/  FMUL R191, R0.reuse, R191 ;  /* 0x000000bf00bf7220 */ /* 0x040fe20000400000 */
[C---:B------:R-:W-:Y:S01]  /*49170*/  FMUL R192, R0.reuse, R192 ;  /* 0x000000c000c07220 */ /* 0x040fe20000400000 */
[C---:B------:R-:W-:Y:S01]  /*49180*/  FMUL R251, R0.reuse, R193 ;  /* 0x000000c100fb7220 */ /* 0x040fe20000400000 */
[----:B------:R-:W-:Y:S01]  /*49190*/  FMUL R6, R0, R195 ;  /* 0x000000c300067220 */ /* 0x000fe20000400000 */
[----:B------:R-:W-:Y:S01]  /*491a0*/  F2FP.F16.F32.PACK_AB R248, R183, R248 ;  /* 0x000000f8b7f8723e */ /* 0x000fe200000000ff */
[----:B------:R-:W-:Y:S01]  /*491b0*/  @P1 FMUL R196, R196, 0.25 ;  /* 0x3e800000c4c41820 */ /* 0x000fe20000400000 */
[----:B------:R-:W-:Y:S01]  /*491c0*/  F2FP.F16.F32.PACK_AB R249, R4, R249 ;  /* 0x000000f904f9723e */ /* 0x000fe200000000ff */
[----:B------:R-:W-:Y:S01]  /*491d0*/  @P1 FMUL R198, R198, 0.25 ;  /* 0x3e800000c6c61820 */ /* 0x000fe20000400000 */
[----:B---3--:R-:W-:Y:S01]  /*491e0*/  F2FP.F16.F32.PACK_AB R240, R3, R180 ;  /* 0x000000b403f0723e */ /* 0x008fe200000000ff */
[C---:B------:R-:W-:Y:S01]  /*491f0*/  FMUL R3, R0.reuse, R190 ;  /* 0x000000be00037220 */ /* 0x040fe20000400000 */
[----:B------:R-:W-:Y:S01]  /*49200*/  F2FP.F16.F32.PACK_AB R241, R5, R184 ;  /* 0x000000b805f1723e */ /* 0x000fe200000000ff */
[----:B------:R-:W-:Y:S01]  /*49210*/  FMUL R5, R0, R194 ;  /* 0x000000c200057220 */ /* 0x000fe20000400000 */
[----:B------:R-:W-:Y:S01]  /*49220*/  F2FP.F16.F32.PACK_AB R250, R191, R250 ;  /* 0x000000fabffa723e */ /* 0x000fe200000000ff */
[----:B------:R-:W-:Y:S01]  /*49230*/  @!P3 FMUL R196, R196, 16777216 ;  /* 0x4b800000c4c4b820 */ /* 0x000fe20000400000 */
[----:B------:R-:W-:Y:S01]  /*49240*/  F2FP.F16.F32.PACK_AB R242, R3, R188 ;  /* 0x000000bc03f2723e */ /* 0x000fe200000000ff */
[----:B------:R-:W-:Y:S01]  /*49250*/  @!P3 FMUL R198, R198, 16777216 ;  /* 0x4b800000c6c6b820 */ /* 0x000fe20000400000 */
[----:B------:R-:W-:Y:S01]  /*49260*/  F2FP.F16.F32.PACK_AB R243, R5, R192 ;  /* 0x000000c005f3723e */ /* 0x000fe200000000ff */
[----:B------:R-:W-:Y:S01]  /*49270*/  @P1 FMUL R204, R204, 0.25 ;  /* 0x3e800000cccc1820 */ /* 0x000fe20000400000 */
[----:B------:R-:W-:Y:S01]  /*49280*/  F2FP.F16.F32.PACK_AB R251, R6, R251 ;  /* 0x000000fb06fb723e */ /* 0x000fe200000000ff */
[----:B------:R-:W-:Y:S01]  /*49290*/  LDTM.x64 R132, tmem[UR7+0x40] ;  /* 0x00004007008479ee */ /* 0x000fe20008340000 */
[----:B0-----:R-:W-:Y:S01]  /*492a0*/  LDTM.x64 R68, tmem[UR7+0x80] ;  /* 0x00008007004479ee */ /* 0x001fe20008340000 */
[----:B-1----:R-:W0:Y:S01]  /*492b0*/  LDTM.x64 R4, tmem[UR7+0xc0] ;  /* 0x0000c007000479ee */ /* 0x002e220008340000 */
[----:B------:R-:W-:Y:S01]  /*492c0*/  NOP ;  /* 0x0000000000007918 */ /* 0x000fe20000000000 */
[----:B--2---:R-:W-:Y:S01]  /*492d0*/  STS.128 [R2], R240 ;  /* 0x000000f002007388 */ /* 0x004fe20000000c00 */
[----:B------:R-:W-:Y:S01]  /*492e0*/  @P1 FMUL R206, R206, 0.25 ;  /* 0x3e800000cece1820 */ /* 0x000fe20000400000 */
[C---:B------:R-:W-:Y:S01]  /*492f0*/  FMUL R196, R0.reuse, R196 ;  /* 0x000000c400c47220 */ /* 0x040fe20000400000 */
[----:B------:R-:W-:Y:S01]  /*49300*/  FMUL R3, R0, R198 ;  /* 0x000000c600037220 */ /* 0x000fe20000400000 */
[----:B------:R1:W-:Y:S01]  /*49310*/  STS.128 [R2+0x400], R248 ;  /* 0x000400f802007388 */ /* 0x0003e20000000c00 */
[----:B------:R-:W-:Y:S01]  /*49320*/  @!P3 FMUL R204, R204, 16777216 ;  /* 0x4b800000ccccb820 */ /* 0x000fe20000400000 */
[----:B------:R-:W-:Y:S01]  /*49330*/  @!P3 FMUL R206, R206, 16777216 ;  /* 0x4b800000ceceb820 */ /* 0x000fe20000400000 */
[----:B------:R-:W-:Y:S01]  /*49340*/  @P1 FMUL R200, R200, 0.25 ;  /* 0x3e800000c8c81820 */ /* 0x000fe20000400000 */
[----:B------:R-:W-:Y:S01]  /*49350*/  @P1 FMUL R202, R202, 0.25 ;  /* 0x3e800000caca1820 */ /* 0x000fe20000400000 */
[----:B------:R-:W-:Y:S01]  /*49360*/  @P1 FMUL R197, R197, 0.25 ;  /* 0x3e800000c5c51820 */ /* 0x000fe20000400000 */
[----:B------:R-:W-:Y:S01]  /*49370*/  @P1 FMUL R199, R199, 0.25 ;  /* 0x3e800000c7c71820 */ /* 0x000fe20000400000 */
[----:B------:R-:W-:Y:S01]  /*49380*/  @!P3 FMUL R200, R200, 16777216 ;  /* 0x4b800000c8c8b820 */ /* 0x000fe20000400000 */
[----:B------:R-:W-:Y:S01]  /*49390*/  @!P3 FMUL R202, R202, 16777216 ;  /* 0x4b800000cacab820 */ /* 0x000fe20000400000 */
[----:B------:R-:W-:Y:S01]  /*493a0*/  @P1 FMUL R201, R201, 0.25 ;  /* 0x3e800000c9c91820 */ /* 0x000fe20000400000 */
[----:B------:R-:W-:Y:S01]  /*493b0*/  @P1 FMUL R203, R203, 0.25 ;  /* 0x3e800000cbcb1820 */ /* 0x000fe20000400000 */
[----:B------:R-:W-:Y:S01]  /*493c0*/  @P1 FMUL R208, R208, 0.25 ;  /* 0x3e800000d0d01820 */ /* 0x000fe20000400000 */
[----:B------:R-:W-:Y:S01]  /*493d0*/  @P1 FMUL R210, R210, 0.25 ;  /* 0x3e800000d2d21820 */ /* 0x000fe20000400000 */
[----:B-1----:R-:W-:Y:S01]  /*493e0*/  F2FP.F16.F32.PACK_AB R248, R3, R196 ;  /* 0x000000c403f8723e */ /* 0x002fe200000000ff */
[C---:B------:R-:W-:Y:S01]  /*493f0*/  FMUL R250, R0.reuse, R204 ;  /* 0x000000cc00fa7220 */ /* 0x040fe20000400000 */
[----:B------:R-:W-:Y:S01]  /*49400*/  FMUL R3, R0, R206 ;  /* 0x000000ce00037220 */ /* 0x000fe20000400000 */
[----:B------:R-:W-:Y:S01]  /*49410*/  @!P3 FMUL R197, R197, 16777216 ;  /* 0x4b800000c5c5b820 */ /* 0x000fe20000400000 */
[----:B------:R-:W-:Y:S01]  /*49420*/  @!P3 FMUL R199, R199, 16777216 ;  /* 0x4b800000c7c7b820 */ /* 0x000fe20000400000 */
[----:B------:R-:W-:Y:S01]  /*49430*/  @P1 FMUL R205, R205, 0.25 ;  /* 0x3e800000cdcd1820 */ /* 0x000fe20000400000 */
[----:B------:R-:W-:Y:S01]  /*49440*/  @P1 FMUL R207, R207, 0.25 ;  /* 0x3e800000cfcf1820 */ /* 0x000fe20000400000 */
[----:B------:R-:W-:Y:S01]  /*49450*/  F2FP.F16.F32.PACK_AB R250, R3, R250 ;  /* 0x000000fa03fa723e */ /* 0x000fe200000000ff */
[----:B------:R-:W-:Y:S01]  /*49460*/  @P1 FMUL R209, R209, 0.25 ;  /* 0x3e800000d1d11820 */ /* 0x000fe20000400000 */
[----:B------:R-:W-:Y:S01]  /*49470*/  LOP3.LUT R3, R246, 0x7f, RZ, 0xc0, !PT ;  /* 0x0000007ff6037812 */ /* 0x000fe200078ec0ff */
[----:B------:R-:W-:Y:S01]  /*49480*/  @P1 FMUL R211, R211, 0.25 ;  /* 0x3e800000d3d31820 */ /* 0x000fe20000400000 */
[C---:B------:R-:W-:Y:S01]  /*49490*/  FMUL R249, R0.reuse, R200 ;  /* 0x000000c800f97220 */ /* 0x040fe20000400000 */
[C---:B------:R-:W-:Y:S01]  /*494a0*/  FMUL R202, R0.reuse, R202 ;  /* 0x000000ca00ca7220 */ /* 0x040fe20000400000 */
[----:B------:R-:W-:Y:S01]  /*494b0*/  LEA R247, R3, UR9, 0x4 ;  /* 0x0000000903f77c11 */ /* 0x000fe2000f8e20ff */
[----:B0-----:R-:W-:Y:S01]  /*494c0*/  BAR.SYNC.DEFER_BLOCKING 0x0 ;  /* 0x0000000000007b1d */ /* 0x001fe20000010000 */
[C---:B------:R-:W-:Y:S01]  /*494d0*/  FMUL R196, R0.reuse, R197 ;  /* 0x000000c500c47220 */ /* 0x040fe20000400000 */
[----:B------:R-:W-:Y:S01]  /*494e0*/  FMUL R199, R0, R199 ;  /* 0x000000c700c77220 */ /* 0x000fe20000400000 */
[----:B------:R-:W-:Y:S01]  /*494f0*/  @!P3 FMUL R201, R201, 16777216 ;  /* 0x4b800000c9c9b820 */ /* 0x000fe20000400000 */
[----:B------:R-:W-:Y:S01]  /*49500*/  @!P3 FMUL R203, R203, 16777216 ;  /* 0x4b800000cbcbb820 */ /* 0x000fe20000400000 */
[----:B------:R-:W-:Y:S01]  /*49510*/  @!P3 FMUL R208, R208, 16777216 ;  /* 0x4b800000d0d0b820 */ /* 0x000fe20000400000 */
[----:B------:R-:W-:Y:S01]  /*49520*/  @!P3 FMUL R210, R210, 16777216 ;  /* 0x4b800000d2d2b820 */ /* 0x000fe20000400000 */
[----:B------:R-:W-:Y:S01]  /*49530*/  @!P3 FMUL R205, R205, 16777216 ;  /* 0x4b800000cdcdb820 */ /* 0x000fe20000400000 */
[----:B------:R-:W-:Y:S01]  /*49540*/  STL [R1+0xa4], R247 ;  /* 0x0000a4f701007387 */ /* 0x000fe20000100800 */
[----:B------:R-:W-:Y:S01]  /*49550*/  @!P3 FMUL R207, R207, 16777216 ;  /* 0x4b800000cfcfb820 */ /* 0x000fe20000400000 */
[----:B------:R-:W-:Y:S01]  /*49560*/  @!P3 FMUL R209, R209, 16777216 ;  /* 0x4b800000d1d1b820 */ /* 0x000fe20000400000 */
[----:B------:R-:W-:Y:S01]  /*49570*/  @!P3 FMUL R211, R211, 16777216 ;  /* 0x4b800000d3d3b820 */ /* 0x000fe20000400000 */
[----:B------:R-:W-:Y:S01]  /*49580*/  F2FP.F16.F32.PACK_AB R249, R202, R249 ;  /* 0x000000f9caf9723e */ /* 0x000fe200000000ff */
[----:B------:R-:W0:Y:S01]  /*49590*/  LDS.128 R240, [R247] ;  /* 0x00000000f7f07984 */ /* 0x000e220000000c00 */
[----:B------:R-:W-:Y:S01]  /*495a0*/  F2FP.F16.F32.PACK_AB R196, R199, R196 ;  /* 0x000000c4c7c4723e */ /* 0x000fe200000000ff */
        /* <DEDUP_REMOVED lines=8> */
[----:B------:R-:W-:-:S02]  /*49630*/  F2FP.F16.F32.PACK_AB R197, R198, R197 ;  /* 0x000000c5c6c5723e */ /* 0x000fc400000000ff */
[----:B------:R-:W-:Y:S02]  /*49640*/  F2FP.F16.F32.PACK_AB R251, R210, R251 ;  /* 0x000000fbd2fb723e */ /* 0x000fe400000000ff */
[----:B------:R-:W-:Y:S02]  /*49650*/  F2FP.F16.F32.PACK_AB R198, R200, R205 ;  /* 0x000000cdc8c6723e */ /* 0x000fe400000000ff */
[----:B------:R-:W-:Y:S01]  /*49660*/  F2FP.F16.F32.PACK_AB R199, R202, R199 ;  /* 0x000000c7cac7723e */ /* 0x000fe200000000ff */
[----:B0-----:R-:W-:Y:S04]  /*49670*/  STL.64 [R1+0x10], R240 ;  /* 0x000010f001007387 */ /* 0x001fe80000100a00 */
[----:B------:R-:W-:Y:S04]  /*49680*/  STL.64 [R1+0x18], R242 ;  /* 0x000018f201007387 */ /* 0x000fe80000100a00 */
[----:B------:R-:W0:Y:S01]  /*49690*/  LDS.128 R240, [R247+0x800] ;  /* 0x00080000f7f07984 */ /* 0x000e220000000c00 */
[----:B------:R-:W-:Y:S01]  /*496a0*/  BAR.SYNC.DEFER_BLOCKING 0x0 ;  /* 0x0000000000007b1d */ /* 0x000fe20000010000 */
        /* <DEDUP_REMOVED lines=8> */
[C---:B------:R-:W-:Y:S01]  /*49730*/  FMUL R212, R0.reuse, R212 ;  /* 0x000000d400d47220 */ /* 0x040fe20000400000 */
[----:B------:R-:W-:Y:S01]  /*49740*/  FMUL R201, R0, R214 ;  /* 0x000000d600c97220 */ /* 0x000fe20000400000 */
[----:B------:R-:W-:Y:S04]  /*49750*/  STS.128 [R2], R248 ;  /* 0x000000f802007388 */ /* 0x000fe80000000c00 */
[----:B------:R1:W-:Y:S01]  /*49760*/  STS.128 [R2+0x400], R196 ;  /* 0x000400c402007388 */ /* 0x0003e20000000c00 */
[----:B------:R-:W-:Y:S01]  /*49770*/  BAR.SYNC.DEFER_BLOCKING 0x0 ;  /* 0x0000000000007b1d */ /* 0x000fe20000010000 */
[----:B------:R-:W-:Y:S01]  /*49780*/  @!P3 FMUL R220, R220, 16777216 ;  /* 0x4b800000dcdcb820 */ /* 0x000fe20000400000 */
[----:B------:R-:W-:Y:S01]  /*49790*/  @!P3 FMUL R222, R222, 16777216 ;  /* 0x4b800000dedeb820 */ /* 0x000fe20000400000 */
[----:B------:R-:W-:Y:S01]  /*497a0*/  @!P3 FMUL R224, R224, 16777216 ;  /* 0x4b800000e0e0b820 */ /* 0x000fe20000400000 */
[----:B------:R-:W-:-:S03]  /*497b0*/  @!P3 FMUL R226, R226, 16777216 ;  /* 0x4b800000e2e2b820 */ /* 0x000fc60000400000 */
[----:B------:R-:W-:Y:S01]  /*497c0*/  FMUL R224, R0, R224 ;  /* 0x000000e000e07220 */ /* 0x000fe20000400000 */
[----:B------:R-:W-:Y:S01]  /*497d0*/  @P1 FMUL R216, R216, 0.25 ;  /* 0x3e800000d8d81820 */ /* 0x000fe20000400000 */
[----:B------:R-:W-:Y:S01]  /*497e0*/  @P1 FMUL R218, R218, 0.25 ;  /* 0x3e800000dada1820 */ /* 0x000fe20000400000 */
[----:B------:R-:W-:Y:S01]  /*497f0*/  @P1 FMUL R164, R164, 0.25 ;  /* 0x3e800000a4a41820 */ /* 0x000fe20000400000 */
[----:B------:R-:W-:Y:S01]  /*49800*/  @P1 FMUL R217, R217, 0.25 ;  /* 0x3e800000d9d91820 */ /* 0x000fe20000400000 */
[----:B-1----:R-:W-:Y:S01]  /*49810*/  F2FP.F16.F32.PACK_AB R196, R201, R212 ;  /* 0x000000d4c9c4723e */ /* 0x002fe200000000ff */
[C---:B------:R-:W-:Y:S01]  /*49820*/  FMUL R198, R0.reuse, R220 ;  /* 0x000000dc00c67220 */ /* 0x040fe20000400000 */
[C---:B------:R-:W-:Y:S01]  /*49830*/  FMUL R199, R0.reuse, R222 ;  /* 0x000000de00c77220 */ /* 0x040fe20000400000 */
[----:B------:R-:W-:Y:S01]  /*49840*/  FMUL R201, R0, R226 ;  /* 0x000000e200c97220 */ /* 0x000fe20000400000 */
[----:B------:R-:W-:Y:S01]  /*49850*/  @P1 FMUL R229, R229, 0.25 ;  /* 0x3e800000e5e51820 */ /* 0x000fe20000400000 */
[----:B------:R-:W-:Y:S01]  /*49860*/  @P1 FMUL R228, R228, 0.25 ;  /* 0x3e800000e4e41820 */ /* 0x000fe20000400000 */
[----:B------:R-:W-:Y:S01]  /*49870*/  @P1 FMUL R182, R182, 0.25 ;  /* 0x3e800000b6b61820 */ /* 0x000fe20000400000 */
[----:B------:R-:W-:Y:S01]  /*49880*/  F2FP.F16.F32.PACK_AB R198, R199, R198 ;  /* 0x000000c6c7c6723e */ /* 0x000fe200000000ff */
[----:B------:R-:W-:Y:S01]  /*49890*/  @P1 FMUL R72, R72, 0.25 ;  /* 0x3e80000048481820 */ /* 0x000fe20000400000 */
[----:B------:R-:W-:Y:S01]  /*498a0*/  F2FP.F16.F32.PACK_AB R199, R201, R224 ;  /* 0x000000e0c9c7723e */ /* 0x000fe200000000ff */
[----:B------:R-:W-:Y:S01]  /*498b0*/  @P1 FMUL R225, R225, 0.25 ;  /* 0x3e800000e1e11820 */ /* 0x000fe20000400000 */
[----:B------:R-:W-:Y:S01]  /*498c0*/  @P1 FMUL R231, R231, 0.25 ;  /* 0x3e800000e7e71820 */ /* 0x000fe20000400000 */
[----:B------:R-:W1:Y:S04]  /*498d0*/  LDS.128 R200, [R247] ;  /* 0x00000000f7c87984 */ /* 0x000e680000000c00 */
[----:B------:R-:W-:Y:S01]  /*498e0*/  LDS.128 R204, [R247+0x800] ;  /* 0x00080000f7cc7984 */ /* 0x000fe20000000c00 */
[----:B------:R-:W-:Y:S01]  /*498f0*/  @!P3 FMUL R216, R216, 16777216 ;  /* 0x4b800000d8d8b820 */ /* 0x000fe20000400000 */
[----:B------:R-:W-:Y:S01]  /*49900*/  @!P3 FMUL R218, R218, 16777216 ;  /* 0x4b800000dadab820 */ /* 0x000fe20000400000 */
[----:B------:R-:W-:Y:S01]  /*49910*/  @P1 FMUL R92, R92, 0.25 ;  /* 0x3e8000005c5c1820 */ /* 0x000fe20000400000 */
[----:B------:R-:W-:Y:S01]  /*49920*/  @P1 FMUL R134, R134, 0.25 ;  /* 0x3e80000086861820 */ /* 0x000fe20000400000 */
[C---:B------:R-:W-:Y:S01]  /*49930*/  FMUL R197, R0.reuse, R216 ;  /* 0x000000d800c57220 */ /* 0x040fe20000400000 */
[----:B------:R-:W-:Y:S01]  /*49940*/  FMUL R218, R0, R218 ;  /* 0x000000da00da7220 */ /* 0x000fe20000400000 */
[----:B------:R-:W-:Y:S01]  /*49950*/  @!P3 FMUL R164, R164, 16777216 ;  /* 0x4b800000a4a4b820 */ /* 0x000fe20000400000 */
[----:B------:R-:W-:Y:S01]  /*49960*/  @!P3 FMUL R217, R217, 16777216 ;  /* 0x4b800000d9d9b820 */ /* 0x000fe20000400000 */
[----:B------:R-:W-:Y:S01]  /*49970*/  @!P3 FMUL R229, R229, 16777216 ;  /* 0x4b800000e5e5b820 */ /* 0x000fe20000400000 */
[----:B------:R-:W-:Y:S01]  /*49980*/  @P1 FMUL R69, R69, 0.25 ;  /* 0x3e80000045451820 */ /* 0x000fe20000400000 */
[----:B------:R-:W-:Y:S01]  /*49990*/  F2FP.F16.F32.PACK_AB R197, R218, R197 ;  /* 0x000000c5dac5723e */ /* 0x000fe200000000ff */
[----:B------:R-:W-:Y:S01]  /*499a0*/  BAR.SYNC.DEFER_BLOCKING 0x0 ;  /* 0x0000000000007b1d */ /* 0x000fe20000010000 */
[----:B------:R-:W-:Y:S01]  /*499b0*/  @!P3 FMUL R228, R228, 16777216 ;  /* 0x4b800000e4e4b820 */ /* 0x000fe20000400000 */
[----:B------:R-:W-:Y:S01]  /*499c0*/  @!P3 FMUL R182, R182, 16777216 ;  /* 0x4b800000b6b6b820 */ /* 0x000fe20000400000 */
[----:B------:R-:W-:Y:S01]  /*499d0*/  FMUL R164, R0, R164 ;  /* 0x000000a400a47220 */ /* 0x000fe20000400000 */
[----:B------:R-:W-:Y:S01]  /*499e0*/  @!P3 FMUL R72, R72, 16777216 ;  /* 0x4b8000004848b820 */ /* 0x000fe20000400000 */
[----:B------:R-:W-:Y:S01]  /*499f0*/  @!P3 FMUL R225, R225, 16777216 ;  /* 0x4b800000e1e1b820 */ /* 0x000fe20000400000 */
[----:B------:R-:W-:Y:S01]  /*49a00*/  @!P3 FMUL R231, R231, 16777216 ;  /* 0x4b800000e7e7b820 */ /* 0x000fe20000400000 */
[----:B------:R-:W-:Y:S01]  /*49a10*/  FMUL R218, R0, R229 ;  /* 0x000000e500da7220 */ /* 0x000fe20000400000 */
[----:B------:R-:W-:Y:S01]  /*49a20*/  @!P3 FMUL R92, R92, 16777216 ;  /* 0x4b8000005c5cb820 */ /* 0x000fe20000400000 */
[----:B------:R-:W-:Y:S01]  /*49a30*/  @P1 FMUL R8, R8, 0.25 ;  /* 0x3e80000008081820 */ /* 0x000fe20000400000 */
[----:B------:R-:W-:Y:S01]  /*49a40*/  @!P3 FMUL R134, R134, 16777216 ;  /* 0x4b8000008686b820 */ /* 0x000fe20000400000 */
[C---:B------:R-:W-:Y:S01]  /*49a50*/  FMUL R220, R0.reuse, R182 ;  /* 0x000000b600dc7220 */ /* 0x040fe20000400000 */
[----:B------:R-:W-:Y:S01]  /*49a60*/  @!P3 FMUL R69, R69, 16777216 ;  /* 0x4b8000004545b820 */ /* 0x000fe20000400000 */
[----:B------:R-:W-:Y:S01]  /*49a70*/  FMUL R251, R0, R231 ;  /* 0x000000e700fb7220 */ /* 0x000fe20000400000 */
[----:B------:R-:W-:Y:S01]  /*49a80*/  @!P3 FMUL R8, R8, 16777216 ;  /* 0x4b8000000808b820 */ /* 0x000fe20000400000 */
[----:B0-----:R-:W-:Y:S04]  /*49a90*/  STL.64 [R1], R240 ;  /* 0x000000f001007387 */ /* 0x001fe80000100a00 */
[----:B------:R0:W-:Y:S04]  /*49aa0*/  STL.64 [R1+0x8], R242 ;  /* 0x000008f201007387 */ /* 0x0001e80000100a00 */
[----:B------:R2:W-:Y:S04]  /*49ab0*/  STS.128 [R2], R196 ;  /* 0x000000c402007388 */ /* 0x0005e80000000c00 */
[----:B0-----:R-:W3:Y:S04]  /*49ac0*/  LDL.LU.64 R242, [R1+0x2148] ;  /* 0x0021480001f27983 */ /* 0x001ee80000300a00 */
[----:B------:R-:W4:Y:S01]  /*49ad0*/  LDL.LU.64 R240, [R1+0x2140] ;  /* 0x0021400001f07983 */ /* 0x000f220000300a00 */
[----:B------:R-:W-:Y:S01]  /*49ae0*/  @P1 FMUL R213, R213, 0.25 ;  /* 0x3e800000d5d51820 */ /* 0x000fe20000400000 */
[----:B------:R-:W-:Y:S01]  /*49af0*/  @P1 FMUL R215, R215, 0.25 ;  /* 0x3e800000d7d71820 */ /* 0x000fe20000400000 */
[----:B------:R-:W-:Y:S01]  /*49b00*/  @P1 FMUL R219, R219, 0.25 ;  /* 0x3e800000dbdb1820 */ /* 0x000fe20000400000 */
[----:B------:R-:W-:Y:S01]  /*49b10*/  @P1 FMUL R221, R221, 0.25 ;  /* 0x3e800000dddd1820 */ /* 0x000fe20000400000 */
[C---:B--2---:R-:W-:Y:S01]  /*49b20*/  FMUL R197, R0.reuse, R217 ;  /* 0x000000d900c57220 */ /* 0x044fe20000400000 */
[C---:B------:R-:W-:Y:S01]  /*49b30*/  FMUL R217, R0.reuse, R228 ;  /* 0x000000e400d97220 */ /* 0x040fe20000400000 */
[C---:B------:R-:W-:Y:S01]  /*49b40*/  FMUL R228, R0.reuse, R72 ;  /* 0x0000004800e47220 */ /* 0x040fe20000400000 */
[----:B------:R-:W-:Y:S01]  /*49b50*/  MOV R72, R164 ;  /* 0x000000a400487202 */ /* 0x000fe20000000f00 */
[C---:B------:R-:W-:Y:S01]  /*49b60*/  FMUL R199, R0.reuse, R225 ;  /* 0x000000e100c77220 */ /* 0x040fe20000400000 */
[C---:B------:R-:W-:Y:S01]  /*49b70*/  FMUL R164, R0.reuse, R92 ;  /* 0x0000005c00a47220 */ /* 0x040fe20000400000 */
[C---:B------:R-:W-:Y:S01]  /*49b80*/  FMUL R225, R0.reuse, R134 ;  /* 0x0000008600e17220 */ /* 0x040fe20000400000 */
[----:B------:R-:W-:Y:S01]  /*49b90*/  MOV R92, R218 ;  /* 0x000000da005c7202 */ /* 0x000fe20000000f00 */
[C---:B------:R-:W-:Y:S01]  /*49ba0*/  FMUL R134, R0.reuse, R69 ;  /* 0x0000004500867220 */ /* 0x040fe20000400000 */
[----:B------:R-:W-:Y:S01]  /*49bb0*/  MOV R69, R220 ;  /* 0x000000dc00457202 */ /* 0x000fe20000000f00 */
[C---:B------:R-:W-:Y:S01]  /*49bc0*/  FMUL R220, R0.reuse, R8 ;  /* 0x0000000800dc7220 */ /* 0x040fe20000400000 */
[----:B------:R-:W-:Y:S01]  /*49bd0*/  F2FP.F16.F32.PACK_AB R8, R251, R92 ;  /* 0x0000005cfb08723e */ /* 0x000fe200000000ff */
[----:B------:R-:W-:Y:S01]  /*49be0*/  @!P3 FMUL R213, R213, 16777216 ;  /* 0x4b800000d5d5b820 */ /* 0x000fe20000400000 */
[----:B------:R-:W2:Y:S01]  /*49bf0*/  LDL.LU R251, [R1+0xa4] ;  /* 0x0000a40001fb7983 */ /* 0x000ea20000300800 */
[----:B------:R-:W-:Y:S01]  /*49c00*/  @!P3 FMUL R215, R215, 16777216 ;  /* 0x4b800000d7d7b820 */ /* 0x000fe20000400000 */
[----:B------:R-:W-:Y:S01]  /*49c10*/  @P1 FMUL R223, R223, 0.25 ;  /* 0x3e800000dfdf1820 */ /* 0x000fe20000400000 */
[C---:B------:R-:W-:Y:S01]  /*49c20*/  FMUL R213, R0.reuse, R213 ;  /* 0x000000d500d57220 */ /* 0x040fe20000400000 */
[----:B------:R-:W-:Y:S01]  /*49c30*/  @!P3 FMUL R219, R219, 16777216 ;  /* 0x4b800000dbdbb820 */ /* 0x000fe20000400000 */
[C---:B------:R-:W-:Y:S01]  /*49c40*/  FMUL R208, R0.reuse, R215 ;  /* 0x000000d700d07220 */ /* 0x040fe20000400000 */
[----:B------:R-:W-:Y:S01]  /*49c50*/  @!P3 FMUL R221, R221, 16777216 ;  /* 0x4b800000ddddb820 */ /* 0x000fe20000400000 */
[----:B------:R-:W-:Y:S01]  /*49c60*/  @!P3 FMUL R223, R223, 16777216 ;  /* 0x4b800000dfdfb820 */ /* 0x000fe20000400000 */
[----:B------:R-:W-:Y:S01]  /*49c70*/  FMUL R198, R0, R219 ;  /* 0x000000db00c67220 */ /* 0x000fe20000400000 */
[----:B------:R-:W-:Y:S01]  /*49c80*/  @P1 FMUL R227, R227, 0.25 ;  /* 0x3e800000e3e31820 */ /* 0x000fe20000400000 */
[----:B------:R-:W-:Y:S01]  /*49c90*/  F2FP.F16.F32.PACK_AB R196, R208, R213 ;  /* 0x000000d5d0c4723e */ /* 0x000fe200000000ff */
[C---:B------:R-:W-:Y:S01]  /*49ca0*/  FMUL R221, R0.reuse, R221 ;  /* 0x000000dd00dd7220 */ /* 0x040fe20000400000 */
[----:B------:R-:W-:Y:S01]  /*49cb0*/  FMUL R208, R0, R223 ;  /* 0x000000df00d07220 */ /* 0x000fe20000400000 */
[----:B------:R-:W-:Y:S01]  /*49cc0*/  F2FP.F16.F32.PACK_AB R197, R198, R197 ;  /* 0x000000c5c6c5723e */ /* 0x000fe200000000ff */
[----:B------:R-:W-:Y:S01]  /*49cd0*/  @!P3 FMUL R227, R227, 16777216 ;  /* 0x4b800000e3e3b820 */ /* 0x000fe20000400000 */
[----:B------:R-:W-:Y:S01]  /*49ce0*/  @P1 FMUL R133, R133, 0.25 ;  /* 0x3e80000085851820 */ /* 0x000fe20000400000 */
[----:B------:R-:W-:Y:S01]  /*49cf0*/  @P1 FMUL R166, R166, 0.25 ;  /* 0x3e800000a6a61820 */ /* 0x000fe20000400000 */
[----:B------:R-:W-:Y:S01]  /*49d00*/  F2FP.F16.F32.PACK_AB R198, R208, R221 ;  /* 0x000000ddd0c6723e */ /* 0x000fe200000000ff */
[----:B------:R-:W-:-:S02]  /*49d10*/  VIADD R208, R245, 0xc0cafb0d ;  /* 0xc0cafb0df5d07836 */ /* 0x000fc40000000000 */
[----:B------:R-:W-:Y:S01]  /*49d20*/  FMUL R210, R0, R227 ;  /* 0x000000e300d27220 */ /* 0x000fe20000400000 */
[----:B------:R-:W-:Y:S01]  /*49d30*/  @P1 FMUL R132, R132, 0.25 ;  /* 0x3e80000084841820 */ /* 0x000fe20000400000 */
[----:B------:R-:W-:Y:S01]  /*49d40*/  @P1 FMUL R139, R139, 0.25 ;  /* 0x3e8000008b8b1820 */ /* 0x000fe20000400000 */
[----:B------:R-:W-:Y:S01]  /*49d50*/  @P1 FMUL R148, R148, 0.25 ;  /* 0x3e80000094941820 */ /* 0x000fe20000400000 */
[----:B------:R-:W-:Y:S01]  /*49d60*/  LOP3.LUT R208, R208, 0xff800000, RZ, 0xc0, !PT ;  /* 0xff800000d0d07812 */ /* 0x000fe200078ec0ff */
[----:B------:R-:W-:Y:S01]  /*49d70*/  @P1 FMUL R68, R68, 0.25 ;  /* 0x3e80000044441820 */ /* 0x000fe20000400000 */
[----:B------:R-:W-:Y:S01]  /*49d80*/  F2FP.F16.F32.PACK_AB R199, R210, R199 ;  /* 0x000000c7d2c7723e */ /* 0x000fe200000000ff */
[----:B------:R-:W-:Y:S01]  /*49d90*/  IMAD.MOV.U32 R210, RZ, RZ, 0x3dc6b27f ;  /* 0x3dc6b27fffd27424 */ /* 0x000fe200078e00ff */
[----:B------:R-:W-:Y:S01]  /*49da0*/  IADD3 R209, PT, PT, R245, -R208, RZ ;  /* 0x800000d0f5d17210 */ /* 0x000fe20007ffe0ff */
[----:B------:R-:W-:Y:S01]  /*49db0*/  @!P3 FMUL R133, R133, 16777216 ;  /* 0x4b8000008585b820 */ /* 0x000fe20000400000 */
[----:B------:R-:W-:Y:S01]  /*49dc0*/  @P1 FMUL R78, R78, 0.25 ;  /* 0x3e8000004e4e1820 */ /* 0x000fe20000400000 */
[----:B------:R0:W-:Y:S01]  /*49dd0*/  STS.128 [R2+0x400], R196 ;  /* 0x000400c402007388 */ /* 0x0001e20000000c00 */
[----:B------:R-:W-:Y:S01]  /*49de0*/  @P1 FMUL R156, R156, 0.25 ;  /* 0x3e8000009c9c1820 */ /* 0x000fe20000400000 */
[----:B------:R-:W-:Y:S01]  /*49df0*/  FADD R209, R209, -1 ;  /* 0xbf800000d1d17421 */ /* 0x000fe20000000000 */
[----:B------:R-:W-:Y:S01]  /*49e00*/  @P1 FMUL R183, R183, 0.25 ;  /* 0x3e800000b7b71820 */ /* 0x000fe20000400000 */
[----:B------:R-:W-:Y:S01]  /*49e10*/  @!P3 FMUL R166, R166, 16777216 ;  /* 0x4b800000a6a6b820 */ /* 0x000fe20000400000 */
[----:B------:R-:W-:Y:S01]  /*49e20*/  @!P3 FMUL R132, R132, 16777216 ;  /* 0x4b8000008484b820 */ /* 0x000fe20000400000 */
[----:B------:R-:W-:Y:S01]  /*49e30*/  FFMA.FTZ R210, R209, R210, -0.16845393180847167969 ;  /* 0xbe2c7f30d1d27423 */ /* 0x000fe200000100d2 */
[----:B------:R-:W-:Y:S01]  /*49e40*/  @P1 FMUL R73, R73, 0.25 ;  /* 0x3e80000049491820 */ /* 0x000fe20000400000 */
[----:B------:R-:W-:Y:S01]  /*49e50*/  @P1 FMUL R79, R79, 0.25 ;  /* 0x3e8000004f4f1820 */ /* 0x000fe20000400000 */
[----:B------:R-:W-:Y:S01]  /*49e60*/  @P1 FMUL R107, R107, 0.25 ;  /* 0x3e8000006b6b1820 */ /* 0x000fe20000400000 */
[----:B------:R-:W-:Y:S01]  /*49e70*/  FFMA.FTZ R210, R209, R210, 0.1716887056827545166 ;  /* 0x3e2fcf2ad1d27423 */ /* 0x000fe200000100d2 */
[----:B------:R-:W-:Y:S01]  /*49e80*/  @!P3 FMUL R139, R139, 16777216 ;  /* 0x4b8000008b8bb820 */ /* 0x000fe20000400000 */
[----:B------:R-:W-:Y:S01]  /*49e90*/  @!P3 FMUL R148, R148, 16777216 ;  /* 0x4b8000009494b820 */ /* 0x000fe20000400000 */
[----:B------:R-:W-:Y:S01]  /*49ea0*/  @P1 FMUL R116, R116, 0.25 ;  /* 0x3e80000074741820 */ /* 0x000fe20000400000 */
[C---:B------:R-:W-:Y:S01]  /*49eb0*/  FFMA.FTZ R210, R209.reuse, R210, -0.17900948226451873779 ;  /* 0xbe374e43d1d27423 */ /* 0x040fe200000100d2 */
[----:B------:R-:W-:Y:S01]  /*49ec0*/  @!P3 FMUL R68, R68, 16777216 ;  /* 0x4b8000004444b820 */ /* 0x000fe20000400000 */
[----:B0-----:R-:W-:Y:S01]  /*49ed0*/  I2FP.F32.S32 R197, R208 ;  /* 0x000000d000c57245 */ /* 0x001fe20000201400 */
[----:B------:R-:W-:Y:S01]  /*49ee0*/  @P1 FMUL R180, R180, 0.25 ;  /* 0x3e800000b4b41820 */ /* 0x000fe20000400000 */
[----:B------:R-:W-:Y:S01]  /*49ef0*/  FFMA.FTZ R210, R209, R210, 0.20512372255325317383 ;  /* 0x3e520bf4d1d27423 */ /* 0x000fe200000100d2 */
[----:B------:R-:W-:Y:S01]  /*49f00*/  FSEL R196, RZ, -23, P2 ;  /* 0xc1b80000ffc47808 */ /* 0x000fe20001000000 */
[----:B------:R-:W-:Y:S01]  /*49f10*/  @P1 FMUL R181, R181, 0.25 ;  /* 0x3e800000b5b51820 */ /* 0x000fe20000400000 */
[----:B------:R-:W-:Y:S01]  /*49f20*/  SHF.L.U32 R198, R246, 0x4, RZ ;  /* 0x00000004f6c67819 */ /* 0x000fe200000006ff */
[----:B------:R-:W-:Y:S01]  /*49f30*/  FFMA.FTZ R210, R209, R210, -0.24046532809734344482 ;  /* 0xbe763c8bd1d27423 */ /* 0x000fe200000100d2 */
[----:B------:R-:W-:Y:S01]  /*49f40*/  FMUL R226, R0, R133 ;  /* 0x0000008500e27220 */ /* 0x000fe20000400000 */
[----:B------:R-:W-:Y:S01]  /*49f50*/  FFMA.FTZ R196, R197, 1.1920928955078125e-07, R196 ;  /* 0x34000000c5c47823 */ /* 0x000fe200000100c4 */
[--C-:B------:R-:W-:Y:S01]  /*49f60*/  SHF.R.U32.HI R197, RZ, 0x2, R246.reuse ;  /* 0x00000002ffc57819 */ /* 0x100fe200000116f6 */
[----:B------:R-:W-:Y:S01]  /*49f70*/  FFMA.FTZ R210, R209, R210, 0.28857114911079406738 ;  /* 0x3e93bf99d1d27423 */ /* 0x000fe200000100d2 */
[----:B------:R-:W-:Y:S01]  /*49f80*/  LOP3.LUT R198, R198, 0x30, RZ, 0xc0, !PT ;  /* 0x00000030c6c67812 */ /* 0x000fe200078ec0ff */
[----:B------:R-:W-:Y:S01]  /*49f90*/  @P1 FMUL R95, R95, 0.25 ;  /* 0x3e8000005f5f1820 */ /* 0x000fe20000400000 */
[----:B------:R-:W-:Y:S01]  /*49fa0*/  LOP3.LUT R197, R197, 0x18, RZ, 0xc0, !PT ;  /* 0x00000018c5c57812 */ /* 0x000fe200078ec0ff */
[----:B------:R-:W-:Y:S01]  /*49fb0*/  FFMA.FTZ R210, R209, R210, -0.36067417263984680176 ;  /* 0xbeb8aa49d1d27423 */ /* 0x000fe200000100d2 */
[----:B------:R-:W-:Y:S01]  /*49fc0*/  @P1 FMUL R119, R119, 0.25 ;  /* 0x3e80000077771820 */ /* 0x000fe20000400000 */
[----:B------:R-:W-:Y:S01]  /*49fd0*/  @P1 FMUL R120, R120, 0.25 ;  /* 0x3e80000078781820 */ /* 0x000fe20000400000 */
[----:B------:R-:W-:Y:S01]  /*49fe0*/  LOP3.LUT R197, R197, 0x1f, R246, 0xf8, !PT ;  /* 0x0000001fc5c57812 */ /* 0x000fe200078ef8f6 */
[----:B------:R-:W-:Y:S01]  /*49ff0*/  FFMA.FTZ R210, R209, R210, 0.48089820146560668945 ;  /* 0x3ef6384ad1d27423 */ /* 0x000fe200000100d2 */
[----:B------:R-:W-:Y:S01]  /*4a000*/  @!P3 FMUL R78, R78, 16777216 ;  /* 0x4b8000004e4eb820 */ /* 0x000fe20000400000 */
[----:B------:R-:W-:Y:S01]  /*4a010*/  @P1 FMUL R152, R152, 0.25 ;  /* 0x3e80000098981820 */ /* 0x000fe20000400000 */
[----:B------:R-:W-:Y:S01]  /*4a020*/  @P1 FMUL R153, R153, 0.25 ;  /* 0x3e80000099991820 */ /* 0x000fe20000400000 */
[----:B------:R-:W-:Y:S01]  /*4a030*/  FFMA.FTZ R210, R209, R210, -0.72134751081466674805 ;  /* 0xbf38aa3bd1d27423 */ /* 0x000fe200000100d2 */
[----:B------:R-:W-:-:S02]  /*4a040*/  IMAD.SHL.U32 R199, R197, 0x8, RZ ;  /* 0x00000008c5c77824 */ /* 0x000fc400078e00ff */
[----:B------:R-:W-:Y:S01]  /*4a050*/  @!P3 FMUL R156, R156, 16777216 ;  /* 0x4b8000009c9cb820 */ /* 0x000fe20000400000 */
[----:B------:R-:W-:Y:S01]  /*4a060*/  @!P3 FMUL R183, R183, 16777216 ;  /* 0x4b800000b7b7b820 */ /* 0x000fe20000400000 */
[----:B------:R-:W-:Y:S01]  /*4a070*/  FMUL R210, R209, R210 ;  /* 0x000000d2d1d27220 */ /* 0x000fe20000400000 */
[----:B------:R-:W-:Y:S01]  /*4a080*/  FMUL R133, R0, R166 ;  /* 0x000000a600857220 */ /* 0x000fe20000400000 */
[----:B------:R-:W-:Y:S01]  /*4a090*/  LOP3.LUT R199, R199, 0xc0, RZ, 0xc0, !PT ;  /* 0x000000c0c7c77812 */ /* 0x000fe200078ec0ff */
[----:B------:R-:W-:Y:S01]  /*4a0a0*/  @P1 FMUL R90, R90, 0.25 ;  /* 0x3e8000005a5a1820 */ /* 0x000fe20000400000 */
[----:B------:R-:W-:Y:S01]  /*4a0b0*/  FMUL R210, R209, R210 ;  /* 0x000000d2d1d27220 */ /* 0x000fe20000400000 */
[----:B------:R-:W-:Y:S01]  /*4a0c0*/  @P1 FMUL R89, R89, 0.25 ;  /* 0x3e80000059591820 */ /* 0x000fe20000400000 */
[----:B------:R-:W-:Y:S01]  /*4a0d0*/  @P1 FMUL R122, R122, 0.25 ;  /* 0x3e8000007a7a1820 */ /* 0x000fe20000400000 */
[----:B------:R-:W-:Y:S01]  /*4a0e0*/  @P1 FMUL R126, R126, 0.25 ;  /* 0x3e8000007e7e1820 */ /* 0x000fe20000400000 */
[----:B------:R-:W-:Y:S01]  /*4a0f0*/  FFMA.FTZ R209, R209, 1.4426950216293334961, R210 ;  /* 0x3fb8aa3bd1d17823 */ /* 0x000fe200000100d2 */
        /* <DEDUP_REMOVED lines=8> */
[----:B------:R-:W-:Y:S01]  /*4a180*/  ISETP.GE.U32.AND P0, PT, R245, 0x7f800000, PT ;  /* 0x7f800000f500780c */ /* 0x000fe20003f06070 */
[----:B------:R-:W-:Y:S01]  /*4a190*/  FADD R196, R196, R209 ;  /* 0x000000d1c4c47221 */ /* 0x000fe20000000000 */
[C---:B------:R-:W-:Y:S01]  /*4a1a0*/  FMUL R252, R0.reuse, R132 ;  /* 0x0000008400fc7220 */ /* 0x040fe20000400000 */
[----:B------:R-:W-:Y:S01]  /*4a1b0*/  @!P3 FMUL R73, R73, 16777216 ;  /* 0x4b8000004949b820 */ /* 0x000fe20000400000 */
[----:B------:R-:W-:Y:S01]  /*4a1c0*/  @!P3 FMUL R79, R79, 16777216 ;  /* 0x4b8000004f4fb820 */ /* 0x000fe20000400000 */
[----:B------:R-:W-:Y:S01]  /*4a1d0*/  @!P3 FMUL R107, R107, 16777216 ;  /* 0x4b8000006b6bb820 */ /* 0x000fe20000400000 */
[C---:B------:R-:W-:Y:S01]  /*4a1e0*/  FMUL R209, R0.reuse, R139 ;  /* 0x0000008b00d17220 */ /* 0x040fe20000400000 */
[----:B------:R-:W-:Y:S01]  /*4a1f0*/  FMUL R223, R0, R148 ;  /* 0x0000009400df7220 */ /* 0x000fe20000400000 */
[----:B------:R-:W-:Y:S01]  /*4a200*/  @!P3 FMUL R116, R116, 16777216 ;  /* 0x4b8000007474b820 */ /* 0x000fe20000400000 */
[----:B------:R-:W-:Y:S01]  /*4a210*/  FMUL R132, R0, R68 ;  /* 0x0000004400847220 */ /* 0x000fe20000400000 */
[----:B------:R-:W-:Y:S01]  /*4a220*/  IADD3 R3, PT, PT, R199, UR9, R198 ;  /* 0x00000009c7037c10 */ /* 0x000fe2000fffe0c6 */
[----:B------:R-:W-:Y:S01]  /*4a230*/  @!P3 FMUL R180, R180, 16777216 ;  /* 0x4b800000b4b4b820 */ /* 0x000fe20000400000 */
[----:B------:R-:W-:Y:S01]  /*4a240*/  @!P3 FMUL R181, R181, 16777216 ;  /* 0x4b800000b5b5b820 */ /* 0x000fe20000400000 */
[----:B------:R-:W-:Y:S01]  /*4a250*/  @!P3 FMUL R95, R95, 16777216 ;  /* 0x4b8000005f5fb820 */ /* 0x000fe20000400000 */
[----:B------:R-:W-:Y:S01]  /*4a260*/  @!P3 FMUL R119, R119, 16777216 ;  /* 0x4b8000007777b820 */ /* 0x000fe20000400000 */
[----:B------:R-:W-:Y:S01]  /*4a270*/  @!P3 FMUL R120, R120, 16777216 ;  /* 0x4b8000007878b820 */ /* 0x000fe20000400000 */
[----:B------:R-:W-:Y:S01]  /*4a280*/  FMUL R139, R0, R78 ;  /* 0x0000004e008b7220 */ /* 0x000fe20000400000 */
[----:B------:R-:W-:Y:S01]  /*4a290*/  @!P3 FMUL R152, R152, 16777216 ;  /* 0x4b8000009898b820 */ /* 0x000fe20000400000 */
[----:B------:R-:W-:Y:S01]  /*4a2a0*/  @!P3 FMUL R153, R153, 16777216 ;  /* 0x4b8000009999b820 */ /* 0x000fe20000400000 */
[C---:B------:R-:W-:Y:S01]  /*4a2b0*/  FMUL R198, R0.reuse, R156 ;  /* 0x0000009c00c67220 */ /* 0x040fe20000400000 */
[----:B------:R-:W-:Y:S01]  /*4a2c0*/  FMUL R231, R0, R183 ;  /* 0x000000b700e77220 */ /* 0x000fe20000400000 */
[----:B------:R-:W-:Y:S01]  /*4a2d0*/  @!P3 FMUL R90, R90, 16777216 ;  /* 0x4b8000005a5ab820 */ /* 0x000fe20000400000 */
[----:B------:R-:W-:Y:S01]  /*4a2e0*/  @!P3 FMUL R89, R89, 16777216 ;  /* 0x4b8000005959b820 */ /* 0x000fe20000400000 */
[----:B------:R-:W-:Y:S01]  /*4a2f0*/  @!P3 FMUL R122, R122, 16777216 ;  /* 0x4b8000007a7ab820 */ /* 0x000fe20000400000 */
[----:B------:R-:W-:Y:S01]  /*4a300*/  @!P3 FMUL R126, R126, 16777216 ;  /* 0x4b8000007e7eb820 */ /* 0x000fe20000400000 */
[----:B------:R-:W-:-:S02]  /*4a310*/  IMAD.MOV.U32 R78, RZ, RZ, R133 ;  /* 0x000000ffff4e7224 */ /* 0x000fc400078e0085 */
        /* <DEDUP_REMOVED lines=8> */
[C---:B------:R-:W-:Y:S01]  /*4a3a0*/  FMUL R183, R0.reuse, R73 ;  /* 0x0000004900b77220 */ /* 0x040fe20000400000 */
[C---:B------:R-:W-:Y:S01]  /*4a3b0*/  FMUL R133, R0.reuse, R79 ;  /* 0x0000004f00857220 */ /* 0x040fe20000400000 */
[----:B------:R-:W-:Y:S01]  /*4a3c0*/  FMUL R156, R0, R107 ;  /* 0x0000006b009c7220 */ /* 0x000fe20000400000 */
[----:B------:R-:W-:-:S02]  /*4a3d0*/  IMAD.MOV.U32 R73, RZ, RZ, R132 ;  /* 0x000000ffff497224 */ /* 0x000fc400078e0084 */
[C---:B------:R-:W-:Y:S01]  /*4a3e0*/  FMUL R107, R0.reuse, R116 ;  /* 0x00000074006b7220 */ /* 0x040fe20000400000 */
[----:B------:R-:W-:Y:S02]  /*4a3f0*/  IMAD.MOV.U32 R79, RZ, RZ, R223 ;  /* 0x000000ffff4f7224 */ /* 0x000fe400078e00df */
        /* <DEDUP_REMOVED lines=9> */
[----:B------:R-:W-:-:S02]  /*4a490*/  IMAD.MOV.U32 R95, RZ, RZ, R217 ;  /* 0x000000ffff5f7224 */ /* 0x000fc400078e00d9 */
[C---:B------:R-:W-:Y:S01]  /*4a4a0*/  FMUL R120, R0.reuse, R122 ;  /* 0x0000007a00787220 */ /* 0x040fe20000400000 */
[C---:B------:R-:W-:Y:S01]  /*4a4b0*/  FMUL R119, R0.reuse, R126 ;  /* 0x0000007e00777220 */ /* 0x040fe20000400000 */
[C---:B------:R-:W-:Y:S01]  /*4a4c0*/  FMUL R153, R0.reuse, R12 ;  /* 0x0000000c00997220 */ /* 0x040fe20000400000 */
[C---:B------:R-:W-:Y:S01]  /*4a4d0*/  FMUL R152, R0.reuse, R13 ;  /* 0x0000000d00987220 */ /* 0x040fe20000400000 */
[C---:B------:R-:W-:Y:S01]  /*4a4e0*/  FMUL R126, R0.reuse, R14 ;  /* 0x0000000e007e7220 */ /* 0x040fe20000400000 */
[C---:B------:R-:W-:Y:S01]  /*4a4f0*/  FMUL R122, R0.reuse, R15 ;  /* 0x0000000f007a7220 */ /* 0x040fe20000400000 */
[----:B------:R-:W-:Y:S01]  /*4a500*/  BAR.SYNC.DEFER_BLOCKING 0x0 ;  /* 0x0000000000007b1d */ /* 0x000fe20000010000 */
[C---:B------:R-:W-:Y:S01]  /*4a510*/  FMUL R90, R0.reuse, R20 ;  /* 0x00000014005a7220 */ /* 0x040fe20000400000 */
[C---:B------:R-:W-:Y:S01]  /*4a520*/  FMUL R89, R0.reuse, R21 ;  /* 0x0000001500597220 */ /* 0x040fe20000400000 */
[C---:B------:R-:W-:Y:S01]  /*4a530*/  FMUL R218, R0.reuse, R22 ;  /* 0x0000001600da7220 */ /* 0x040fe20000400000 */
[----:B------:R-:W-:Y:S01]  /*4a540*/  FMUL R217, R0, R23 ;  /* 0x0000001700d97220 */ /* 0x000fe20000400000 */
[----:B------:R-:W-:Y:S01]  /*4a550*/  @P1 FMUL R230, R230, 0.25 ;  /* 0x3e800000e6e61820 */ /* 0x000fe20000400000 */
[----:B------:R-:W-:Y:S01]  /*4a560*/  @P1 FMUL R136, R136, 0.25 ;  /* 0x3e80000088881820 */ /* 0x000fe20000400000 */
[----:B------:R-:W-:Y:S01]  /*4a570*/  @P0 MOV R208, 0x7f800000 ;  /* 0x7f80000000d00802 */ /* 0x000fe20000000f00 */
        /* <DEDUP_REMOVED lines=17> */
[----:B------:R-:W-:Y:S01]  /*4a690*/  @!P3 FMUL R109, R109, 16777216 ;  /* 0x4b8000006d6db820 */ /* 0x000fe20000400000 */
[----:B------:R-:W-:Y:S01]  /*4a6a0*/  @P0 FFMA.FTZ R196, R245, R208, +INF ;  /* 0x7f800000f5c40423 */ /* 0x000fe200000100d0 */
[----:B------:R-:W-:Y:S01]  /*4a6b0*/  @P1 FMUL R168, R168, 0.25 ;  /* 0x3e800000a8a81820 */ /* 0x000fe20000400000 */
[----:B------:R-:W-:Y:S01]  /*4a6c0*/  @!P3 FMUL R137, R137, 16777216 ;  /* 0x4b8000008989b820 */ /* 0x000fe20000400000 */
[----:B------:R-:W-:Y:S01]  /*4a6d0*/  @!P3 FMUL R149, R149, 16777216 ;  /* 0x4b8000009595b820 */ /* 0x000fe20000400000 */
[----:B------:R-:W-:Y:S01]  /*4a6e0*/  @P1 FMUL R70, R70, 0.25 ;  /* 0x3e80000046461820 */ /* 0x000fe20000400000 */
[----:B------:R-:W-:Y:S01]  /*4a6f0*/  @P1 FMUL R71, R71, 0.25 ;  /* 0x3e80000047471820 */ /* 0x000fe20000400000 */
[----:B------:R-:W-:Y:S01]  /*4a700*/  @P1 FMUL R110, R110, 0.25 ;  /* 0x3e8000006e6e1820 */ /* 0x000fe20000400000 */
[----:B------:R-:W-:Y:S01]  /*4a710*/  @!P3 FMUL R5, R5, 16777216 ;  /* 0x4b8000000505b820 */ /* 0x000fe20000400000 */
[----:B------:R-:W-:Y:S01]  /*4a720*/  FSETP.NEU.AND P0, PT, R245, RZ, PT ;  /* 0x000000fff500720b */ /* 0x000fe20003f0d000 */
[----:B------:R-:W-:Y:S01]  /*4a730*/  @P1 FMUL R154, R154, 0.25 ;  /* 0x3e8000009a9a1820 */ /* 0x000fe20000400000 */
[----:B------:R-:W-:Y:S01]  /*4a740*/  @P1 FMUL R111, R111, 0.25 ;  /* 0x3e8000006f6f1820 */ /* 0x000fe20000400000 */
[----:B------:R-:W-:Y:S01]  /*4a750*/  @P1 FMUL R121, R121, 0.25 ;  /* 0x3e80000079791820 */ /* 0x000fe20000400000 */
        /* <DEDUP_REMOVED lines=10> */
[----:B------:R-:W-:Y:S01]  /*4a800*/  FMUL R248, R0, R136 ;  /* 0x0000008800f87220 */ /* 0x000fe20000400000 */
[----:B------:R-:W-:Y:S01]  /*4a810*/  @!P3 FMUL R100, R100, 16777216 ;  /* 0x4b8000006464b820 */ /* 0x000fe20000400000 */
[----:B------:R-:W-:Y:S01]  /*4a820*/  @P1 FMUL R4, R4, 0.25 ;  /* 0x3e80000004041820 */ /* 0x000fe20000400000 */
[----:B------:R-:W-:Y:S01]  /*4a830*/  @P1 FMUL R6, R6, 0.25 ;  /* 0x3e80000006061820 */ /* 0x000fe20000400000 */
[----:B------:R-:W-:Y:S01]  /*4a840*/  @P1 FMUL R7, R7, 0.25 ;  /* 0x3e80000007071820 */ /* 0x000fe20000400000 */
[----:B------:R-:W-:Y:S01]  /*4a850*/  @P1 FMUL R9, R9, 0.25 ;  /* 0x3e80000009091820 */ /* 0x000fe20000400000 */
[----:B------:R-:W-:Y:S01]  /*4a860*/  @P1 FMUL R10, R10, 0.25 ;  /* 0x3e8000000a0a1820 */ /* 0x000fe20000400000 */
[----:B------:R-:W-:Y:S01]  /*4a870*/  @P1 FMUL R11, R11, 0.25 ;  /* 0x3e8000000b0b1820 */ /* 0x000fe20000400000 */
[----:B------:R-:W-:Y:S01]  /*4a880*/  @!P3 FMUL R135, R135, 16777216 ;  /* 0x4b8000008787b820 */ /* 0x000fe20000400000 */
[----:B------:R-:W-:Y:S01]  /*4a890*/  FMUL R136, R0, R109 ;  /* 0x0000006d00887220 */ /* 0x000fe20000400000 */
[----:B------:R-:W-:Y:S01]  /*4a8a0*/  @!P3 FMUL R168, R168, 16777216 ;  /* 0x4b800000a8a8b820 */ /* 0x000fe20000400000 */
[C---:B------:R-:W-:Y:S01]  /*4a8b0*/  FMUL R215, R0.reuse, R137 ;  /* 0x0000008900d77220 */ /* 0x040fe20000400000 */
[----:B------:R-:W-:Y:S01]  /*4a8c0*/  FMUL R222, R0, R149 ;  /* 0x0000009500de7220 */ /* 0x000fe20000400000 */
[----:B------:R-:W-:Y:S01]  /*4a8d0*/  @!P3 FMUL R70, R70, 16777216 ;  /* 0x4b8000004646b820 */ /* 0x000fe20000400000 */
[----:B------:R-:W-:Y:S01]  /*4a8e0*/  @!P3 FMUL R71, R71, 16777216 ;  /* 0x4b8000004747b820 */ /* 0x000fe20000400000 */
[----:B------:R-:W-:Y:S01]  /*4a8f0*/  @!P3 FMUL R110, R110, 16777216 ;  /* 0x4b8000006e6eb820 */ /* 0x000fe20000400000 */
[----:B------:R-:W-:Y:S01]  /*4a900*/  FMUL R109, R0, R5 ;  /* 0x00000005006d7220 */ /* 0x000fe20000400000 */
[----:B------:R-:W-:Y:S01]  /*4a910*/  @!P3 FMUL R154, R154, 16777216 ;  /* 0x4b8000009a9ab820 */ /* 0x000fe20000400000 */
[----:B------:R-:W-:Y:S01]  /*4a920*/  @!P3 FMUL R111, R111, 16777216 ;  /* 0x4b8000006f6fb820 */ /* 0x000fe20000400000 */
[----:B------:R-:W-:Y:S01]  /*4a930*/  @!P3 FMUL R121, R121, 16777216 ;  /* 0x4b8000007979b820 */ /* 0x000fe20000400000 */
[----:B------:R-:W-:Y:S01]  /*4a940*/  FMUL R137, R0, R94 ;  /* 0x0000005e00897220 */ /* 0x000fe20000400000 */
[----:B------:R-:W-:Y:S01]  /*4a950*/  FSEL R5, R196, -INF , P0 ;  /* 0xff800000c4057808 */ /* 0x000fe20000000000 */
        /* <DEDUP_REMOVED lines=15> */
[C---:B------:R-:W-:Y:S01]  /*4aa50*/  FMUL R249, R0.reuse, R135 ;  /* 0x0000008700f97220 */ /* 0x040fe20000400000 */
[----:B------:R-:W-:Y:S01]  /*4aa60*/  MOV R100, R216 ;  /* 0x000000d800647202 */ /* 0x000fe20000000f00 */
[C---:B------:R-:W-:Y:S01]  /*4aa70*/  FMUL R232, R0.reuse, R168 ;  /* 0x000000a800e87220 */ /* 0x040fe20000400000 */
[C---:B------:R-:W-:Y:S01]  /*4aa80*/  FMUL R227, R0.reuse, R70 ;  /* 0x0000004600e37220 */ /* 0x040fe20000400000 */
[C---:B------:R-:W-:Y:S01]  /*4aa90*/  FMUL R229, R0.reuse, R71 ;  /* 0x0000004700e57220 */ /* 0x040fe20000400000 */
[C---:B------:R-:W-:Y:S01]  /*4aaa0*/  FMUL R135, R0.reuse, R110 ;  /* 0x0000006e00877220 */ /* 0x040fe20000400000 */
[----:B------:R-:W-:Y:S01]  /*4aab0*/  FMUL R212, R0, R154 ;  /* 0x0000009a00d47220 */ /* 0x000fe20000400000 */
[----:B------:R-:W-:Y:S01]  /*4aac0*/  MOV R68, R222 ;  /* 0x000000de00447202 */ /* 0x000fe20000000f00 */
        /* <DEDUP_REMOVED lines=9> */
[----:B------:R-:W-:Y:S01]  /*4ab60*/  FMUL R121, R0, R11 ;  /* 0x0000000b00797220 */ /* 0x000fe20000400000 */
[----:B------:R-:W-:Y:S01]  /*4ab70*/  FFMA R244, R5, 0.69314718246459960938, R244 ;  /* 0x3f31721805f47823 */ /* 0x000fe200000000f4 */
[----:B------:R-:W-:Y:S01]  /*4ab80*/  F2FP.F16.F32.PACK_AB R4, R100, R95 ;  /* 0x0000005f6404723e */ /* 0x000fe200000000ff */
[----:B------:R-:W-:Y:S01]  /*4ab90*/  @P1 FMUL R165, R165, 0.25 ;  /* 0x3e800000a5a51820 */ /* 0x000fe20000400000 */
[----:B------:R-:W-:Y:S01]  /*4aba0*/  F2FP.F16.F32.PACK_AB R5, R234, R250 ;  /* 0x000000faea05723e */ /* 0x000fe200000000ff */
[----:B------:R-:W-:Y:S01]  /*4abb0*/  @P1 FMUL R74, R74, 0.25 ;  /* 0x3e8000004a4a1820 */ /* 0x000fe20000400000 */
[----:B------:R-:W-:Y:S01]  /*4abc0*/  F2FP.F16.F32.PACK_AB R9, R235, R233 ;  /* 0x000000e9eb09723e */ /* 0x000fe200000000ff */
[----:B------:R-:W-:Y:S01]  /*4abd0*/  @P1 FMUL R76, R76, 0.25 ;  /* 0x3e8000004c4c1820 */ /* 0x000fe20000400000 */
[----:B------:R-:W-:Y:S01]  /*4abe0*/  F2FP.F16.F32.PACK_AB R6, R238, R236 ;  /* 0x000000ecee06723e */ /* 0x000fe200000000ff */
[----:B------:R-:W-:Y:S01]  /*4abf0*/  @!P3 FMUL R165, R165, 16777216 ;  /* 0x4b800000a5a5b820 */ /* 0x000fe20000400000 */
[----:B------:R-:W-:Y:S01]  /*4ac00*/  F2FP.F16.F32.PACK_AB R10, R239, R237 ;  /* 0x000000edef0a723e */ /* 0x000fe200000000ff */
        /* <DEDUP_REMOVED lines=17> */
[----:B------:R-:W-:Y:S01]  /*4ad20*/  @P1 FMUL R118, R118, 0.25 ;  /* 0x3e80000076761820 */ /* 0x000fe20000400000 */
[----:B------:R-:W-:Y:S01]  /*4ad30*/  @P1 FMUL R117, R117, 0.25 ;  /* 0x3e80000075751820 */ /* 0x000fe20000400000 */
[----:B------:R-:W-:Y:S01]  /*4ad40*/  @!P3 FMUL R76, R76, 16777216 ;  /* 0x4b8000004c4cb820 */ /* 0x000fe20000400000 */
[----:B---3--:R-:W-:Y:S01]  /*4ad50*/  @P1 FMUL R242, R242, 0.25 ;  /* 0x3e800000f2f21820 */ /* 0x008fe20000400000 */
[----:B------:R-:W-:Y:S01]  /*4ad60*/  @P1 FMUL R243, R243, 0.25 ;  /* 0x3e800000f3f31820 */ /* 0x000fe20000400000 */
[----:B------:R-:W-:Y:S01]  /*4ad70*/  FMUL R165, R0, R165 ;  /* 0x000000a500a57220 */ /* 0x000fe20000400000 */
[----:B------:R-:W-:Y:S01]  /*4ad80*/  @P1 FMUL R123, R123, 0.25 ;  /* 0x3e8000007b7b1820 */ /* 0x000fe20000400000 */
[----:B----4-:R-:W-:Y:S01]  /*4ad90*/  @P1 FMUL R240, R240, 0.25 ;  /* 0x3e800000f0f01820 */ /* 0x010fe20000400000 */
[----:B------:R-:W-:Y:S01]  /*4ada0*/  @P1 FMUL R241, R241, 0.25 ;  /* 0x3e800000f1f11820 */ /* 0x000fe20000400000 */
[----:B------:R-:W-:Y:S01]  /*4adb0*/  @!P3 FMUL R242, R242, 16777216 ;  /* 0x4b800000f2f2b820 */ /* 0x000fe20000400000 */
[----:B------:R-:W-:Y:S01]  /*4adc0*/  @!P3 FMUL R243, R243, 16777216 ;  /* 0x4b800000f3f3b820 */ /* 0x000fe20000400000 */
[----:B------:R-:W-:Y:S01]  /*4add0*/  @!P3 FMUL R240, R240, 16777216 ;  /* 0x4b800000f0f0b820 */ /* 0x000fe20000400000 */
[----:B------:R-:W-:Y:S01]  /*4ade0*/  @!P3 FMUL R241, R241, 16777216 ;  /* 0x4b800000f1f1b820 */ /* 0x000fe20000400000 */
[C---:B------:R-:W-:Y:S01]  /*4adf0*/  FMUL R242, R0.reuse, R242 ;  /* 0x000000f200f27220 */ /* 0x040fe20000400000 */
[C---:B------:R-:W-:Y:S01]  /*4ae00*/  FMUL R243, R0.reuse, R243 ;  /* 0x000000f300f37220 */ /* 0x040fe20000400000 */
[C---:B------:R-:W-:Y:S01]  /*4ae10*/  FMUL R240, R0.reuse, R240 ;  /* 0x000000f000f07220 */ /* 0x040fe20000400000 */
[----:B------:R-:W-:Y:S01]  /*4ae20*/  FMUL R241, R0, R241 ;  /* 0x000000f100f17220 */ /* 0x000fe20000400000 */
[----:B------:R-:W-:Y:S01]  /*4ae30*/  @P1 FMUL R127, R127, 0.25 ;  /* 0x3e8000007f7f1820 */ /* 0x000fe20000400000 */
[----:B------:R-:W-:Y:S01]  /*4ae40*/  @!P3 FMUL R87, R87, 16777216 ;  /* 0x4b8000005757b820 */ /* 0x000fe20000400000 */
[----:B------:R-:W-:Y:S01]  /*4ae50*/  @P1 FMUL R150, R150, 0.25 ;  /* 0x3e80000096961820 */ /* 0x000fe20000400000 */
[----:B------:R-:W-:Y:S01]  /*4ae60*/  @P1 FMUL R151, R151, 0.25 ;  /* 0x3e80000097971820 */ /* 0x000fe20000400000 */
[----:B------:R-:W-:Y:S01]  /*4ae70*/  @P1 FMUL R184, R184, 0.25 ;  /* 0x3e800000b8b81820 */ /* 0x000fe20000400000 */
[----:B------:R-:W-:Y:S01]  /*4ae80*/  @P1 FMUL R16, R16, 0.25 ;  /* 0x3e80000010101820 */ /* 0x000fe20000400000 */
[----:B------:R-:W-:Y:S01]  /*4ae90*/  @P1 FMUL R17, R17, 0.25 ;  /* 0x3e80000011111820 */ /* 0x000fe20000400000 */
[----:B------:R-:W-:Y:S01]  /*4aea0*/  @P1 FMUL R28, R28, 0.25 ;  /* 0x3e8000001c1c1820 */ /* 0x000fe20000400000 */
[----:B--2---:R-:W0:Y:S01]  /*4aeb0*/  LDS.128 R20, [R251] ;  /* 0x00000000fb147984 */ /* 0x004e220000000c00 */
[----:B------:R-:W-:Y:S01]  /*4aec0*/  @P1 FMUL R29, R29, 0.25 ;  /* 0x3e8000001d1d1820 */ /* 0x000fe20000400000 */
[----:B------:R-:W-:Y:S01]  /*4aed0*/  @P1 FMUL R24, R24, 0.25 ;  /* 0x3e80000018181820 */ /* 0x000fe20000400000 */
[----:B------:R-:W-:Y:S01]  /*4aee0*/  @P1 FMUL R25, R25, 0.25 ;  /* 0x3e80000019191820 */ /* 0x000fe20000400000 */
[----:B------:R-:W-:Y:S01]  /*4aef0*/  LDS.128 R12, [R251+0x800] ;  /* 0x00080000fb0c7984 */ /* 0x000fe20000000c00 */
[----:B------:R-:W-:Y:S01]  /*4af00*/  F2FP.F16.F32.PACK_AB R7, R242, R240 ;  /* 0x000000f0f207723e */ /* 0x000fe200000000ff */
[----:B------:R-:W-:Y:S01]  /*4af10*/  @!P3 FMUL R170, R170, 16777216 ;  /* 0x4b800000aaaab820 */ /* 0x000fe20000400000 */
[----:B------:R-:W-:Y:S01]  /*4af20*/  F2FP.F16.F32.PACK_AB R11, R243, R241 ;  /* 0x000000f1f30b723e */ /* 0x000fe200000000ff */
[----:B------:R-:W-:Y:S01]  /*4af30*/  BAR.SYNC.DEFER_BLOCKING 0x0 ;  /* 0x0000000000007b1d */ /* 0x000fe20000010000 */
        /* <DEDUP_REMOVED lines=14> */
[----:B------:R-:W-:Y:S01]  /*4b020*/  FMUL R182, R0, R74 ;  /* 0x0000004a00b67220 */ /* 0x000fe20000400000 */
        /* <DEDUP_REMOVED lines=8> */
[----:B------:R-:W-:Y:S01]  /*4b0b0*/  STS.128 [R2], R4 ;  /* 0x0000000402007388 */ /* 0x000fe20000000c00 */
[----:B------:R-:W-:Y:S01]  /*4b0c0*/  FMUL R166, R0, R76 ;  /* 0x0000004c00a67220 */ /* 0x000fe20000400000 */
[----:B------:R-:W-:Y:S01]  /*4b0d0*/  MOV R74, R227 ;  /* 0x000000e3004a7202 */ /* 0x000fe20000000f00 */
[----:B------:R-:W-:Y:S01]  /*4b0e0*/  @!P3 FMUL R123, R123, 16777216 ;  /* 0x4b8000007b7bb820 */ /* 0x000fe20000400000 */
[----:B------:R-:W-:Y:S01]  /*4b0f0*/  STS.128 [R2+0x400], R8 ;  /* 0x0004000802007388 */ /* 0x000fe20000000c00 */
[----:B------:R-:W-:Y:S01]  /*4b100*/  @!P3 FMUL R127, R127, 16777216 ;  /* 0x4b8000007f7fb820 */ /* 0x000fe20000400000 */
[----:B------:R-:W-:-:S02]  /*4b110*/  IMAD.MOV.U32 R76, RZ, RZ, R165 ;  /* 0x000000ffff4c7224 */ /* 0x000fc400078e00a5 */
[----:B------:R-:W-:Y:S01]  /*4b120*/  FMUL R227, R0, R87 ;  /* 0x0000005700e37220 */ /* 0x000fe20000400000 */
[----:B------:R-:W-:Y:S01]  /*4b130*/  BAR.SYNC.DEFER_BLOCKING 0x0 ;  /* 0x0000000000007b1d */ /* 0x000fe20000010000 */
[----:B------:R-:W-:Y:S01]  /*4b140*/  @!P3 FMUL R150, R150, 16777216 ;  /* 0x4b8000009696b820 */ /* 0x000fe20000400000 */
[----:B------:R-:W-:Y:S01]  /*4b150*/  @!P3 FMUL R151, R151, 16777216 ;  /* 0x4b8000009797b820 */ /* 0x000fe20000400000 */
[----:B------:R-:W-:Y:S01]  /*4b160*/  @!P3 FMUL R184, R184, 16777216 ;  /* 0x4b800000b8b8b820 */ /* 0x000fe20000400000 */
[C---:B------:R-:W-:Y:S01]  /*4b170*/  FMUL R210, R0.reuse, R170 ;  /* 0x000000aa00d27220 */ /* 0x040fe20000400000 */
[C---:B------:R-:W-:Y:S01]  /*4b180*/  FMUL R211, R0.reuse, R169 ;  /* 0x000000a900d37220 */ /* 0x040fe20000400000 */
[----:B------:R-:W-:Y:S02]  /*4b190*/  IMAD.MOV.U32 R87, RZ, RZ, R226 ;  /* 0x000000ffff577224 */ /* 0x000fe400078e00e2 */
[----:B------:R-:W-:Y:S01]  /*4b1a0*/  FMUL R165, R0, R91 ;  /* 0x0000005b00a57220 */ /* 0x000fe20000400000 */
[----:B------:R-:W-:Y:S01]  /*4b1b0*/  @!P3 FMUL R16, R16, 16777216 ;  /* 0x4b8000001010b820 */ /* 0x000fe20000400000 */
[----:B------:R-:W-:Y:S01]  /*4b1c0*/  @!P3 FMUL R17, R17, 16777216 ;  /* 0x4b8000001111b820 */ /* 0x000fe20000400000 */
[----:B------:R-:W-:Y:S01]  /*4b1d0*/  @!P3 FMUL R28, R28, 16777216 ;  /* 0x4b8000001c1cb820 */ /* 0x000fe20000400000 */
[----:B------:R-:W-:Y:S01]  /*4b1e0*/  @!P3 FMUL R29, R29, 16777216 ;  /* 0x4b8000001d1db820 */ /* 0x000fe20000400000 */
        /* <DEDUP_REMOVED lines=12> */
[----:B------:R-:W2:Y:S01]  /*4b2b0*/  LDS.128 R8, [R251] ;  /* 0x00000000fb087984 */ /* 0x000ea20000000c00 */
[----:B------:R-:W-:Y:S01]  /*4b2c0*/  FMUL R170, R0, R105 ;  /* 0x0000006900aa7220 */ /* 0x000fe20000400000 */
[----:B------:R-:W-:Y:S01]  /*4b2d0*/  @!P3 FMUL R24, R24, 16777216 ;  /* 0x4b8000001818b820 */ /* 0x000fe20000400000 */
[----:B------:R-:W-:Y:S01]  /*4b2e0*/  @!P3 FMUL R25, R25, 16777216 ;  /* 0x4b8000001919b820 */ /* 0x000fe20000400000 */
[----:B------:R-:W-:Y:S01]  /*4b2f0*/  LDS.128 R4, [R251+0x800] ;  /* 0x00080000fb047984 */ /* 0x000fe20000000c00 */
[----:B------:R-:W-:Y:S01]  /*4b300*/  @!P3 FMUL R26, R26, 16777216 ;  /* 0x4b8000001a1ab820 */ /* 0x000fe20000400000 */
[----:B------:R-:W-:Y:S01]  /*4b310*/  @!P3 FMUL R27, R27, 16777216 ;  /* 0x4b8000001b1bb820 */ /* 0x000fe20000400000 */
[----:B------:R-:W-:Y:S01]  /*4b320*/  @!P3 FMUL R60, R60, 16777216 ;  /* 0x4b8000003c3cb820 */ /* 0x000fe20000400000 */
[----:B------:R-:W-:Y:S01]  /*4b330*/  @!P3 FMUL R61, R61, 16777216 ;  /* 0x4b8000003d3db820 */ /* 0x000fe20000400000 */
[----:B------:R-:W-:Y:S01]  /*4b340*/  @!P3 FMUL R62, R62, 16777216 ;  /* 0x4b8000003e3eb820 */ /* 0x000fe20000400000 */
[----:B------:R-:W-:Y:S01]  /*4b350*/  @!P3 FMUL R63, R63, 16777216 ;  /* 0x4b8000003f3fb820 */ /* 0x000fe20000400000 */
[----:B------:R-:W-:Y:S01]  /*4b360*/  MOV R88, R252 ;  /* 0x000000fc00587202 */ /* 0x000fe20000000f00 */
        /* <DEDUP_REMOVED lines=32> */
[----:B------:R-:W-:Y:S01]  /*4b570*/  BAR.SYNC.DEFER_BLOCKING 0x0 ;  /* 0x0000000000007b1d */ /* 0x000fe20000010000 */
        /* <DEDUP_REMOVED lines=10> */
[----:B------:R-:W-:Y:S01]  /*4b620*/  @!P3 FMUL R167, R167, 16777216 ;  /* 0x4b800000a7a7b820 */ /* 0x000fe20000400000 */
[----:B------:R-:W-:Y:S01]  /*4b630*/  @P1 FMUL R93, R93, 0.25 ;  /* 0x3e8000005d5d1820 */ /* 0x000fe20000400000 */
[----:B------:R-:W-:Y:S01]  /*4b640*/  @!P3 FMUL R85, R85, 16777216 ;  /* 0x4b8000005555b820 */ /* 0x000fe20000400000 */
        /* <DEDUP_REMOVED lines=10> */
[----:B------:R-:W-:Y:S01]  /*4b6f0*/  STS.128 [R2], R24 ;  /* 0x0000001802007388 */ /* 0x000fe20000000c00 */
[----:B------:R-:W-:Y:S01]  /*4b700*/  @P1 FMUL R178, R178, 0.25 ;  /* 0x3e800000b2b21820 */ /* 0x000fe20000400000 */
[----:B------:R-:W-:Y:S01]  /*4b710*/  @P1 FMUL R177, R177, 0.25 ;  /* 0x3e800000b1b11820 */ /* 0x000fe20000400000 */
[----:B------:R-:W-:Y:S01]  /*4b720*/  @P1 FMUL R179, R179, 0.25 ;  /* 0x3e800000b3b31820 */ /* 0x000fe20000400000 */
[----:B------:R-:W-:Y:S01]  /*4b730*/  STS.128 [R2+0x400], R60 ;  /* 0x0004003c02007388 */ /* 0x000fe20000000c00 */
[----:B------:R-:W-:Y:S01]  /*4b740*/  @P1 FMUL R186, R186, 0.25 ;  /* 0x3e800000baba1820 */ /* 0x000fe20000400000 */
[----:B------:R-:W-:Y:S01]  /*4b750*/  @P1 FMUL R185, R185, 0.25 ;  /* 0x3e800000b9b91820 */ /* 0x000fe20000400000 */
[----:B------:R-:W-:Y:S01]  /*4b760*/  @P1 FMUL R187, R187, 0.25 ;  /* 0x3e800000bbbb1820 */ /* 0x000fe20000400000 */
[----:B------:R-:W-:Y:S01]  /*4b770*/  BAR.SYNC.DEFER_BLOCKING 0x0 ;  /* 0x0000000000007b1d */ /* 0x000fe20000010000 */
        /* <DEDUP_REMOVED lines=23> */
[----:B------:R-:W3:Y:S01]  /*4b8f0*/  LDS.128 R60, [R251] ;  /* 0x00000000fb3c7984 */ /* 0x000ee20000000c00 */
[----:B------:R-:W-:Y:S01]  /*4b900*/  @P1 FMUL R114, R114, 0.25 ;  /* 0x3e80000072721820 */ /* 0x000fe20000400000 */
[----:B------:R-:W-:Y:S01]  /*4b910*/  @P1 FMUL R113, R113, 0.25 ;  /* 0x3e80000071711820 */ /* 0x000fe20000400000 */
[----:B------:R-:W-:Y:S01]  /*4b920*/  @P1 FMUL R115, R115, 0.25 ;  /* 0x3e80000073731820 */ /* 0x000fe20000400000 */
[----:B------:R-:W-:Y:S01]  /*4b930*/  LDS.128 R24, [R251+0x800] ;  /* 0x00080000fb187984 */ /* 0x000fe20000000c00 */
        /* <DEDUP_REMOVED lines=48> */
[----:B------:R-:W-:Y:S01]  /*4bc40*/  @!P3 FMUL R30, R30, 16777216 ;  /* 0x4b8000001e1eb820 */ /* 0x000fe20000400000 */
[C---:B------:R-:W-:Y:S01]  /*4bc50*/  FMUL R245, R0.reuse, R167 ;  /* 0x000000a700f57220 */ /* 0x040fe20000400000 */
[----:B------:R-:W-:Y:S01]  /*4bc60*/  @!P3 FMUL R93, R93, 16777216 ;  /* 0x4b8000005d5db820 */ /* 0x000fe20000400000 */
[----:B------:R-:W-:Y:S01]  /*4bc70*/  FMUL R77, R0, R85 ;  /* 0x00000055004d7220 */ /* 0x000fe20000400000 */
[----:B------:R-:W-:Y:S01]  /*4bc80*/  @!P3 FMUL R64, R64, 16777216 ;  /* 0x4b8000004040b820 */ /* 0x000fe20000400000 */
[----:B------:R-:W-:Y:S01]  /*4bc90*/  FMUL R167, R0, R75 ;  /* 0x0000004b00a77220 */ /* 0x000fe20000400000 */
[----:B------:R-:W-:Y:S01]  /*4bca0*/  MOV R85, R224 ;  /* 0x000000e000557202 */ /* 0x000fe20000000f00 */
        /* <DEDUP_REMOVED lines=46> */
[----:B------:R-:W-:Y:S01]  /*4bf90*/  MOV R75, R134 ;  /* 0x00000086004b7202 */ /* 0x000fe20000000f00 */
        /* <DEDUP_REMOVED lines=40> */
[----:B------:R-:W-:Y:S01]  /*4c220*/  @!P3 FMUL R67, R67, 16777216 ;  /* 0x4b8000004343b820 */ /* 0x000fe20000400000 */
[C---:B------:R-:W-:Y:S01]  /*4c230*/  FMUL R134, R0.reuse, R30 ;  /* 0x0000001e00867220 */ /* 0x040fe20000400000 */
[C---:B------:R-:W-:Y:S01]  /*4c240*/  FMUL R138, R0.reuse, R93 ;  /* 0x0000005d008a7220 */ /* 0x040fe20000400000 */
[C---:B------:R-:W-:Y:S01]  /*4c250*/  FMUL R30, R0.reuse, R64 ;  /* 0x00000040001e7220 */ /* 0x040fe20000400000 */
[C---:B------:R-:W-:Y:S01]  /*4c260*/  FMUL R93, R0.reuse, R36 ;  /* 0x00000024005d7220 */ /* 0x040fe20000400000 */
[C---:B------:R-:W-:Y:S01]  /*4c270*/  FMUL R252, R0.reuse, R37 ;  /* 0x0000002500fc7220 */ /* 0x040fe20000400000 */
        /* <DEDUP_REMOVED lines=77> */
[----:B------:R-:W-:Y:S01]  /*4c750*/  FMUL R0, R0, R67 ;  /* 0x0000004300007220 */ /* 0x000fe20000400000 */
[----:B------:R-:W-:Y:S01]  /*4c760*/  IMAD.MOV.U32 R84, RZ, RZ, R71 ;  /* 0x000000ffff547224 */ /* 0x000fe200078e0047 */
[----:B------:R-:W-:Y:S01]  /*4c770*/  MOV R91, R69 ;  /* 0x00000045005b7202 */ /* 0x000fe20000000f00 */
[----:B------:R-:W-:Y:S01]  /*4c780*/  IMAD.MOV.U32 R88, RZ, RZ, R70 ;  /* 0x000000ffff587224 */ /* 0x000fe200078e0046 */
[----:B------:R-:W-:Y:S02]  /*4c790*/  F2FP.F16.F32.PACK_AB R68, R247, R68 ;  /* 0x00000044f744723e */ /* 0x000fe400000000ff */
[----:B------:R-:W-:Y:S02]  /*4c7a0*/  F2FP.F16.F32.PACK_AB R65, R212, R246 ;  /* 0x000000f6d441723e */ /* 0x000fe400000000ff */
[----:B------:R-:W-:Y:S02]  /*4c7b0*/  F2FP.F16.F32.PACK_AB R69, R199, R213 ;  /* 0x000000d5c745723e */ /* 0x000fe400000000ff */
[----:B------:R-:W-:-:S02]  /*4c7c0*/  F2FP.F16.F32.PACK_AB R66, R158, R198 ;  /* 0x000000c69e42723e */ /* 0x000fc400000000ff */
[----:B------:R-:W-:Y:S02]  /*4c7d0*/  F2FP.F16.F32.PACK_AB R70, R159, R157 ;  /* 0x0000009d9f46723e */ /* 0x000fe400000000ff */
[----:B------:R-:W-:Y:S01]  /*4c7e0*/  F2FP.F16.F32.PACK_AB R67, R162, R160 ;  /* 0x000000a0a243723e */ /* 0x000fe200000000ff */
[----:B------:R-:W-:Y:S01]  /*4c7f0*/  BAR.SYNC.DEFER_BLOCKING 0x0 ;  /* 0x0000000000007b1d */ /* 0x000fe20000010000 */
[----:B------:R-:W-:-:S05]  /*4c800*/  F2FP.F16.F32.PACK_AB R71, R163, R161 ;  /* 0x000000a1a347723e */ /* 0x000fca00000000ff */
[----:B------:R-:W-:Y:S04]  /*4c810*/  STS.128 [R2], R64 ;  /* 0x0000004002007388 */ /* 0x000fe80000000c00 */
[----:B------:R-:W-:Y:S01]  /*4c820*/  STS.128 [R2+0x400], R68 ;  /* 0x0004004402007388 */ /* 0x000fe20000000c00 */
[----:B------:R-:W-:Y:S01]  /*4c830*/  BAR.SYNC.DEFER_BLOCKING 0x0 ;  /* 0x0000000000007b1d */ /* 0x000fe20000010000 */
[----:B------:R-:W-:Y:S01]  /*4c840*/  MOV R87, R77 ;  /* 0x0000004d00577202 */ /* 0x000fe20000000f00 */
[----:B------:R-:W-:Y:S01]  /*4c850*/  IMAD.MOV.U32 R92, RZ, RZ, R73 ;  /* 0x000000ffff5c7224 */ /* 0x000fe200078e0049 */
[----:B------:R-:W-:Y:S02]  /*4c860*/  F2FP.F16.F32.PACK_AB R72, R78, R72 ;  /* 0x000000484e48723e */ /* 0x000fe400000000ff */
[----:B------:R-:W-:Y:S01]  /*4c870*/  MOV R95, R75 ;  /* 0x0000004b005f7202 */ /* 0x000fe20000000f00 */
[----:B------:R-:W4:Y:S04]  /*4c880*/  LDS.128 R68, [R251] ;  /* 0x00000000fb447984 */ /* 0x000f280000000c00 */
[----:B------:R-:W-:Y:S01]  /*4c890*/  LDS.128 R64, [R251+0x800] ;  /* 0x00080000fb407984 */ /* 0x000fe20000000c00 */
[----:B------:R-:W-:-:S02]  /*4c8a0*/  MOV R100, R74 ;  /* 0x0000004a00647202 */ /* 0x000fc40000000f00 */
[----:B------:R-:W-:Y:S02]  /*4c8b0*/  F2FP.F16.F32.PACK_AB R76, R245, R76 ;  /* 0x0000004cf54c723e */ /* 0x000fe400000000ff */
[----:B------:R-:W-:Y:S02]  /*4c8c0*/  F2FP.F16.F32.PACK_AB R73, R210, R232 ;  /* 0x000000e8d249723e */ /* 0x000fe400000000ff */
[----:B------:R-:W-:Y:S02]  /*4c8d0*/  F2FP.F16.F32.PACK_AB R77, R171, R211 ;  /* 0x000000d3ab4d723e */ /* 0x000fe400000000ff */
[----:B------:R-:W-:Y:S02]  /*4c8e0*/  F2FP.F16.F32.PACK_AB R74, R174, R172 ;  /* 0x000000acae4a723e */ /* 0x000fe400000000ff */
[----:B------:R-:W-:Y:S02]  /*4c8f0*/  F2FP.F16.F32.PACK_AB R78, R175, R173 ;  /* 0x000000adaf4e723e */ /* 0x000fe400000000ff */
[----:B------:R-:W-:Y:S01]  /*4c900*/  F2FP.F16.F32.PACK_AB R75, R178, R176 ;  /* 0x000000b0b24b723e */ /* 0x000fe200000000ff */
[----:B------:R-:W-:Y:S01]  /*4c910*/  BAR.SYNC.DEFER_BLOCKING 0x0 ;  /* 0x0000000000007b1d */ /* 0x000fe20000010000 */
[----:B------:R-:W-:-:S05]  /*4c920*/  F2FP.F16.F32.PACK_AB R79, R179, R177 ;  /* 0x000000b1b34f723e */ /* 0x000fca00000000ff */
[----:B------:R-:W-:Y:S04]  /*4c930*/  STS.128 [R2], R72 ;  /* 0x0000004802007388 */ /* 0x000fe80000000c00 */
[----:B------:R-:W-:Y:S01]  /*4c940*/  STS.128 [R2+0x400], R76 ;  /* 0x0004004c02007388 */ /* 0x000fe20000000c00 */
[----:B------:R-:W-:Y:S01]  /*4c950*/  BAR.SYNC.DEFER_BLOCKING 0x0 ;  /* 0x0000000000007b1d */ /* 0x000fe20000010000 */
[----:B------:R-:W-:Y:S01]  /*4c960*/  F2FP.F16.F32.PACK_AB R84, R91, R84 ;  /* 0x000000545b54723e */ /* 0x000fe200000000ff */
[----:B------:R-:W-:Y:S01]  /*4c970*/  IMAD.MOV.U32 R250, RZ, RZ, R89 ;  /* 0x000000fffffa7224 */ /* 0x000fe200078e0059 */
[----:B------:R-:W-:Y:S01]  /*4c980*/  MOV R235, R90 ;  /* 0x0000005a00eb7202 */ /* 0x000fe20000000f00 */
[----:B------:R-:W-:Y:S01]  /*4c990*/  IMAD.MOV.U32 R104, RZ, RZ, R87 ;  /* 0x000000ffff687224 */ /* 0x000fe200078e0057 */
[----:B------:R-:W-:Y:S01]  /*4c9a0*/  MOV R238, R85 ;  /* 0x0000005500ee7202 */ /* 0x000fe20000000f00 */
[----:B------:R-:W0:Y:S04]  /*4c9b0*/  LDS.128 R76, [R251] ;  /* 0x00000000fb4c7984 */ /* 0x000e280000000c00 */
[----:B------:R-:W-:Y:S01]  /*4c9c0*/  LDS.128 R72, [R251+0x800] ;  /* 0x00080000fb487984 */ /* 0x000fe20000000c00 */
[----:B------:R-:W-:Y:S01]  /*4c9d0*/  IMAD.MOV.U32 R236, RZ, RZ, R86 ;  /* 0x000000ffffec7224 */ /* 0x000fe200078e0056 */
[----:B------:R-:W-:-:S02]  /*4c9e0*/  F2FP.F16.F32.PACK_AB R88, R231, R88 ;  /* 0x00000058e758723e */ /* 0x000fc400000000ff */
        /* <DEDUP_REMOVED lines=8> */
[----:B------:R0:W-:Y:S01]  /*4ca70*/  STS.128 [R2+0x400], R88 ;  /* 0x0004005802007388 */ /* 0x0001e20000000c00 */
[----:B------:R-:W-:Y:S01]  /*4ca80*/  BAR.SYNC.DEFER_BLOCKING 0x0 ;  /* 0x0000000000007b1d */ /* 0x000fe20000010000 */
[----:B------:R-:W-:Y:S02]  /*4ca90*/  F2FP.F16.F32.PACK_AB R92, R100, R92 ;  /* 0x0000005c645c723e */ /* 0x000fe400000000ff */
[----:B------:R-:W-:Y:S02]  /*4caa0*/  F2FP.F16.F32.PACK_AB R100, R229, R95 ;  /* 0x0000005fe564723e */ /* 0x000fe400000000ff */
[----:B------:R-:W-:-:S02]  /*4cab0*/  F2FP.F16.F32.PACK_AB R95, R82, R80 ;  /* 0x00000050525f723e */ /* 0x000fc400000000ff */
[----:B------:R-:W-:Y:S01]  /*4cac0*/  F2FP.F16.F32.PACK_AB R103, R83, R81 ;  /* 0x000000515367723e */ /* 0x000fe200000000ff */
[----:B------:R-:W1:Y:S04]  /*4cad0*/  LDS.128 R84, [R251] ;  /* 0x00000000fb547984 */ /* 0x000e680000000c00 */
[----:B------:R-:W-:Y:S01]  /*4cae0*/  LDS.128 R80, [R251+0x800] ;  /* 0x00080000fb507984 */ /* 0x000fe20000000c00 */
[----:B------:R-:W-:Y:S01]  /*4caf0*/  MOV R196, R93 ;  /* 0x0000005d00c47202 */ /* 0x000fe20000000f00 */
[----:B------:R-:W-:Y:S01]  /*4cb00*/  IMAD.MOV.U32 R108, RZ, RZ, R101 ;  /* 0x000000ffff6c7224 */ /* 0x000fe200078e0065 */
[----:B------:R-:W-:Y:S01]  /*4cb10*/  MOV R234, R94 ;  /* 0x0000005e00ea7202 */ /* 0x000fe20000000f00 */
[----:B------:R-:W-:Y:S01]  /*4cb20*/  IMAD.MOV.U32 R233, RZ, RZ, R102 ;  /* 0x000000ffffe97224 */ /* 0x000fe200078e0066 */
[----:B------:R-:W-:-:S02]  /*4cb30*/  F2FP.F16.F32.PACK_AB R93, R182, R228 ;  /* 0x000000e4b65d723e */ /* 0x000fc400000000ff */
[----:B------:R-:W-:Y:S02]  /*4cb40*/  F2FP.F16.F32.PACK_AB R101, R167, R183 ;  /* 0x000000b7a765723e */ /* 0x000fe400000000ff */
[----:B------:R-:W-:Y:S01]  /*4cb50*/  F2FP.F16.F32.PACK_AB R94, R139, R166 ;  /* 0x000000a68b5e723e */ /* 0x000fe200000000ff */
[----:B------:R-:W-:Y:S01]  /*4cb60*/  BAR.SYNC.DEFER_BLOCKING 0x0 ;  /* 0x0000000000007b1d */ /* 0x000fe20000010000 */
[----:B------:R-:W-:-:S05]  /*4cb70*/  F2FP.F16.F32.PACK_AB R102, R133, R140 ;  /* 0x0000008c8566723e */ /* 0x000fca00000000ff */
[----:B------:R-:W-:Y:S04]  /*4cb80*/  STS.128 [R2], R92 ;  /* 0x0000005c02007388 */ /* 0x000fe80000000c00 */
[----:B------:R2:W-:Y:S01]  /*4cb90*/  STS.128 [R2+0x400], R100 ;  /* 0x0004006402007388 */ /* 0x0005e20000000c00 */
[----:B------:R-:W-:Y:S01]  /*4cba0*/  BAR.SYNC.DEFER_BLOCKING 0x0 ;  /* 0x0000000000007b1d */ /* 0x000fe20000010000 */
[----:B0-----:R-:W-:Y:S02]  /*4cbb0*/  F2FP.F16.F32.PACK_AB R88, R236, R238 ;  /* 0x000000eeec58723e */ /* 0x001fe400000000ff */
[----:B------:R-:W-:Y:S02]  /*4cbc0*/  MOV R236, R107 ;  /* 0x0000006b00ec7202 */ /* 0x000fe40000000f00 */
[----:B------:R-:W-:-:S02]  /*4cbd0*/  F2FP.F16.F32.PACK_AB R91, R98, R96 ;  /* 0x00000060625b723e */ /* 0x000fc400000000ff */
[----:B------:R-:W-:Y:S02]  /*4cbe0*/  F2FP.F16.F32.PACK_AB R107, R99, R97 ;  /* 0x00000061636b723e */ /* 0x000fe400000000ff */
[----:B--2---:R-:W-:Y:S01]  /*4cbf0*/  F2FP.F16.F32.PACK_AB R100, R233, R234 ;  /* 0x000000eae964723e */ /* 0x004fe200000000ff */
[----:B------:R-:W-:Y:S01]  /*4cc00*/  IMAD.MOV.U32 R233, RZ, RZ, R111 ;  /* 0x000000ffffe97224 */ /* 0x000fe200078e006f */
[----:B------:R-:W-:Y:S01]  /*4cc10*/  F2FP.F16.F32.PACK_AB R103, R114, R112 ;  /* 0x000000707267723e */ /* 0x000fe200000000ff */
[----:B------:R-:W0:Y:S04]  /*4cc20*/  LDS.128 R96, [R251] ;  /* 0x00000000fb607984 */ /* 0x000e280000000c00 */
[----:B------:R-:W-:Y:S01]  /*4cc30*/  LDS.128 R92, [R251+0x800] ;  /* 0x00080000fb5c7984 */ /* 0x000fe20000000c00 */
[----:B------:R-:W-:-:S02]  /*4cc40*/  F2FP.F16.F32.PACK_AB R114, R119, R124 ;  /* 0x0000007c7772723e */ /* 0x000fc400000000ff */
[----:B------:R-:W-:Y:S02]  /*4cc50*/  MOV R238, R106 ;  /* 0x0000006a00ee7202 */ /* 0x000fe40000000f00 */
[----:B------:R-:W-:Y:S02]  /*4cc60*/  F2FP.F16.F32.PACK_AB R124, R222, R233 ;  /* 0x000000e9de7c723e */ /* 0x000fe400000000ff */
[----:B------:R-:W2:Y:S01]  /*4cc70*/  S2R R233, SR_CTAID.X ;  /* 0x0000000000e97919 */ /* 0x000ea20000002500 */
[----:B------:R-:W-:Y:S02]  /*4cc80*/  F2FP.F16.F32.PACK_AB R116, R116, R238 ;  /* 0x000000ee7474723e */ /* 0x000fe400000000ff */
[----:B------:R-:W0:Y:S01]  /*4cc90*/  S2R R238, SR_TID.X ;  /* 0x0000000000ee7919 */ /* 0x000e220000002100 */
[----:B------:R-:W-:Y:S01]  /*4cca0*/  IMAD.MOV.U32 R239, RZ, RZ, R105 ;  /* 0x000000ffffef7224 */ /* 0x000fe200078e0069 */
[----:B------:R-:W-:Y:S02]  /*4ccb0*/  F2FP.F16.F32.PACK_AB R104, R227, R104 ;  /* 0x00000068e368723e */ /* 0x000fe400000000ff */
[----:B------:R-:W-:-:S02]  /*4ccc0*/  F2FP.F16.F32.PACK_AB R89, R180, R226 ;  /* 0x000000e2b459723e */ /* 0x000fc400000000ff */
[----:B------:R-:W-:Y:S02]  /*4ccd0*/  F2FP.F16.F32.PACK_AB R105, R165, R181 ;  /* 0x000000b5a569723e */ /* 0x000fe400000000ff */
[----:B------:R-:W-:Y:S01]  /*4cce0*/  F2FP.F16.F32.PACK_AB R90, R137, R164 ;  /* 0x000000a4895a723e */ /* 0x000fe200000000ff */
[----:B------:R-:W-:Y:S01]  /*4ccf0*/  BAR.SYNC.DEFER_BLOCKING 0x0 ;  /* 0x0000000000007b1d */ /* 0x000fe20000010000 */
[----:B------:R-:W-:Y:S02]  /*4cd00*/  F2FP.F16.F32.PACK_AB R106, R132, R138 ;  /* 0x0000008a846a723e */ /* 0x000fe400000000ff */
[----:B------:R-:W-:Y:S02]  /*4cd10*/  MOV R234, R109 ;  /* 0x0000006d00ea7202 */ /* 0x000fe40000000f00 */
[----:B------:R-:W-:-:S03]  /*4cd20*/  F2FP.F16.F32.PACK_AB R111, R115, R113 ;  /* 0x00000071736f723e */ /* 0x000fc600000000ff */
[----:B------:R-:W1:Y:S01]  /*4cd30*/  LDC.64 R132, c[0x0][0x3e0] ;  /* 0x0000f800ff847b82 */ /* 0x000e620000000a00 */
[----:B------:R-:W-:Y:S04]  /*4cd40*/  STS.128 [R2], R88 ;  /* 0x0000005802007388 */ /* 0x000fe80000000c00 */
[----:B------:R-:W-:Y:S03]  /*4cd50*/  STS.128 [R2+0x400], R104 ;  /* 0x0004006802007388 */ /* 0x000fe60000000c00 */
[----:B------:R-:W-:Y:S01]  /*4cd60*/  BAR.SYNC.DEFER_BLOCKING 0x0 ;  /* 0x0000000000007b1d */ /* 0x000fe20000010000 */
[----:B--2---:R-:W-:Y:S01]  /*4cd70*/  IMAD.SHL.U32 R233, R233, 0x40, RZ ;  /* 0x00000040e9e97824 */ /* 0x004fe200078e00ff */
[----:B------:R-:W-:-:S02]  /*4cd80*/  F2FP.F16.F32.PACK_AB R113, R120, R223 ;  /* 0x000000df7871723e */ /* 0x000fc400000000ff */
[----:B------:R-:W-:Y:S02]  /*4cd90*/  F2FP.F16.F32.PACK_AB R120, R221, R234 ;  /* 0x000000eadd78723e */ /* 0x000fe400000000ff */
[----:B0-----:R-:W-:Y:S01]  /*4cda0*/  LOP3.LUT R232, R233, 0x3f, R238, 0xf8, !PT ;  /* 0x0000003fe9e87812 */ /* 0x001fe200078ef8ee */
[----:B------:R-:W1:Y:S01]  /*4cdb0*/  S2R R234, SR_CTAID.Y ;  /* 0x0000000000ea7919 */ /* 0x000e620000002600 */
[----:B------:R-:W2:Y:S04]  /*4cdc0*/  LDL.LU R238, [R1+0x10] ;  /* 0x0000100001ee7983 */ /* 0x000ea80000300800 */
[----:B------:R-:W3:Y:S04]  /*4cdd0*/  LDL.LU R233, [R1+0x14] ;  /* 0x0000140001e97983 */ /* 0x000ee80000300800 */
[----:B------:R-:W0:Y:S04]  /*4cde0*/  LDS.128 R104, [R251] ;  /* 0x00000000fb687984 */ /* 0x000e280000000c00 */
[----:B------:R-:W-:Y:S01]  /*4cdf0*/  LDS.128 R88, [R251+0x800] ;  /* 0x00080000fb587984 */ /* 0x000fe20000000c00 */
[----:B------:R-:W-:-:S02]  /*4ce00*/  F2FP.F16.F32.PACK_AB R108, R225, R108 ;  /* 0x0000006ce16c723e */ /* 0x000fc400000000ff */
[----:B------:R-:W-:Y:S02]  /*4ce10*/  F2FP.F16.F32.PACK_AB R101, R169, R224 ;  /* 0x000000e0a965723e */ /* 0x000fe400000000ff */
[----:B------:R-:W-:Y:S02]  /*4ce20*/  F2FP.F16.F32.PACK_AB R109, R156, R170 ;  /* 0x000000aa9c6d723e */ /* 0x000fe400000000ff */
[----:B------:R-:W-:Y:S01]  /*4ce30*/  F2FP.F16.F32.PACK_AB R102, R135, R155 ;  /* 0x0000009b8766723e */ /* 0x000fe200000000ff */
[----:B------:R-:W-:Y:S01]  /*4ce40*/  BAR.SYNC.DEFER_BLOCKING 0x0 ;  /* 0x0000000000007b1d */ /* 0x000fe20000010000 */
[----:B------:R-:W-:Y:S02]  /*4ce50*/  F2FP.F16.F32.PACK_AB R110, R110, R136 ;  /* 0x000000886e6e723e */ /* 0x000fe400000000ff */
[----:B------:R-:W-:Y:S02]  /*4ce60*/  F2FP.F16.F32.PACK_AB R115, R130, R128 ;  /* 0x000000808273723e */ /* 0x000fe400000000ff */
[----:B------:R-:W-:-:S02]  /*4ce70*/  F2FP.F16.F32.PACK_AB R128, R218, R235 ;  /* 0x000000ebda80723e */ /* 0x000fc400000000ff */
[----:B------:R-:W4:Y:S01]  /*4ce80*/  LDL.LU R235, [R1+0x18] ;  /* 0x0000180001eb7983 */ /* 0x000f220000300800 */
[----:B-1----:R-:W-:Y:S01]  /*4ce90*/  IMAD R141, R234, R132, RZ ;  /* 0x00000084ea8d7224 */ /* 0x002fe200078e02ff */
[----:B------:R-:W-:Y:S02]  /*4cea0*/  F2FP.F16.F32.PACK_AB R132, R217, R250 ;  /* 0x000000fad984723e */ /* 0x000fe400000000ff */
[----:B------:R-:W4:Y:S04]  /*4ceb0*/  LDL.LU R250, [R1+0x1c] ;  /* 0x00001c0001fa7983 */ /* 0x000f280000300800 */
[----:B------:R-:W-:Y:S04]  /*4cec0*/  STS.128 [R2], R100 ;  /* 0x0000006402007388 */ /* 0x000fe80000000c00 */
[----:B------:R-:W-:Y:S01]  /*4ced0*/  STS.128 [R2+0x400], R108 ;  /* 0x0004006c02007388 */ /* 0x000fe20000000c00 */
[----:B------:R-:W-:Y:S01]  /*4cee0*/  BAR.SYNC.DEFER_BLOCKING 0x0 ;  /* 0x0000000000007b1d */ /* 0x000fe20000010000 */
[----:B------:R-:W-:-:S02]  /*4cef0*/  F2FP.F16.F32.PACK_AB R112, R239, R236 ;  /* 0x000000ecef70723e */ /* 0x000fc400000000ff */
[----:B------:R-:W-:-:S03]  /*4cf00*/  F2FP.F16.F32.PACK_AB R117, R117, R168 ;  /* 0x000000a87575723e */ /* 0x000fc600000000ff */
[----:B------:R-:W1:Y:S04]  /*4cf10*/  LDS.128 R108, [R251] ;  /* 0x00000000fb6c7984 */ /* 0x000e680000000c00 */
[----:B------:R-:W-:Y:S01]  /*4cf20*/  LDS.128 R100, [R251+0x800] ;  /* 0x00080000fb647984 */ /* 0x000fe20000000c00 */
[----:B------:R-:W-:Y:S01]  /*4cf30*/  BAR.SYNC.DEFER_BLOCKING 0x0 ;  /* 0x0000000000007b1d */ /* 0x000fe20000010000 */
[----:B------:R-:W-:Y:S02]  /*4cf40*/  F2FP.F16.F32.PACK_AB R118, R118, R125 ;  /* 0x0000007d7676723e */ /* 0x000fe400000000ff */
[----:B------:R-:W-:-:S03]  /*4cf50*/  F2FP.F16.F32.PACK_AB R119, R131, R129 ;  /* 0x000000818377723e */ /* 0x000fc600000000ff */
[----:B------:R-:W-:Y:S04]  /*4cf60*/  STS.128 [R2], R112 ;  /* 0x0000007002007388 */ /* 0x000fe80000000c00 */
[----:B------:R-:W-:Y:S01]  /*4cf70*/  STS.128 [R2+0x400], R116 ;  /* 0x0004007402007388 */ /* 0x000fe20000000c00 */
[----:B------:R-:W-:Y:S01]  /*4cf80*/  BAR.SYNC.DEFER_BLOCKING 0x0 ;  /* 0x0000000000007b1d */ /* 0x000fe20000010000 */
[----:B------:R-:W-:Y:S02]  /*4cf90*/  F2FP.F16.F32.PACK_AB R125, R154, R220 ;  /* 0x000000dc9a7d723e */ /* 0x000fe400000000ff */
[----:B------:R-:W-:-:S03]  /*4cfa0*/  F2FP.F16.F32.PACK_AB R121, R121, R219 ;  /* 0x000000db7979723e */ /* 0x000fc600000000ff */
[----:B------:R-:W0:Y:S04]  /*4cfb0*/  LDS.128 R116, [R251] ;  /* 0x00000000fb747984 */ /* 0x000e280000000c00 */
[----:B------:R-:W-:Y:S01]  /*4cfc0*/  LDS.128 R112, [R251+0x800] ;  /* 0x00080000fb707984 */ /* 0x000fe20000000c00 */
[----:B------:R-:W-:Y:S02]  /*4cfd0*/  F2FP.F16.F32.PACK_AB R126, R126, R153 ;  /* 0x000000997e7e723e */ /* 0x000fe400000000ff */
[----:B------:R-:W-:Y:S02]  /*4cfe0*/  F2FP.F16.F32.PACK_AB R122, R122, R152 ;  /* 0x000000987a7a723e */ /* 0x000fe400000000ff */
[----:B------:R-:W-:Y:S01]  /*4cff0*/  F2FP.F16.F32.PACK_AB R127, R18, R127 ;  /* 0x0000007f127f723e */ /* 0x000fe200000000ff */
[----:B------:R-:W-:Y:S01]  /*4d000*/  BAR.SYNC.DEFER_BLOCKING 0x0 ;  /* 0x0000000000007b1d */ /* 0x000fe20000010000 */
[----:B------:R-:W-:-:S02]  /*4d010*/  F2FP.F16.F32.PACK_AB R123, R19, R123 ;  /* 0x0000007b137b723e */ /* 0x000fc400000000ff */
[----:B------:R-:W-:Y:S02]  /*4d020*/  F2FP.F16.F32.PACK_AB R131, R34, R32 ;  /* 0x000000202283723e */ /* 0x000fe400000000ff */
[----:B------:R-:W-:Y:S01]  /*4d030*/  F2FP.F16.F32.PACK_AB R135, R35, R33 ;  /* 0x000000212387723e */ /* 0x000fe200000000ff */
[----:B------:R-:W-:Y:S01]  /*4d040*/  IMAD R142, R232, R133, RZ ;  /* 0x00000085e88e7224 */ /* 0x000fe200078e02ff */
[----:B------:R-:W-:Y:S01]  /*4d050*/  F2FP.F16.F32.PACK_AB R130, R134, R149 ;  /* 0x000000958682723e */ /* 0x000fe200000000ff */
[----:B------:R-:W0:Y:S01]  /*4d060*/  LDC.64 R18, c[0x0][0x398] ;  /* 0x0000e600ff127b82 */ /* 0x000e220000000a00 */
[----:B------:R1:W-:Y:S04]  /*4d070*/  STS.128 [R2], R124 ;  /* 0x0000007c02007388 */ /* 0x0003e80000000c00 */
[----:B------:R-:W-:Y:S03]  /*4d080*/  STS.128 [R2+0x400], R120 ;  /* 0x0004007802007388 */ /* 0x000fe60000000c00 */
[----:B------:R-:W-:Y:S01]  /*4d090*/  BAR.SYNC.DEFER_BLOCKING 0x0 ;  /* 0x0000000000007b1d */ /* 0x000fe20000010000 */
[----:B------:R-:W-:-:S02]  /*4d0a0*/  F2FP.F16.F32.PACK_AB R129, R151, R216 ;  /* 0x000000d89781723e */ /* 0x000fc400000000ff */
[----:B------:R-:W-:-:S03]  /*4d0b0*/  F2FP.F16.F32.PACK_AB R133, R150, R184 ;  /* 0x000000b89685723e */ /* 0x000fc600000000ff */
[----:B------:R-:W2:Y:S04]  /*4d0c0*/  LDS.128 R32, [R251] ;  /* 0x00000000fb207984 */ /* 0x000ea80000000c00 */
[----:B------:R-:W-:Y:S01]  /*4d0d0*/  LDS.128 R120, [R251+0x800] ;  /* 0x00080000fb787984 */ /* 0x000fe20000000c00 */
[----:B------:R-:W-:Y:S01]  /*4d0e0*/  BAR.SYNC.DEFER_BLOCKING 0x0 ;  /* 0x0000000000007b1d */ /* 0x000fe20000010000 */
[----:B------:R-:W-:Y:S01]  /*4d0f0*/  F2FP.F16.F32.PACK_AB R134, R31, R148 ;  /* 0x000000941f86723e */ /* 0x000fe200000000ff */
[----:B------:R-:W-:Y:S01]  /*4d100*/  IMAD.SHL.U32 R140, R142, 0x2, RZ ;  /* 0x000000028e8c7824 */ /* 0x000fe200078e00ff */
[----:B-1----:R-:W-:Y:S02]  /*4d110*/  SHF.L.U32 R125, R141, 0x1, RZ ;  /* 0x000000018d7d7819 */ /* 0x002fe400000006ff */
[----:B------:R-:W-:-:S03]  /*4d120*/  F2FP.F16.F32.PACK_AB R124, R38, R196 ;  /* 0x000000c4267c723e */ /* 0x000fc600000000ff */
[----:B------:R-:W1:Y:S01]  /*4d130*/  LDC R31, c[0x0][0x3e8] ;  /* 0x0000fa00ff1f7b82 */ /* 0x000e620000000800 */
[----:B------:R0:W-:Y:S04]  /*4d140*/  STS.128 [R2], R128 ;  /* 0x0000008002007388 */ /* 0x0001e80000000c00 */
[----:B------:R-:W-:Y:S01]  /*4d150*/  STS.128 [R2+0x400], R132 ;  /* 0x0004008402007388 */ /* 0x000fe20000000c00 */
[----:B0-----:R-:W-:Y:S02]  /*4d160*/  IADD3 R140, P0, P1, R140, R18, R125 ;  /* 0x000000128c8c7210 */ /* 0x001fe4000791e07d */
[----:B------:R-:W-:Y:S01]  /*4d170*/  F2FP.F16.F32.PACK_AB R125, R42, R40 ;  /* 0x000000282a7d723e */ /* 0x000fe200000000ff */
[----:B------:R-:W0:Y:S01]  /*4d180*/  S2R R196, SR_TID.X ;  /* 0x0000000000c47919 */ /* 0x000e220000002100 */
[----:B------:R-:W-:Y:S01]  /*4d190*/  F2FP.F16.F32.PACK_AB R137, R43, R41 ;  /* 0x000000292b89723e */ /* 0x000fe200000000ff */
[----:B------:R-:W-:Y:S01]  /*4d1a0*/  BAR.SYNC.DEFER_BLOCKING 0x0 ;  /* 0x0000000000007b1d */ /* 0x000fe20000010000 */
[----:B------:R-:W-:-:S02]  /*4d1b0*/  F2FP.F16.F32.PACK_AB R126, R46, R44 ;  /* 0x0000002c2e7e723e */ /* 0x000fc400000000ff */
[----:B------:R-:W-:-:S03]  /*4d1c0*/  F2FP.F16.F32.PACK_AB R138, R47, R45 ;  /* 0x0000002d2f8a723e */ /* 0x000fc600000000ff */
[----:B------:R-:W2:Y:S04]  /*4d1d0*/  LDS.128 R44, [R251] ;  /* 0x00000000fb2c7984 */ /* 0x000ea80000000c00 */
[----:B------:R-:W-:Y:S01]  /*4d1e0*/  LDS.128 R40, [R251+0x800] ;  /* 0x00080000fb287984 */ /* 0x000fe20000000c00 */
[----:B------:R-:W-:Y:S02]  /*4d1f0*/  F2FP.F16.F32.PACK_AB R136, R39, R252 ;  /* 0x000000fc2788723e */ /* 0x000fe400000000ff */
[----:B------:R-:W-:Y:S01]  /*4d200*/  F2FP.F16.F32.PACK_AB R127, R50, R48 ;  /* 0x00000030327f723e */ /* 0x000fe200000000ff */
[----:B------:R-:W-:Y:S01]  /*4d210*/  BAR.SYNC.DEFER_BLOCKING 0x0 ;  /* 0x0000000000007b1d */ /* 0x000fe20000010000 */
[----:B------:R-:W-:Y:S02]  /*4d220*/  F2FP.F16.F32.PACK_AB R139, R51, R49 ;  /* 0x00000031338b723e */ /* 0x000fe400000000ff */
[----:B0-----:R-:W-:Y:S01]  /*4d230*/  SHF.R.U32.HI R18, RZ, 0x6, R196 ;  /* 0x00000006ff127819 */ /* 0x001fe200000116c4 */
[----:B------:R-:W-:-:S03]  /*4d240*/  IMAD.HI R38, R141, 0x2, RZ ;  /* 0x000000028d267827 */ /* 0x000fc600078e02ff */
[----:B------:R-:W-:Y:S01]  /*4d250*/  SGXT.U32 R18, R18, 0x1 ;  /* 0x000000011212781a */ /* 0x000fe20000000000 */
[----:B------:R-:W-:Y:S01]  /*4d260*/  IMAD.HI R142, R142, 0x2, RZ ;  /* 0x000000028e8e7827 */ /* 0x000fe200078e02ff */
[----:B------:R0:W-:Y:S04]  /*4d270*/  STS.128 [R2], R124 ;  /* 0x0000007c02007388 */ /* 0x0001e80000000c00 */
[----:B------:R-:W-:Y:S01]  /*4d280*/  STS.128 [R2+0x400], R136 ;  /* 0x0004008802007388 */ /* 0x000fe20000000c00 */
[----:B------:R-:W-:Y:S01]  /*4d290*/  BAR.SYNC.DEFER_BLOCKING 0x0 ;  /* 0x0000000000007b1d */ /* 0x000fe20000010000 */
[----:B------:R-:W-:Y:S01]  /*4d2a0*/  IADD3.X R38, PT, PT, R142, R19, R38, P0, P1 ;  /* 0x000000138e267210 */ /* 0x000fe200007e2426 */
[----:B-1----:R-:W-:Y:S01]  /*4d2b0*/  IMAD R19, R18, R31, RZ ;  /* 0x0000001f12137224 */ /* 0x002fe200078e02ff */
[----:B------:R-:W-:-:S02]  /*4d2c0*/  F2FP.F16.F32.PACK_AB R52, R54, R52 ;  /* 0x000000343634723e */ /* 0x000fc400000000ff */
[----:B------:R-:W-:Y:S02]  /*4d2d0*/  F2FP.F16.F32.PACK_AB R54, R28, R16 ;  /* 0x000000101c36723e */ /* 0x000fe400000000ff */
[----:B------:R-:W-:Y:S02]  /*4d2e0*/  LEA R28, P0, R19, R140, 0x1 ;  /* 0x0000008c131c7211 */ /* 0x000fe400078008ff */
[----:B------:R-:W-:Y:S02]  /*4d2f0*/  F2FP.F16.F32.PACK_AB R130, R29, R17 ;  /* 0x000000111d82723e */ /* 0x000fe400000000ff */
[----:B------:R-:W-:Y:S02]  /*4d300*/  LEA R39, R31, R19, 0x1 ;  /* 0x000000131f277211 */ /* 0x000fe400078e08ff */
[----:B------:R-:W-:Y:S01]  /*4d310*/  LEA.HI.X.SX32 R29, R19, R38, 0x1, P0 ;  /* 0x00000026131d7211 */ /* 0x000fe200000f0eff */
[----:B------:R-:W1:Y:S04]  /*4d320*/  LDS.128 R48, [R251] ;  /* 0x00000000fb307984 */ /* 0x000e680000000c00 */
[----:B------:R-:W-:Y:S01]  /*4d330*/  LDS.128 R16, [R251+0x800] ;  /* 0x00080000fb107984 */ /* 0x000fe20000000c00 */
[----:B------:R-:W-:-:S02]  /*4d340*/  F2FP.F16.F32.PACK_AB R128, R55, R53 ;  /* 0x000000353780723e */ /* 0x000fc400000000ff */
[----:B------:R-:W-:Y:S02]  /*4d350*/  F2FP.F16.F32.PACK_AB R53, R58, R56 ;  /* 0x000000383a35723e */ /* 0x000fe400000000ff */
[----:B------:R-:W-:Y:S02]  /*4d360*/  F2FP.F16.F32.PACK_AB R129, R59, R57 ;  /* 0x000000393b81723e */ /* 0x000fe400000000ff */
[----:B------:R-:W-:Y:S01]  /*4d370*/  F2FP.F16.F32.PACK_AB R55, R37, R30 ;  /* 0x0000001e2537723e */ /* 0x000fe200000000ff */
[----:B------:R-:W-:Y:S01]  /*4d380*/  BAR.SYNC.DEFER_BLOCKING 0x0 ;  /* 0x0000000000007b1d */ /* 0x000fe20000010000 */
[----:B------:R-:W-:Y:S01]  /*4d390*/  F2FP.F16.F32.PACK_AB R131, R0, R36 ;  /* 0x000000240083723e */ /* 0x000fe200000000ff */
[----:B------:R-:W-:Y:S01]  /*4d3a0*/  IMAD R57, R31, 0x2, R39 ;  /* 0x000000021f397824 */ /* 0x000fe200078e0227 */
[----:B------:R-:W-:-:S04]  /*4d3b0*/  LEA R36, P1, R39, R140, 0x1 ;  /* 0x0000008c27247211 */ /* 0x000fc800078208ff */
[----:B------:R-:W-:Y:S02]  /*4d3c0*/  LEA.HI.X.SX32 R37, R39, R38, 0x1, P1 ;  /* 0x0000002627257211 */ /* 0x000fe400008f0eff */
[----:B------:R-:W-:Y:S02]  /*4d3d0*/  LEA R56, P0, R57, R140, 0x1 ;  /* 0x0000008c39387211 */ /* 0x000fe400078008ff */
[----:B------:R-:W-:Y:S01]  /*4d3e0*/  LEA R39, R31, R57, 0x1 ;  /* 0x000000391f277211 */ /* 0x000fe200078e08ff */
[----:B------:R1:W-:Y:S04]  /*4d3f0*/  STS.128 [R2], R52 ;  /* 0x0000003402007388 */ /* 0x0003e80000000c00 */
[----:B------:R-:W-:Y:S01]  /*4d400*/  STS.128 [R2+0x400], R128 ;  /* 0x0004008002007388 */ /* 0x000fe20000000c00 */
[----:B------:R-:W-:Y:S01]  /*4d410*/  BAR.SYNC.DEFER_BLOCKING 0x0 ;  /* 0x0000000000007b1d */ /* 0x000fe20000010000 */
[----:B------:R-:W-:Y:S01]  /*4d420*/  LEA.HI.X.SX32 R57, R57, R38, 0x1, P0 ;  /* 0x0000002639397211 */ /* 0x000fe200000f0eff */
[----:B0-----:R-:W-:Y:S01]  /*4d430*/  IMAD R125, R31, 0x2, R39 ;  /* 0x000000021f7d7824 */ /* 0x001fe200078e0227 */
[----:B------:R-:W-:-:S02]  /*4d440*/  LEA R58, P0, R39, R140, 0x1 ;  /* 0x0000008c273a7211 */ /* 0x000fc400078008ff */
[----:B--2---:R-:W-:Y:S02]  /*4d450*/  PRMT R0, R238, 0x7632, R0 ;  /* 0x00007632ee007816 */ /* 0x004fe40000000000 */
[----:B------:R-:W-:Y:S02]  /*4d460*/  LEA.HI.X.SX32 R59, R39, R38, 0x1, P0 ;  /* 0x00000026273b7211 */ /* 0x000fe400000f0eff */
[----:B-1----:R-:W-:Y:S02]  /*4d470*/  LEA R52, P0, R125, R140, 0x1 ;  /* 0x0000008c7d347211 */ /* 0x002fe400078008ff */
[----:B------:R-:W-:Y:S02]  /*4d480*/  LEA R39, R31, R125, 0x1 ;  /* 0x0000007d1f277211 */ /* 0x000fe400078e08ff */
[----:B------:R-:W-:-:S03]  /*4d490*/  LEA.HI.X.SX32 R53, R125, R38, 0x1, P0 ;  /* 0x000000267d357211 */ /* 0x000fc600000f0eff */
[----:B------:R-:W-:Y:S01]  /*4d4a0*/  IMAD R55, R31, 0x2, R39 ;  /* 0x000000021f377824 */ /* 0x000fe200078e0227 */
[----:B------:R0:W-:Y:S04]  /*4d4b0*/  STG.E.U16 desc[UR10][R28.64], R238 ;  /* 0x000000ee1c007986 */ /* 0x0001e8000c10150a */
[----:B------:R4:W-:Y:S04]  /*4d4c0*/  STG.E.U16 desc[UR10][R36.64], R0 ;  /* 0x0000000024007986 */ /* 0x0009e8000c10150a */
[----:B---3--:R1:W-:Y:S01]  /*4d4d0*/  STG.E.U16 desc[UR10][R56.64], R233 ;  /* 0x000000e938007986 */ /* 0x0083e2000c10150a */
[----:B0-----:R-:W-:-:S03]  /*4d4e0*/  PRMT R29, R233, 0x7632, R29 ;  /* 0x00007632e91d7816 */ /* 0x001fc6000000001d */
[----:B------:R-:W2:Y:S01]  /*4d4f0*/  LDL.LU R238, [R1] ;  /* 0x0000000001ee7983 */ /* 0x000ea20000300800 */
[----:B------:R-:W-:-:S03]  /*4d500*/  LEA R28, P0, R39, R140, 0x1 ;  /* 0x0000008c271c7211 */ /* 0x000fc600078008ff */
[----:B------:R0:W-:Y:S01]  /*4d510*/  STG.E.U16 desc[UR10][R58.64], R29 ;  /* 0x0000001d3a007986 */ /* 0x0001e2000c10150a */
[----:B----4-:R-:W-:Y:S02]  /*4d520*/  PRMT R0, R235, 0x7632, R0 ;  /* 0x00007632eb007816 */ /* 0x010fe40000000000 */
[----:B------:R-:W-:Y:S01]  /*4d530*/  PRMT R2, R250, 0x7632, R2 ;  /* 0x00007632fa027816 */ /* 0x000fe20000000002 */
[----:B-1----:R-:W3:Y:S01]  /*4d540*/  LDL.LU R233, [R1+0x4] ;  /* 0x0000040001e97983 */ /* 0x002ee20000300800 */
[----:B0-----:R-:W-:Y:S02]  /*4d550*/  LEA.HI.X.SX32 R29, R39, R38, 0x1, P0 ;  /* 0x00000026271d7211 */ /* 0x001fe400000f0eff */
[----:B------:R-:W-:Y:S02]  /*4d560*/  LEA R36, P0, R55, R140, 0x1 ;  /* 0x0000008c37247211 */ /* 0x000fe400078008ff */
[----:B------:R-:W-:Y:S02]  /*4d570*/  LEA R39, R31, R55, 0x1 ;  /* 0x000000371f277211 */ /* 0x000fe400078e08ff */
[----:B------:R-:W-:-:S02]  /*4d580*/  LEA.HI.X.SX32 R37, R55, R38, 0x1, P0 ;  /* 0x0000002637257211 */ /* 0x000fc400000f0eff */
[----:B------:R-:W-:Y:S01]  /*4d590*/  LEA R54, P0, R39, R140, 0x1 ;  /* 0x0000008c27367211 */ /* 0x000fe200078008ff */
[----:B------:R-:W-:-:S03]  /*4d5a0*/  IMAD R57, R31, 0x2, R39 ;  /* 0x000000021f397824 */ /* 0x000fc600078e0227 */
[----:B------:R-:W-:Y:S02]  /*4d5b0*/  LEA.HI.X.SX32 R55, R39, R38, 0x1, P0 ;  /* 0x0000002627377211 */ /* 0x000fe400000f0eff */
[----:B------:R-:W-:Y:S02]  /*4d5c0*/  LEA R56, P0, R57, R140, 0x1 ;  /* 0x0000008c39387211 */ /* 0x000fe400078008ff */
[----:B------:R-:W-:Y:S01]  /*4d5d0*/  LEA R39, R31, R57, 0x1 ;  /* 0x000000391f277211 */ /* 0x000fe200078e08ff */
[----:B------:R0:W-:Y:S01]  /*4d5e0*/  STG.E.U16 desc[UR10][R52.64], R235 ;  /* 0x000000eb34007986 */ /* 0x0001e2000c10150a */
[----:B------:R-:W-:-:S03]  /*4d5f0*/  LEA.HI.X.SX32 R57, R57, R38, 0x1, P0 ;  /* 0x0000002639397211 */ /* 0x000fc600000f0eff */
[----:B------:R-:W-:Y:S01]  /*4d600*/  IMAD R59, R31, 0x2, R39 ;  /* 0x000000021f3b7824 */ /* 0x000fe200078e0227 */
[----:B------:R1:W-:Y:S01]  /*4d610*/  STG.E.U16 desc[UR10][R28.64], R0 ;  /* 0x000000001c007986 */ /* 0x0003e2000c10150a */
[----:B0-----:R-:W-:-:S03]  /*4d620*/  LEA R52, P0, R39, R140, 0x1 ;  /* 0x0000008c27347211 */ /* 0x001fc600078008ff */
[----:B------:R-:W4:Y:S01]  /*4d630*/  LDL.LU R235, [R1+0x8] ;  /* 0x0000080001eb7983 */ /* 0x000f220000300800 */
[----:B------:R-:W-:Y:S02]  /*4d640*/  LEA.HI.X.SX32 R53, R39, R38, 0x1, P0 ;  /* 0x0000002627357211 */ /* 0x000fe400000f0eff */
[----:B-1----:R-:W-:Y:S02]  /*4d650*/  LEA R28, P0, R59, R140, 0x1 ;  /* 0x0000008c3b1c7211 */ /* 0x002fe400078008ff */
[----:B------:R-:W-:Y:S01]  /*4d660*/  LEA R39, R31, R59, 0x1 ;  /* 0x0000003b1f277211 */ /* 0x000fe200078e08ff */
[----:B------:R0:W-:Y:S01]  /*4d670*/  STG.E.U16 desc[UR10][R36.64], R250 ;  /* 0x000000fa24007986 */ /* 0x0001e2000c10150a */
[----:B------:R-:W-:-:S03]  /*4d680*/  LEA.HI.X.SX32 R29, R59, R38, 0x1, P0 ;  /* 0x000000263b1d7211 */ /* 0x000fc600000f0eff */
[----:B------:R-:W-:Y:S01]  /*4d690*/  IMAD R59, R31, 0x2, R39 ;  /* 0x000000021f3b7824 */ /* 0x000fe200078e0227 */
[----:B------:R1:W-:Y:S01]  /*4d6a0*/  STG.E.U16 desc[UR10][R54.64], R2 ;  /* 0x0000000236007986 */ /* 0x0003e2000c10150a */
[----:B0-----:R-:W-:-:S03]  /*4d6b0*/  LEA R36, P0, R39, R140, 0x1 ;  /* 0x0000008c27247211 */ /* 0x001fc600078008ff */
[----:B------:R-:W2:Y:S01]  /*4d6c0*/  LDL.LU R250, [R1+0xc] ;  /* 0x00000c0001fa7983 */ /* 0x000ea20000300800 */
[----:B------:R-:W-:Y:S02]  /*4d6d0*/  LEA.HI.X.SX32 R37, R39, R38, 0x1, P0 ;  /* 0x0000002627257211 */ /* 0x000fe400000f0eff */
[----:B-1----:R-:W-:Y:S02]  /*4d6e0*/  LEA R54, P0, R59, R140, 0x1 ;  /* 0x0000008c3b367211 */ /* 0x002fe400078008ff */
[----:B------:R-:W-:Y:S01]  /*4d6f0*/  LEA R39, R31, R59, 0x1 ;  /* 0x0000003b1f277211 */ /* 0x000fe200078e08ff */
[----:B------:R0:W-:Y:S01]  /*4d700*/  STG.E.U16 desc[UR10][R56.64], R200 ;  /* 0x000000c838007986 */ /* 0x0001e2000c10150a */
[----:B------:R-:W-:Y:S02]  /*4d710*/  PRMT R0, R200, 0x7632, R0 ;  /* 0x00007632c8007816 */ /* 0x000fe40000000000 */
[----:B------:R-:W-:Y:S01]  /*4d720*/  LEA.HI.X.SX32 R55, R59, R38, 0x1, P0 ;  /* 0x000000263b377211 */ /* 0x000fe200000f0eff */
[----:B------:R-:W-:-:S02]  /*4d730*/  IMAD R59, R31, 0x2, R39 ;  /* 0x000000021f3b7824 */ /* 0x000fc400078e0227 */
[----:B------:R1:W-:Y:S01]  /*4d740*/  STG.E.U16 desc[UR10][R52.64], R0 ;  /* 0x0000000034007986 */ /* 0x0003e2000c10150a */
[----:B0-----:R-:W-:-:S04]  /*4d750*/  LEA R56, P0, R39, R140, 0x1 ;  /* 0x0000008c27387211 */ /* 0x001fc800078008ff */
[----:B------:R-:W-:Y:S02]  /*4d760*/  LEA.HI.X.SX32 R57, R39, R38, 0x1, P0 ;  /* 0x0000002627397211 */ /* 0x000fe400000f0eff */
[----:B-1----:R-:W-:Y:S02]  /*4d770*/  LEA R52, P0, R59, R140, 0x1 ;  /* 0x0000008c3b347211 */ /* 0x002fe400078008ff */
[----:B------:R-:W-:Y:S01]  /*4d780*/  LEA R39, R31, R59, 0x1 ;  /* 0x0000003b1f277211 */ /* 0x000fe200078e08ff */
[----:B------:R0:W-:Y:S01]  /*4d790*/  STG.E.U16 desc[UR10][R28.64], R201 ;  /* 0x000000c91c007986 */ /* 0x0001e2000c10150a */
[----:B------:R-:W-:Y:S02]  /*4d7a0*/  PRMT R2, R201, 0x7632, R2 ;  /* 0x00007632c9027816 */ /* 0x000fe40000000002 */
[----:B------:R-:W-:Y:S01]  /*4d7b0*/  LEA.HI.X.SX32 R53, R59, R38, 0x1, P0 ;  /* 0x000000263b357211 */ /* 0x000fe200000f0eff */
[----:B------:R-:W-:Y:S02]  /*4d7c0*/  IMAD R59, R31, 0x2, R39 ;  /* 0x000000021f3b7824 */ /* 0x000fe400078e0227 */
        /* <DEDUP_REMOVED lines=34> */
[----:B------:R-:W-:Y:S02]  /*4d9f0*/  LEA.HI.X.SX32 R55, R59, R38, 0x1, P0 ;  /* 0x000000263b377211 */ /* 0x000fe400000f0eff */
[----:B------:R-:W-:Y:S01]  /*4da00*/  LEA R20, P0, R39, R140, 0x1 ;  /* 0x0000008c27147211 */ /* 0x000fe200078008ff */
[----:B------:R1:W-:Y:S01]  /*4da10*/  STG.E.U16 desc[UR10][R52.64], R2 ;  /* 0x0000000234007986 */ /* 0x0003e2000c10150a */
[----:B0-----:R-:W-:-:S03]  /*4da20*/  IMAD R57, R31, 0x2, R39 ;  /* 0x000000021f397824 */ /* 0x001fc600078e0227 */
[----:B------:R0:W-:Y:S01]  /*4da30*/  STG.E.U16 desc[UR10][R28.64], R22 ;  /* 0x000000161c007986 */ /* 0x0001e2000c10150a */
[----:B------:R-:W-:Y:S02]  /*4da40*/  LEA.HI.X.SX32 R21, R39, R38, 0x1, P0 ;  /* 0x0000002627157211 */ /* 0x000fe400000f0eff */
[----:B-1----:R-:W-:Y:S02]  /*4da50*/  LEA R52, P0, R57, R140, 0x1 ;  /* 0x0000008c39347211 */ /* 0x002fe400078008ff */
[----:B------:R-:W-:Y:S02]  /*4da60*/  PRMT R0, R22, 0x7632, R0 ;  /* 0x0000763216007816 */ /* 0x000fe40000000000 */
[----:B0-----:R-:W-:Y:S02]  /*4da70*/  LEA R29, R31, R57, 0x1 ;  /* 0x000000391f1d7211 */ /* 0x001fe400078e08ff */
[----:B------:R-:W-:Y:S02]  /*4da80*/  LEA.HI.X.SX32 R53, R57, R38, 0x1, P0 ;  /* 0x0000002639357211 */ /* 0x000fe400000f0eff */
[----:B------:R-:W-:Y:S01]  /*4da90*/  LEA R28, P0, R29, R140, 0x1 ;  /* 0x0000008c1d1c7211 */ /* 0x000fe200078008ff */
[----:B------:R-:W-:Y:S01]  /*4daa0*/  IMAD R39, R31, 0x2, R29 ;  /* 0x000000021f277824 */ /* 0x000fe200078e021d */
[----:B------:R0:W-:Y:S02]  /*4dab0*/  STG.E.U16 desc[UR10][R36.64], R0 ;  /* 0x0000000024007986 */ /* 0x0001e4000c10150a */
[----:B------:R-:W-:-:S02]  /*4dac0*/  LEA.HI.X.SX32 R29, R29, R38, 0x1, P0 ;  /* 0x000000261d1d7211 */ /* 0x000fc400000f0eff */
[----:B------:R-:W-:Y:S02]  /*4dad0*/  LEA R57, R31, R39, 0x1 ;  /* 0x000000271f397211 */ /* 0x000fe400078e08ff */
[----:B------:R-:W-:Y:S02]  /*4dae0*/  PRMT R2, R23, 0x7632, R2 ;  /* 0x0000763217027816 */ /* 0x000fe40000000002 */
[C---:B0-----:R-:W-:Y:S01]  /*4daf0*/  LEA R36, P0, R39.reuse, R140, 0x1 ;  /* 0x0000008c27247211 */ /* 0x041fe200078008ff */
[----:B------:R0:W-:Y:S03]  /*4db00*/  STG.E.U16 desc[UR10][R54.64], R23 ;  /* 0x0000001736007986 */ /* 0x0001e6000c10150a */
[----:B------:R-:W-:Y:S01]  /*4db10*/  LEA.HI.X.SX32 R37, R39, R38, 0x1, P0 ;  /* 0x0000002627257211 */ /* 0x000fe200000f0eff */
[----:B------:R-:W-:Y:S01]  /*4db20*/  IMAD R39, R31, 0x2, R57 ;  /* 0x000000021f277824 */ /* 0x000fe200078e0239 */
[C---:B------:R-:W-:Y:S01]  /*4db30*/  LEA R22, P0, R57.reuse, R140, 0x1 ;  /* 0x0000008c39167211 */ /* 0x040fe200078008ff */
[----:B------:R1:W-:Y:S04]  /*4db40*/  STG.E.U16 desc[UR10][R20.64], R2 ;  /* 0x0000000214007986 */ /* 0x0003e8000c10150a */
[----:B------:R1:W-:Y:S01]  /*4db50*/  STG.E.U16 desc[UR10][R52.64], R8 ;  /* 0x0000000834007986 */ /* 0x0003e2000c10150a */
[----:B0-----:R-:W-:-:S02]  /*4db60*/  LEA.HI.X.SX32 R23, R57, R38, 0x1, P0 ;  /* 0x0000002639177211 */ /* 0x001fc400000f0eff */
[----:B------:R-:W-:Y:S02]  /*4db70*/  PRMT R0, R8, 0x7632, R0 ;  /* 0x0000763208007816 */ /* 0x000fe40000000000 */
[----:B-1----:R-:W-:Y:S02]  /*4db80*/  LEA R20, P0, R39, R140, 0x1 ;  /* 0x0000008c27147211 */ /* 0x002fe400078008ff */
[----:B------:R-:W-:Y:S02]  /*4db90*/  LEA R53, R31, R39, 0x1 ;  /* 0x000000271f357211 */ /* 0x000fe400078e08ff */
[----:B------:R-:W-:Y:S02]  /*4dba0*/  LEA.HI.X.SX32 R21, R39, R38, 0x1, P0 ;  /* 0x0000002627157211 */ /* 0x000fe400000f0eff */
[----:B------:R-:W-:Y:S01]  /*4dbb0*/  LEA R52, P0, R53, R140, 0x1 ;  /* 0x0000008c35347211 */ /* 0x000fe200078008ff */
[----:B------:R-:W-:Y:S01]  /*4dbc0*/  IMAD R39, R31, 0x2, R53 ;  /* 0x000000021f277824 */ /* 0x000fe200078e0235 */
[----:B------:R0:W-:Y:S02]  /*4dbd0*/  STG.E.U16 desc[UR10][R28.64], R0 ;  /* 0x000000001c007986 */ /* 0x0001e4000c10150a */
[----:B------:R-:W-:-:S02]  /*4dbe0*/  LEA.HI.X.SX32 R53, R53, R38, 0x1, P0 ;  /* 0x0000002635357211 */ /* 0x000fc400000f0eff */
[----:B------:R-:W-:Y:S01]  /*4dbf0*/  LEA R55, R31, R39, 0x1 ;  /* 0x000000271f377211 */ /* 0x000fe200078e08ff */
[----:B------:R1:W-:Y:S01]  /*4dc00*/  STG.E.U16 desc[UR10][R36.64], R9 ;  /* 0x0000000924007986 */ /* 0x0003e2000c10150a */
[----:B------:R-:W-:Y:S02]  /*4dc10*/  PRMT R2, R9, 0x7632, R2 ;  /* 0x0000763209027816 */ /* 0x000fe40000000002 */
[----:B0-----:R-:W-:-:S04]  /*4dc20*/  LEA R28, P0, R39, R140, 0x1 ;  /* 0x0000008c271c7211 */ /* 0x001fc800078008ff */
[----:B------:R-:W-:Y:S01]  /*4dc30*/  LEA.HI.X.SX32 R29, R39, R38, 0x1, P0 ;  /* 0x00000026271d7211 */ /* 0x000fe200000f0eff */
[----:B-1----:R-:W-:Y:S01]  /*4dc40*/  IMAD R37, R31, 0x2, R55 ;  /* 0x000000021f257824 */ /* 0x002fe200078e0237 */
[C---:B------:R-:W-:Y:S01]  /*4dc50*/  LEA R8, P0, R55.reuse, R140, 0x1 ;  /* 0x0000008c37087211 */ /* 0x040fe200078008ff */
[----:B------:R0:W-:Y:S03]  /*4dc60*/  STG.E.U16 desc[UR10][R22.64], R2 ;  /* 0x0000000216007986 */ /* 0x0001e6000c10150a */
[----:B------:R-:W-:Y:S01]  /*4dc70*/  LEA.HI.X.SX32 R9, R55, R38, 0x1, P0 ;  /* 0x0000002637097211 */ /* 0x000fe200000f0eff */
[----:B------:R1:W-:Y:S01]  /*4dc80*/  STG.E.U16 desc[UR10][R20.64], R10 ;  /* 0x0000000a14007986 */ /* 0x0003e2000c10150a */
[----:B0-----:R-:W-:Y:S02]  /*4dc90*/  LEA R22, P0, R37, R140, 0x1 ;  /* 0x0000008c25167211 */ /* 0x001fe400078008ff */
[----:B-1----:R-:W-:-:S02]  /*4dca0*/  LEA R21, R31, R37, 0x1 ;  /* 0x000000251f157211 */ /* 0x002fc400078e08ff */
[----:B------:R-:W-:Y:S02]  /*4dcb0*/  LEA.HI.X.SX32 R23, R37, R38, 0x1, P0 ;  /* 0x0000002625177211 */ /* 0x000fe400000f0eff */
[----:B------:R-:W-:Y:S01]  /*4dcc0*/  LEA R20, P0, R21, R140, 0x1 ;  /* 0x0000008c15147211 */ /* 0x000fe200078008ff */
[----:B------:R-:W-:Y:S01]  /*4dcd0*/  IMAD R37, R31, 0x2, R21 ;  /* 0x000000021f257824 */ /* 0x000fe200078e0215 */
[----:B------:R-:W-:Y:S02]  /*4dce0*/  PRMT R0, R10, 0x7632, R0 ;  /* 0x000076320a007816 */ /* 0x000fe40000000000 */
[----:B------:R-:W-:Y:S02]  /*4dcf0*/  LEA.HI.X.SX32 R21, R21, R38, 0x1, P0 ;  /* 0x0000002615157211 */ /* 0x000fe400000f0eff */
[----:B------:R-:W-:Y:S02]  /*4dd00*/  LEA R36, P0, R37, R140, 0x1 ;  /* 0x0000008c25247211 */ /* 0x000fe400078008ff */
[----:B------:R-:W-:Y:S01]  /*4dd10*/  LEA R39, R31, R37, 0x1 ;  /* 0x000000251f277211 */ /* 0x000fe200078e08ff */
[----:B------:R-:W-:Y:S01]  /*4dd20*/  STG.E.U16 desc[UR10][R52.64], R0 ;  /* 0x0000000034007986 */ /* 0x000fe2000c10150a */
[----:B------:R-:W-:-:S02]  /*4dd30*/  PRMT R2, R11, 0x7632, R2 ;  /* 0x000076320b027816 */ /* 0x000fc40000000002 */
[----:B------:R-:W-:Y:S01]  /*4dd40*/  LEA.HI.X.SX32 R37, R37, R38, 0x1, P0 ;  /* 0x0000002625257211 */ /* 0x000fe200000f0eff */
[----:B------:R0:W-:Y:S01]  /*4dd50*/  STG.E.U16 desc[UR10][R28.64], R11 ;  /* 0x0000000b1c007986 */ /* 0x0001e2000c10150a */
[----:B------:R-:W-:-:S03]  /*4dd60*/  LEA R10, P0, R39, R140, 0x1 ;  /* 0x0000008c270a7211 */ /* 0x000fc600078008ff */
[----:B------:R1:W-:Y:S04]  /*4dd70*/  STG.E.U16 desc[UR10][R8.64], R2 ;  /* 0x0000000208007986 */ /* 0x0003e8000c10150a */
[----:B------:R3:W-:Y:S01]  /*4dd80*/  STG.E.U16 desc[UR10][R22.64], R60 ;  /* 0x0000003c16007986 */ /* 0x0007e2000c10150a */
[----:B0-----:R-:W-:Y:S01]  /*4dd90*/  IMAD R29, R31, 0x2, R39 ;  /* 0x000000021f1d7824 */ /* 0x001fe200078e0227 */
[----:B------:R-:W-:-:S04]  /*4dda0*/  LEA.HI.X.SX32 R11, R39, R38, 0x1, P0 ;  /* 0x00000026270b7211 */ /* 0x000fc800000f0eff */
[----:B-1----:R-:W-:Y:S02]  /*4ddb0*/  LEA R8, P0, R29, R140, 0x1 ;  /* 0x0000008c1d087211 */ /* 0x002fe400078008ff */
[----:B---3--:R-:W-:Y:S02]  /*4ddc0*/  LEA R23, R31, R29, 0x1 ;  /* 0x0000001d1f177211 */ /* 0x008fe400078e08ff */
[----:B------:R-:W-:Y:S02]  /*4ddd0*/  PRMT R0, R60, 0x7632, R0 ;  /* 0x000076323c007816 */ /* 0x000fe40000000000 */
[----:B------:R-:W-:Y:S01]  /*4dde0*/  LEA.HI.X.SX32 R9, R29, R38, 0x1, P0 ;  /* 0x000000261d097211 */ /* 0x000fe200000f0eff */
[----:B------:R-:W-:Y:S01]  /*4ddf0*/  IMAD R29, R31, 0x2, R23 ;  /* 0x000000021f1d7824 */ /* 0x000fe200078e0217 */
[C---:B------:R-:W-:Y:S01]  /*4de00*/  LEA R22, P0, R23.reuse, R140, 0x1 ;  /* 0x0000008c17167211 */ /* 0x040fe200078008ff */
[----:B------:R0:W-:Y:S03]  /*4de10*/  STG.E.U16 desc[UR10][R20.64], R0 ;  /* 0x0000000014007986 */ /* 0x0001e6000c10150a */
[----:B------:R-:W-:-:S02]  /*4de20*/  LEA.HI.X.SX32 R23, R23, R38, 0x1, P0 ;  /* 0x0000002617177211 */ /* 0x000fc400000f0eff */
[----:B------:R-:W-:Y:S02]  /*4de30*/  LEA R39, R31, R29, 0x1 ;  /* 0x0000001d1f277211 */ /* 0x000fe400078e08ff */
[----:B------:R-:W-:Y:S01]  /*4de40*/  PRMT R2, R61, 0x7632, R2 ;  /* 0x000076323d027816 */ /* 0x000fe20000000002 */
[----:B------:R1:W-:Y:S01]  /*4de50*/  STG.E.U16 desc[UR10][R36.64], R61 ;  /* 0x0000003d24007986 */ /* 0x0003e2000c10150a */
[----:B0-----:R-:W-:-:S03]  /*4de60*/  LEA R20, P0, R29, R140, 0x1 ;  /* 0x0000008c1d147211 */ /* 0x001fc600078008ff */
[----:B------:R0:W-:Y:S01]  /*4de70*/  STG.E.U16 desc[UR10][R10.64], R2 ;  /* 0x000000020a007986 */ /* 0x0001e2000c10150a */
[----:B------:R-:W-:Y:S02]  /*4de80*/  LEA.HI.X.SX32 R21, R29, R38, 0x1, P0 ;  /* 0x000000261d157211 */ /* 0x000fe400000f0eff */
[----:B------:R-:W-:Y:S01]  /*4de90*/  LEA R28, P0, R39, R140, 0x1 ;  /* 0x0000008c271c7211 */ /* 0x000fe200078008ff */
[----:B-1----:R-:W-:Y:S01]  /*4dea0*/  IMAD R37, R31, 0x2, R39 ;  /* 0x000000021f257824 */ /* 0x002fe200078e0227 */
[----:B------:R1:W-:Y:S02]  /*4deb0*/  STG.E.U16 desc[UR10][R8.64], R62 ;  /* 0x0000003e08007986 */ /* 0x0003e4000c10150a */
[----:B------:R-:W-:Y:S02]  /*4dec0*/  LEA.HI.X.SX32 R29, R39, R38, 0x1, P0 ;  /* 0x00000026271d7211 */ /* 0x000fe400000f0eff */
[----:B0-----:R-:W-:Y:S02]  /*4ded0*/  PRMT R11, R62, 0x7632, R11 ;  /* 0x000076323e0b7816 */ /* 0x001fe4000000000b */
[----:B------:R-:W-:-:S03]  /*4dee0*/  LEA R10, P0, R37, R140, 0x1 ;  /* 0x0000008c250a7211 */ /* 0x000fc600078008ff */
[----:B------:R0:W-:Y:S01]  /*4def0*/  STG.E.U16 desc[UR10][R22.64], R11 ;  /* 0x0000000b16007986 */ /* 0x0001e2000c10150a */
[----:B-1----:R-:W-:Y:S02]  /*4df00*/  LEA R9, R31, R37, 0x1 ;  /* 0x000000251f097211 */ /* 0x002fe400078e08ff */
[----:B0-----:R-:W-:-:S03]  /*4df10*/  LEA.HI.X.SX32 R11, R37, R38, 0x1, P0 ;  /* 0x00000026250b7211 */ /* 0x001fc600000f0eff */
[----:B------:R-:W-:Y:S01]  /*4df20*/  IMAD R37, R31, 0x2, R9 ;  /* 0x000000021f257824 */ /* 0x000fe200078e0209 */
[----:B------:R-:W-:-:S04]  /*4df30*/  LEA R8, P0, R9, R140, 0x1 ;  /* 0x0000008c09087211 */ /* 0x000fc800078008ff */
[----:B------:R-:W-:Y:S02]  /*4df40*/  LEA.HI.X.SX32 R9, R9, R38, 0x1, P0 ;  /* 0x0000002609097211 */ /* 0x000fe400000f0eff */
[----:B------:R-:W-:Y:S02]  /*4df50*/  LEA R22, P0, R37, R140, 0x1 ;  /* 0x0000008c25167211 */ /* 0x000fe400078008ff */
[----:B------:R-:W-:Y:S01]  /*4df60*/  LEA R39, R31, R37, 0x1 ;  /* 0x000000251f277211 */ /* 0x000fe200078e08ff */
[----:B------:R0:W-:Y:S01]  /*4df70*/  STG.E.U16 desc[UR10][R20.64], R63 ;  /* 0x0000003f14007986 */ /* 0x0001e2000c10150a */
[----:B------:R-:W-:Y:S02]  /*4df80*/  PRMT R0, R63, 0x7632, R0 ;  /* 0x000076323f007816 */ /* 0x000fe40000000000 */
[----:B------:R-:W-:Y:S01]  /*4df90*/  LEA.HI.X.SX32 R23, R37, R38, 0x1, P0 ;  /* 0x0000002625177211 */ /* 0x000fe200000f0eff */
[----:B------:R-:W-:Y:S02]  /*4dfa0*/  IMAD R37, R31, 0x2, R39 ;  /* 0x000000021f257824 */ /* 0x000fe400078e0227 */
[----:B------:R1:W-:Y:S01]  /*4dfb0*/  STG.E.U16 desc[UR10][R28.64], R0 ;  /* 0x000000001c007986 */ /* 0x0003e2000c10150a */
[----:B0-----:R-:W-:-:S03]  /*4dfc0*/  LEA R20, P0, R39, R140, 0x1 ;  /* 0x0000008c27147211 */ /* 0x001fc600078008ff */
        /* <DEDUP_REMOVED lines=15> */
[----:B------:R-:W-:Y:S01]  /*4e0c0*/  IMAD R37, R31, 0x2, R39 ;  /* 0x000000021f257824 */ /* 0x000fe200078e0227 */
[C---:B-1----:R-:W-:Y:S01]  /*4e0d0*/  LEA R22, P0, R39.reuse, R140, 0x1 ;  /* 0x0000008c27167211 */ /* 0x042fe200078008ff */
[----:B------:R0:W-:Y:S03]  /*4e0e0*/  STG.E.U16 desc[UR10][R20.64], R0 ;  /* 0x0000000014007986 */ /* 0x0001e6000c10150a */
[----:B------:R-:W-:Y:S01]  /*4e0f0*/  LEA.HI.X.SX32 R23, R39, R38, 0x1, P0 ;  /* 0x0000002627177211 */ /* 0x000fe200000f0eff */
[----:B------:R1:W-:Y:S01]  /*4e100*/  STG.E.U16 desc[UR10][R28.64], R70 ;  /* 0x000000461c007986 */ /* 0x0003e2000c10150a */
[----:B------:R-:W-:Y:S02]  /*4e110*/  PRMT R2, R70, 0x7632, R2 ;  /* 0x0000763246027816 */ /* 0x000fe40000000002 */
[----:B0-----:R-:W-:-:S02]  /*4e120*/  LEA R20, P0, R37, R140, 0x1 ;  /* 0x0000008c25147211 */ /* 0x001fc400078008ff */
[----:B-1----:R-:W-:Y:S02]  /*4e130*/  LEA R29, R31, R37, 0x1 ;  /* 0x000000251f1d7211 */ /* 0x002fe400078e08ff */
[----:B------:R-:W-:Y:S02]  /*4e140*/  LEA.HI.X.SX32 R21, R37, R38, 0x1, P0 ;  /* 0x0000002625157211 */ /* 0x000fe400000f0eff */
[----:B------:R-:W-:Y:S01]  /*4e150*/  LEA R28, P0, R29, R140, 0x1 ;  /* 0x0000008c1d1c7211 */ /* 0x000fe200078008ff */
[----:B------:R-:W-:Y:S01]  /*4e160*/  IMAD R37, R31, 0x2, R29 ;  /* 0x000000021f257824 */ /* 0x000fe200078e021d */
[----:B------:R0:W-:Y:S02]  /*4e170*/  STG.E.U16 desc[UR10][R10.64], R2 ;  /* 0x000000020a007986 */ /* 0x0001e4000c10150a */
[----:B------:R-:W-:Y:S02]  /*4e180*/  LEA.HI.X.SX32 R29, R29, R38, 0x1, P0 ;  /* 0x000000261d1d7211 */ /* 0x000fe400000f0eff */
[----:B------:R-:W-:Y:S01]  /*4e190*/  LEA R39, R31, R37, 0x1 ;  /* 0x000000251f277211 */ /* 0x000fe200078e08ff */
[----:B------:R-:W-:Y:S01]  /*4e1a0*/  STG.E.U16 desc[UR10][R8.64], R71 ;  /* 0x0000004708007986 */ /* 0x000fe2000c10150a */
[----:B0-----:R-:W-:-:S02]  /*4e1b0*/  PRMT R11, R71, 0x7632, R11 ;  /* 0x00007632470b7816 */ /* 0x001fc4000000000b */
[----:B------:R-:W-:-:S03]  /*4e1c0*/  LEA R10, P0, R37, R140, 0x1 ;  /* 0x0000008c250a7211 */ /* 0x000fc600078008ff */
[----:B------:R0:W-:Y:S04]  /*4e1d0*/  STG.E.U16 desc[UR10][R22.64], R11 ;  /* 0x0000000b16007986 */ /* 0x0001e8000c10150a */
[----:B------:R1:W-:Y:S01]  /*4e1e0*/  STG.E.U16 desc[UR10][R20.64], R76 ;  /* 0x0000004c14007986 */ /* 0x0003e2000c10150a */
[----:B0-----:R-:W-:Y:S01]  /*4e1f0*/  LEA.HI.X.SX32 R11, R37, R38, 0x1, P0 ;  /* 0x00000026250b7211 */ /* 0x001fe200000f0eff */
[----:B------:R-:W-:Y:S01]  /*4e200*/  IMAD R37, R31, 0x2, R39 ;  /* 0x000000021f257824 */ /* 0x000fe200078e0227 */
[----:B------:R-:W-:-:S04]  /*4e210*/  LEA R8, P0, R39, R140, 0x1 ;  /* 0x0000008c27087211 */ /* 0x000fc800078008ff */
[----:B------:R-:W-:Y:S02]  /*4e220*/  LEA.HI.X.SX32 R9, R39, R38, 0x1, P0 ;  /* 0x0000002627097211 */ /* 0x000fe400000f0eff */
[----:B------:R-:W-:Y:S02]  /*4e230*/  LEA R22, P0, R37, R140, 0x1 ;  /* 0x0000008c25167211 */ /* 0x000fe400078008ff */
[----:B-1----:R-:W-:Y:S02]  /*4e240*/  LEA R21, R31, R37, 0x1 ;  /* 0x000000251f157211 */ /* 0x002fe400078e08ff */
[----:B------:R-:W-:Y:S02]  /*4e250*/  PRMT R0, R76, 0x7632, R0 ;  /* 0x000076324c007816 */ /* 0x000fe40000000000 */
[----:B------:R-:W-:Y:S01]  /*4e260*/  LEA.HI.X.SX32 R23, R37, R38, 0x1, P0 ;  /* 0x0000002625177211 */ /* 0x000fe200000f0eff */
[----:B------:R-:W-:Y:S01]  /*4e270*/  IMAD R37, R31, 0x2, R21 ;  /* 0x000000021f257824 */ /* 0x000fe200078e0215 */
[C---:B------:R-:W-:Y:S01]  /*4e280*/  LEA R20, P0, R21.reuse, R140, 0x1 ;  /* 0x0000008c15147211 */ /* 0x040fe200078008ff */
[----:B------:R0:W-:Y:S03]  /*4e290*/  STG.E.U16 desc[UR10][R28.64], R0 ;  /* 0x000000001c007986 */ /* 0x0001e6000c10150a */
        /* <DEDUP_REMOVED lines=19> */
[----:B------:R-:W-:-:S02]  /*4e3d0*/  LEA R39, R31, R37, 0x1 ;  /* 0x000000251f277211 */ /* 0x000fc400078e08ff */
[----:B------:R-:W-:Y:S01]  /*4e3e0*/  PRMT R2, R79, 0x7632, R2 ;  /* 0x000076324f027816 */ /* 0x000fe20000000002 */
[----:B------:R1:W-:Y:S01]  /*4e3f0*/  STG.E.U16 desc[UR10][R28.64], R79 ;  /* 0x0000004f1c007986 */ /* 0x0003e2000c10150a */
[----:B0-----:R-:W-:-:S03]  /*4e400*/  LEA R20, P0, R37, R140, 0x1 ;  /* 0x0000008c25147211 */ /* 0x001fc600078008ff */
[----:B------:R0:W-:Y:S01]  /*4e410*/  STG.E.U16 desc[UR10][R10.64], R2 ;  /* 0x000000020a007986 */ /* 0x0001e2000c10150a */
[----:B------:R-:W-:Y:S01]  /*4e420*/  LEA.HI.X.SX32 R21, R37, R38, 0x1, P0 ;  /* 0x0000002625157211 */ /* 0x000fe200000f0eff */
[----:B------:R-:W-:Y:S01]  /*4e430*/  IMAD R37, R31, 0x2, R39 ;  /* 0x000000021f257824 */ /* 0x000fe200078e0227 */
[C---:B-1----:R-:W-:Y:S01]  /*4e440*/  LEA R28, P0, R39.reuse, R140, 0x1 ;  /* 0x0000008c271c7211 */ /* 0x042fe200078008ff */
[----:B------:R1:W-:Y:S03]  /*4e450*/  STG.E.U16 desc[UR10][R8.64], R84 ;  /* 0x0000005408007986 */ /* 0x0003e6000c10150a */
[----:B------:R-:W-:Y:S02]  /*4e460*/  LEA.HI.X.SX32 R29, R39, R38, 0x1, P0 ;  /* 0x00000026271d7211 */ /* 0x000fe400000f0eff */
[----:B0-----:R-:W-:Y:S02]  /*4e470*/  PRMT R11, R84, 0x7632, R11 ;  /* 0x00007632540b7816 */ /* 0x001fe4000000000b */
[----:B------:R-:W-:-:S02]  /*4e480*/  LEA R10, P0, R37, R140, 0x1 ;  /* 0x0000008c250a7211 */ /* 0x000fc400078008ff */
[----:B-1----:R-:W-:Y:S01]  /*4e490*/  LEA R9, R31, R37, 0x1 ;  /* 0x000000251f097211 */ /* 0x002fe200078e08ff */
[----:B------:R0:W-:Y:S01]  /*4e4a0*/  STG.E.U16 desc[UR10][R22.64], R11 ;  /* 0x0000000b16007986 */ /* 0x0001e2000c10150a */
[----:B------:R-:W-:Y:S02]  /*4e4b0*/  PRMT R0, R85, 0x7632, R0 ;  /* 0x0000763255007816 */ /* 0x000fe40000000000 */
[----:B0-----:R-:W-:Y:S01]  /*4e4c0*/  LEA.HI.X.SX32 R11, R37, R38, 0x1, P0 ;  /* 0x00000026250b7211 */ /* 0x001fe200000f0eff */
[----:B------:R-:W-:Y:S01]  /*4e4d0*/  IMAD R37, R31, 0x2, R9 ;  /* 0x000000021f257824 */ /* 0x000fe200078e0209 */
[----:B------:R-:W-:-:S04]  /*4e4e0*/  LEA R8, P0, R9, R140, 0x1 ;  /* 0x0000008c09087211 */ /* 0x000fc800078008ff */
        /* <DEDUP_REMOVED lines=185> */
[----:B------:R1:W-:Y:S04]  /*4f080*/  STG.E.U16 desc[UR10][R28.64], R0 ;  /* 0x000000001c007986 */ /* 0x0003e8000c10150a */
[----:B------:R3:W-:Y:S01]  /*4f090*/  STG.E.U16 desc[UR10][R10.64], R34 ;  /* 0x000000220a007986 */ /* 0x0007e2000c10150a */
[----:B0-----:R-:W-:Y:S01]  /*4f0a0*/  LEA R20, P0, R39, R140, 0x1 ;  /* 0x0000008c27147211 */ /* 0x001fe200078008ff */
[----:B------:R-:W-:-:S03]  /*4f0b0*/  IMAD R33, R31, 0x2, R39 ;  /* 0x000000021f217824 */ /* 0x000fc600078e0227 */
[----:B------:R-:W-:Y:S02]  /*4f0c0*/  LEA.HI.X.SX32 R21, R39, R38, 0x1, P0 ;  /* 0x0000002627157211 */ /* 0x000fe400000f0eff */
        /* <DEDUP_REMOVED lines=9> */
[----:B0-----:R-:W-:-:S04]  /*4f160*/  LEA R8, P0, R33, R140, 0x1 ;  /* 0x0000008c21087211 */ /* 0x001fc800078008ff */
[----:B------:R-:W-:Y:S01]  /*4f170*/  LEA.HI.X.SX32 R9, R33, R38, 0x1, P0 ;  /* 0x0000002621097211 */ /* 0x000fe200000f0eff */
[----:B------:R-:W-:Y:S01]  /*4f180*/  IMAD R33, R31, 0x2, R37 ;  /* 0x000000021f217824 */ /* 0x000fe200078e0225 */
[----:B------:R-:W-:Y:S01]  /*4f190*/  PRMT R0, R35, 0x7632, R0 ;  /* 0x0000763223007816 */ /* 0x000fe20000000000 */
[----:B------:R0:W-:Y:S04]  /*4f1a0*/  STG.E.U16 desc[UR10][R22.64], R35 ;  /* 0x0000002316007986 */ /* 0x0001e8000c10150a */
[----:B------:R1:W-:Y:S01]  /*4f1b0*/  STG.E.U16 desc[UR10][R20.64], R0 ;  /* 0x0000000014007986 */ /* 0x0003e2000c10150a */
[----:B0-----:R-:W-:Y:S02]  /*4f1c0*/  LEA R22, P0, R37, R140, 0x1 ;  /* 0x0000008c25167211 */ /* 0x001fe400078008ff */
[----:B------:R-:W-:-:S02]  /*4f1d0*/  LEA R35, R31, R33, 0x1 ;  /* 0x000000211f237211 */ /* 0x000fc400078e08ff */
[----:B------:R-:W-:Y:S02]  /*4f1e0*/  LEA.HI.X.SX32 R23, R37, R38, 0x1, P0 ;  /* 0x0000002625177211 */ /* 0x000fe400000f0eff */
[----:B-1----:R-:W-:Y:S01]  /*4f1f0*/  LEA R20, P0, R33, R140, 0x1 ;  /* 0x0000008c21147211 */ /* 0x002fe200078008ff */
[----:B------:R-:W-:-:S03]  /*4f200*/  IMAD R37, R31, 0x2, R35 ;  /* 0x000000021f257824 */ /* 0x000fc600078e0223 */
[----:B------:R-:W-:Y:S02]  /*4f210*/  LEA.HI.X.SX32 R21, R33, R38, 0x1, P0 ;  /* 0x0000002621157211 */ /* 0x000fe400000f0eff */
[----:B------:R-:W-:Y:S01]  /*4f220*/  LEA R33, R31, R37, 0x1 ;  /* 0x000000251f217211 */ /* 0x000fe200078e08ff */
[----:B------:R0:W-:Y:S01]  /*4f230*/  STG.E.U16 desc[UR10][R28.64], R44 ;  /* 0x0000002c1c007986 */ /* 0x0001e2000c10150a */
[----:B------:R-:W-:-:S03]  /*4f240*/  PRMT R2, R44, 0x7632, R2 ;  /* 0x000076322c027816 */ /* 0x000fc60000000002 */
[----:B------:R-:W-:Y:S01]  /*4f250*/  IMAD R39, R31, 0x2, R33 ;  /* 0x000000021f277824 */ /* 0x000fe200078e0221 */
[C---:B0-----:R-:W-:Y:S01]  /*4f260*/  LEA R28, P0, R35.reuse, R140, 0x1 ;  /* 0x0000008c231c7211 */ /* 0x041fe200078008ff */
[----:B------:R0:W-:Y:S03]  /*4f270*/  STG.E.U16 desc[UR10][R10.64], R2 ;  /* 0x000000020a007986 */ /* 0x0001e6000c10150a */
[----:B------:R-:W-:Y:S02]  /*4f280*/  LEA.HI.X.SX32 R29, R35, R38, 0x1, P0 ;  /* 0x00000026231d7211 */ /* 0x000fe400000f0eff */
[----:B------:R-:W-:Y:S01]  /*4f290*/  LEA R35, R31, R39, 0x1 ;  /* 0x000000271f237211 */ /* 0x000fe200078e08ff */
[----:B------:R1:W-:Y:S01]  /*4f2a0*/  STG.E.U16 desc[UR10][R8.64], R45 ;  /* 0x0000002d08007986 */ /* 0x0003e2000c10150a */
[----:B0-----:R-:W-:Y:S02]  /*4f2b0*/  PRMT R11, R45, 0x7632, R11 ;  /* 0x000076322d0b7816 */ /* 0x001fe4000000000b */
[----:B------:R-:W-:Y:S01]  /*4f2c0*/  LEA R10, P0, R37, R140, 0x1 ;  /* 0x0000008c250a7211 */ /* 0x000fe200078008ff */
[----:B-1----:R-:W-:-:S02]  /*4f2d0*/  IMAD R45, R31, 0x2, R35 ;  /* 0x000000021f2d7824 */ /* 0x002fc400078e0223 */
[----:B------:R0:W-:Y:S02]  /*4f2e0*/  STG.E.U16 desc[UR10][R22.64], R11 ;  /* 0x0000000b16007986 */ /* 0x0001e4000c10150a */
[----:B0-----:R-:W-:Y:S02]  /*4f2f0*/  LEA.HI.X.SX32 R11, R37, R38, 0x1, P0 ;  /* 0x00000026250b7211 */ /* 0x001fe400000f0eff */
[----:B------:R-:W-:Y:S02]  /*4f300*/  LEA R37, R31, R45, 0x1 ;  /* 0x0000002d1f257211 */ /* 0x000fe400078e08ff */
[----:B------:R-:W-:-:S03]  /*4f310*/  LEA R8, P0, R33, R140, 0x1 ;  /* 0x0000008c21087211 */ /* 0x000fc600078008ff */
[----:B------:R-:W-:Y:S01]  /*4f320*/  IMAD R53, R31, 0x2, R37 ;  /* 0x000000021f357824 */ /* 0x000fe200078e0225 */
[----:B------:R0:W-:Y:S01]  /*4f330*/  STG.E.U16 desc[UR10][R20.64], R46 ;  /* 0x0000002e14007986 */ /* 0x0001e2000c10150a */
[----:B------:R-:W-:-:S03]  /*4f340*/  LEA.HI.X.SX32 R9, R33, R38, 0x1, P0 ;  /* 0x0000002621097211 */ /* 0x000fc600000f0eff */
[----:B------:R-:W-:Y:S02]  /*4f350*/  LEA R55, R31, R53, 0x1 ;  /* 0x000000351f377211 */ /* 0x000fe400078e08ff */
[----:B0-----:R-:W-:-:S04]  /*4f360*/  LEA R20, P0, R39, R140, 0x1 ;  /* 0x0000008c27147211 */ /* 0x001fc800078008ff */
[----:B------:R-:W-:Y:S01]  /*4f370*/  LEA.HI.X.SX32 R21, R39, R38, 0x1, P0 ;  /* 0x0000002627157211 */ /* 0x000fe200000f0eff */
[----:B------:R-:W-:Y:S01]  /*4f380*/  IMAD R39, R31, 0x2, R55 ;  /* 0x000000021f277824 */ /* 0x000fe200078e0237 */
[----:B------:R-:W-:Y:S02]  /*4f390*/  PRMT R0, R46, 0x7632, R0 ;  /* 0x000076322e007816 */ /* 0x000fe40000000000 */
[----:B------:R-:W-:Y:S02]  /*4f3a0*/  LEA R22, P0, R35, R140, 0x1 ;  /* 0x0000008c23167211 */ /* 0x000fe400078008ff */
[----:B------:R-:W-:Y:S01]  /*4f3b0*/  LEA R57, R31, R39, 0x1 ;  /* 0x000000271f397211 */ /* 0x000fe200078e08ff */
[----:B------:R0:W-:Y:S01]  /*4f3c0*/  STG.E.U16 desc[UR10][R28.64], R0 ;  /* 0x000000001c007986 */ /* 0x0001e2000c10150a */
[----:B------:R-:W-:Y:S02]  /*4f3d0*/  PRMT R2, R47, 0x7632, R2 ;  /* 0x000076322f027816 */ /* 0x000fe40000000002 */
[----:B------:R-:W-:Y:S01]  /*4f3e0*/  LEA.HI.X.SX32 R23, R35, R38, 0x1, P0 ;  /* 0x0000002623177211 */ /* 0x000fe200000f0eff */
[----:B------:R1:W-:Y:S01]  /*4f3f0*/  STG.E.U16 desc[UR10][R10.64], R47 ;  /* 0x0000002f0a007986 */ /* 0x0003e2000c10150a */
[----:B0-----:R-:W-:Y:S01]  /*4f400*/  LEA R28, P0, R45, R140, 0x1 ;  /* 0x0000008c2d1c7211 */ /* 0x001fe200078008ff */
[----:B-1----:R-:W-:-:S03]  /*4f410*/  IMAD R47, R31, 0x2, R57 ;  /* 0x000000021f2f7824 */ /* 0x002fc600078e0239 */
[----:B------:R-:W-:Y:S02]  /*4f420*/  LEA.HI.X.SX32 R29, R45, R38, 0x1, P0 ;  /* 0x000000262d1d7211 */ /* 0x000fe400000f0eff */
[----:B------:R-:W-:Y:S02]  /*4f430*/  LEA R32, P0, R37, R140, 0x1 ;  /* 0x0000008c25207211 */ /* 0x000fe400078008ff */
[----:B------:R-:W-:Y:S02]  /*4f440*/  LEA R45, R31, R47, 0x1 ;  /* 0x0000002f1f2d7211 */ /* 0x000fe400078e08ff */
[----:B------:R-:W-:-:S03]  /*4f450*/  LEA.HI.X.SX32 R33, R37, R38, 0x1, P0 ;  /* 0x0000002625217211 */ /* 0x000fc600000f0eff */
[----:B------:R-:W-:Y:S01]  /*4f460*/  IMAD R37, R31, 0x2, R45 ;  /* 0x000000021f257824 */ /* 0x000fe200078e022d */
[----:B------:R-:W-:Y:S01]  /*4f470*/  LEA R34, P0, R53, R140, 0x1 ;  /* 0x0000008c35227211 */ /* 0x000fe200078008ff */
[----:B------:R-:W-:Y:S03]  /*4f480*/  STG.E.U16 desc[UR10][R8.64], R2 ;  /* 0x0000000208007986 */ /* 0x000fe6000c10150a */
[----:B------:R-:W-:Y:S01]  /*4f490*/  LEA R59, R31, R37, 0x1 ;  /* 0x000000251f3b7211 */ /* 0x000fe200078e08ff */
[----:B------:R0:W-:Y:S01]  /*4f4a0*/  STG.E.U16 desc[UR10][R20.64], R48 ;  /* 0x0000003014007986 */ /* 0x0001e2000c10150a */
[----:B------:R-:W-:-:S03]  /*4f4b0*/  LEA.HI.X.SX32 R35, R53, R38, 0x1, P0 ;  /* 0x0000002635237211 */ /* 0x000fc600000f0eff */
[----:B------:R-:W-:Y:S01]  /*4f4c0*/  IMAD R53, R31, 0x2, R59 ;  /* 0x000000021f357824 */ /* 0x000fe200078e023b */
[----:B------:R-:W-:Y:S01]  /*4f4d0*/  PRMT R0, R48, 0x7632, R0 ;  /* 0x0000763230007816 */ /* 0x000fe20000000000 */
[----:B------:R-:W1:Y:S01]  /*4f4e0*/  LDS.128 R8, [R251] ;  /* 0x00000000fb087984 */ /* 0x000e620000000c00 */
[----:B0-----:R-:W-:-:S04]  /*4f4f0*/  LEA R20, P0, R55, R140, 0x1 ;  /* 0x0000008c37147211 */ /* 0x001fc800078008ff */
[----:B------:R-:W-:Y:S02]  /*4f500*/  LEA.HI.X.SX32 R21, R55, R38, 0x1, P0 ;  /* 0x0000002637157211 */ /* 0x000fe400000f0eff */
[----:B------:R-:W-:Y:S01]  /*4f510*/  LEA R55, R31, R53, 0x1 ;  /* 0x000000351f377211 */ /* 0x000fe200078e08ff */
[----:B------:R-:W-:Y:S01]  /*4f520*/  STG.E.U16 desc[UR10][R22.64], R0 ;  /* 0x0000000016007986 */ /* 0x000fe2000c10150a */
[----:B------:R-:W-:-:S03]  /*4f530*/  PRMT R2, R49, 0x7632, R2 ;  /* 0x0000763231027816 */ /* 0x000fc60000000002 */
[----:B------:R0:W-:Y:S02]  /*4f540*/  STG.E.U16 desc[UR10][R28.64], R49 ;  /* 0x000000311c007986 */ /* 0x0001e4000c10150a */
[----:B0-----:R-:W-:Y:S01]  /*4f550*/  IMAD R49, R31, 0x2, R55 ;  /* 0x000000021f317824 */ /* 0x001fe200078e0237 */
[----:B------:R-:W-:-:S04]  /*4f560*/  LEA R22, P0, R39, R140, 0x1 ;  /* 0x0000008c27167211 */ /* 0x000fc800078008ff */
[----:B------:R-:W-:Y:S02]  /*4f570*/  LEA R61, R31, R49, 0x1 ;  /* 0x000000311f3d7211 */ /* 0x000fe400078e08ff */
[----:B------:R-:W-:Y:S02]  /*4f580*/  LEA.HI.X.SX32 R23, R39, R38, 0x1, P0 ;  /* 0x0000002627177211 */ /* 0x000fe400000f0eff */
[----:B------:R-:W-:Y:S01]  /*4f590*/  LEA R28, P1, R57, R140, 0x1 ;  /* 0x0000008c391c7211 */ /* 0x000fe200078208ff */
[----:B------:R-:W-:Y:S01]  /*4f5a0*/  IMAD R39, R31, 0x2, R61 ;  /* 0x000000021f277824 */ /* 0x000fe200078e023d */
[----:B------:R0:W-:Y:S01]  /*4f5b0*/  STG.E.U16 desc[UR10][R32.64], R2 ;  /* 0x0000000220007986 */ /* 0x0001e2000c10150a */
[----:B------:R-:W-:Y:S02]  /*4f5c0*/  PRMT R0, R50, 0x7632, R0 ;  /* 0x0000763232007816 */ /* 0x000fe40000000000 */
[----:B------:R-:W-:Y:S02]  /*4f5d0*/  LEA.HI.X.SX32 R29, R57, R38, 0x1, P1 ;  /* 0x00000026391d7211 */ /* 0x000fe400008f0eff */
[----:B------:R-:W-:Y:S01]  /*4f5e0*/  LEA R57, R31, R39, 0x1 ;  /* 0x000000271f397211 */ /* 0x000fe200078e08ff */
[----:B------:R-:W-:Y:S01]  /*4f5f0*/  STG.E.U16 desc[UR10][R34.64], R50 ;  /* 0x0000003222007986 */ /* 0x000fe2000c10150a */
[----:B0-----:R-:W-:-:S03]  /*4f600*/  LEA R32, P0, R47, R140, 0x1 ;  /* 0x0000008c2f207211 */ /* 0x001fc600078008ff */
[----:B------:R0:W-:Y:S01]  /*4f610*/  STG.E.U16 desc[UR10][R20.64], R0 ;  /* 0x0000000014007986 */ /* 0x0001e2000c10150a */
[----:B------:R-:W-:Y:S01]  /*4f620*/  LEA.HI.X.SX32 R33, R47, R38, 0x1, P0 ;  /* 0x000000262f217211 */ /* 0x000fe200000f0eff */
[----:B------:R-:W-:Y:S01]  /*4f630*/  IMAD R47, R31, 0x2, R57 ;  /* 0x000000021f2f7824 */ /* 0x000fe200078e0239 */
[----:B0-----:R-:W-:-:S04]  /*4f640*/  LEA R20, P0, R45, R140, 0x1 ;  /* 0x0000008c2d147211 */ /* 0x001fc800078008ff */
[----:B------:R-:W-:Y:S02]  /*4f650*/  LEA.HI.X.SX32 R21, R45, R38, 0x1, P0 ;  /* 0x000000262d157211 */ /* 0x000fe400000f0eff */
[----:B------:R-:W-:Y:S01]  /*4f660*/  LEA R45, R31, R47, 0x1 ;  /* 0x0000002f1f2d7211 */ /* 0x000fe200078e08ff */
[----:B------:R0:W-:Y:S01]  /*4f670*/  STG.E.U16 desc[UR10][R22.64], R51 ;  /* 0x0000003316007986 */ /* 0x0001e2000c10150a */
[----:B------:R-:W-:Y:S02]  /*4f680*/  PRMT R2, R51, 0x7632, R2 ;  /* 0x0000763233027816 */ /* 0x000fe40000000002 */
[----:B------:R-:W-:-:S04]  /*4f690*/  LEA R34, P0, R37, R140, 0x1 ;  /* 0x0000008c25227211 */ /* 0x000fc800078008ff */
[----:B------:R-:W-:Y:S01]  /*4f6a0*/  LEA.HI.X.SX32 R35, R37, R38, 0x1, P0 ;  /* 0x0000002625237211 */ /* 0x000fe200000f0eff */
[----:B0-----:R-:W-:Y:S01]  /*4f6b0*/  IMAD R51, R31, 0x2, R45 ;  /* 0x000000021f337824 */ /* 0x001fe200078e022d */
[----:B------:R-:W-:-:S04]  /*4f6c0*/  LEA R22, P0, R59, R140, 0x1 ;  /* 0x0000008c3b167211 */ /* 0x000fc800078008ff */
[----:B------:R-:W-:Y:S02]  /*4f6d0*/  LEA R37, R31, R51, 0x1 ;  /* 0x000000331f257211 */ /* 0x000fe400078e08ff */
[----:B------:R-:W-:-:S03]  /*4f6e0*/  LEA.HI.X.SX32 R23, R59, R38, 0x1, P0 ;  /* 0x000000263b177211 */ /* 0x000fc600000f0eff */
[C---:B------:R-:W-:Y:S01]  /*4f6f0*/  IMAD R59, R31.reuse, 0x2, R37 ;  /* 0x000000021f3b7824 */ /* 0x040fe200078e0225 */
[----:B------:R0:W-:Y:S04]  /*4f700*/  STG.E.U16 desc[UR10][R28.64], R2 ;  /* 0x000000021c007986 */ /* 0x0001e8000c10150a */
[----:B------:R-:W-:Y:S01]  /*4f710*/  LEA R63, R31, R59, 0x1 ;  /* 0x0000003b1f3f7211 */ /* 0x000fe200078e08ff */
[----:B-1----:R1:W-:Y:S01]  /*4f720*/  STG.E.U16 desc[UR10][R32.64], R8 ;  /* 0x0000000820007986 */ /* 0x0023e2000c10150a */
[----:B0-----:R-:W-:-:S04]  /*4f730*/  LEA R28, P0, R53, R140, 0x1 ;  /* 0x0000008c351c7211 */ /* 0x001fc800078008ff */
[----:B------:R-:W-:Y:S01]  /*4f740*/  LEA.HI.X.SX32 R29, R53, R38, 0x1, P0 ;  /* 0x00000026351d7211 */ /* 0x000fe200000f0eff */
[----:B------:R-:W-:Y:S01]  /*4f750*/  IMAD R53, R31, 0x2, R63 ;  /* 0x000000021f357824 */ /* 0x000fe200078e023f */
[C---:B-1----:R-:W-:Y:S02]  /*4f760*/  LEA R32, P0, R55.reuse, R140, 0x1 ;  /* 0x0000008c37207211 */ /* 0x042fe400078008ff */
[----:B------:R-:W-:Y:S02]  /*4f770*/  PRMT R0, R8, 0x7632, R0 ;  /* 0x0000763208007816 */ /* 0x000fe40000000000 */
[----:B------:R-:W-:Y:S02]  /*4f780*/  LEA.HI.X.SX32 R33, R55, R38, 0x1, P0 ;  /* 0x0000002637217211 */ /* 0x000fe400000f0eff */
[----:B------:R-:W-:Y:S01]  /*4f790*/  LEA R55, R31, R53, 0x1 ;  /* 0x000000351f377211 */ /* 0x000fe200078e08ff */
[----:B------:R-:W-:Y:S04]  /*4f7a0*/  STG.E.U16 desc[UR10][R20.64], R0 ;  /* 0x0000000014007986 */ /* 0x000fe8000c10150a */
[----:B------:R0:W-:Y:S01]  /*4f7b0*/  STG.E.U16 desc[UR10][R34.64], R9 ;  /* 0x0000000922007986 */ /* 0x0001e2000c10150a */
[----:B------:R-:W-:-:S02]  /*4f7c0*/  LEA R8, P0, R49, R140, 0x1 ;  /* 0x0000008c31087211 */ /* 0x000fc400078008ff */
[----:B------:R-:W-:Y:S01]  /*4f7d0*/  PRMT R2, R9, 0x7632, R2 ;  /* 0x0000763209027816 */ /* 0x000fe20000000002 */
[----:B0-----:R-:W-:Y:S01]  /*4f7e0*/  IMAD R35, R31, 0x2, R55 ;  /* 0x000000021f237824 */ /* 0x001fe200078e0237 */
[----:B------:R-:W-:-:S04]  /*4f7f0*/  LEA.HI.X.SX32 R9, R49, R38, 0x1, P0 ;  /* 0x0000002631097211 */ /* 0x000fc800000f0eff */
[----:B------:R-:W-:Y:S02]  /*4f800*/  LEA R69, R31, R35, 0x1 ;  /* 0x000000231f457211 */ /* 0x000fe400078e08ff */
[----:B------:R-:W-:-:S03]  /*4f810*/  LEA R20, P1, R61, R140, 0x1 ;  /* 0x0000008c3d147211 */ /* 0x000fc600078208ff */
[----:B------:R-:W-:Y:S01]  /*4f820*/  IMAD R49, R31, 0x2, R69 ;  /* 0x000000021f317824 */ /* 0x000fe200078e0245 */
[----:B------:R0:W-:Y:S01]  /*4f830*/  STG.E.U16 desc[UR10][R22.64], R2 ;  /* 0x0000000216007986 */ /* 0x0001e2000c10150a */
[----:B------:R-:W-:-:S03]  /*4f840*/  LEA.HI.X.SX32 R21, R61, R38, 0x1, P1 ;  /* 0x000000263d157211 */ /* 0x000fc600008f0eff */
[----:B------:R-:W-:Y:S01]  /*4f850*/  LEA R61, R31, R49, 0x1 ;  /* 0x000000311f3d7211 */ /* 0x000fe200078e08ff */
[----:B------:R1:W-:Y:S01]  /*4f860*/  STG.E.U16 desc[UR10][R28.64], R10 ;  /* 0x0000000a1c007986 */ /* 0x0003e2000c10150a */
[----:B0-----:R-:W-:-:S04]  /*4f870*/  LEA R22, P0, R39, R140, 0x1 ;  /* 0x0000008c27167211 */ /* 0x001fc800078008ff */
[----:B------:R-:W-:Y:S01]  /*4f880*/  LEA.HI.X.SX32 R23, R39, R38, 0x1, P0 ;  /* 0x0000002627177211 */ /* 0x000fe200000f0eff */
[----:B------:R-:W-:Y:S01]  /*4f890*/  IMAD R39, R31, 0x2, R61 ;  /* 0x000000021f277824 */ /* 0x000fe200078e023d */
[C---:B-1----:R-:W-:Y:S02]  /*4f8a0*/  LEA R28, P0, R57.reuse, R140, 0x1 ;  /* 0x0000008c391c7211 */ /* 0x042fe400078008ff */
[----:B------:R-:W-:Y:S02]  /*4f8b0*/  PRMT R0, R10, 0x7632, R0 ;  /* 0x000076320a007816 */ /* 0x000fe40000000000 */
[----:B------:R-:W-:Y:S02]  /*4f8c0*/  LEA.HI.X.SX32 R29, R57, R38, 0x1, P0 ;  /* 0x00000026391d7211 */ /* 0x000fe400000f0eff */
[C---:B------:R-:W-:Y:S01]  /*4f8d0*/  LEA R57, R31.reuse, R39, 0x1 ;  /* 0x000000271f397211 */ /* 0x040fe200078e08ff */
[----:B------:R0:W-:Y:S04]  /*4f8e0*/  STG.E.U16 desc[UR10][R32.64], R0 ;  /* 0x0000000020007986 */ /* 0x0001e8000c10150a */
[----:B------:R-:W-:Y:S01]  /*4f8f0*/  IMAD R71, R31, 0x2, R57 ;  /* 0x000000021f477824 */ /* 0x000fe200078e0239 */
[----:B------:R1:W-:Y:S01]  /*4f900*/  STG.E.U16 desc[UR10][R8.64], R11 ;  /* 0x0000000b08007986 */ /* 0x0003e2000c10150a */
[----:B0-----:R-:W-:-:S04]  /*4f910*/  LEA R32, P0, R47, R140, 0x1 ;  /* 0x0000008c2f207211 */ /* 0x001fc800078008ff */
[----:B------:R-:W-:Y:S02]  /*4f920*/  LEA.HI.X.SX32 R33, R47, R38, 0x1, P0 ;  /* 0x000000262f217211 */ /* 0x000fe400000f0eff */
[----:B-1----:R-:W-:Y:S02]  /*4f930*/  LEA R8, P0, R45, R140, 0x1 ;  /* 0x0000008c2d087211 */ /* 0x002fe400078008ff */
[----:B------:R-:W-:Y:S02]  /*4f940*/  LEA R47, R31, R71, 0x1 ;  /* 0x000000471f2f7211 */ /* 0x000fe400078e08ff */
[----:B------:R-:W-:-:S03]  /*4f950*/  LEA.HI.X.SX32 R9, R45, R38, 0x1, P0 ;  /* 0x000000262d097211 */ /* 0x000fc600000f0eff */
[----:B------:R-:W-:Y:S01]  /*4f960*/  IMAD R45, R31, 0x2, R47 ;  /* 0x000000021f2d7824 */ /* 0x000fe200078e022f */
[----:B------:R-:W-:Y:S02]  /*4f970*/  PRMT R2, R11, 0x7632, R2 ;  /* 0x000076320b027816 */ /* 0x000fe40000000002 */
[----:B------:R-:W-:Y:S02]  /*4f980*/  LEA R10, P0, R51, R140, 0x1 ;  /* 0x0000008c330a7211 */ /* 0x000fe400078008ff */
[----:B------:R-:W-:Y:S01]  /*4f990*/  LEA R77, R31, R45, 0x1 ;  /* 0x0000002d1f4d7211 */ /* 0x000fe200078e08ff */
[----:B------:R0:W-:Y:S01]  /*4f9a0*/  STG.E.U16 desc[UR10][R20.64], R2 ;  /* 0x0000000214007986 */ /* 0x0001e2000c10150a */
[----:B------:R-:W-:-:S03]  /*4f9b0*/  LEA.HI.X.SX32 R11, R51, R38, 0x1, P0 ;  /* 0x00000026330b7211 */ /* 0x000fc600000f0eff */
[----:B------:R-:W-:Y:S01]  /*4f9c0*/  IMAD R51, R31, 0x2, R77 ;  /* 0x000000021f337824 */ /* 0x000fe200078e024d */
[----:B--2---:R-:W-:Y:S02]  /*4f9d0*/  PRMT R0, R238, 0x7632, R0 ;  /* 0x00007632ee007816 */ /* 0x004fe40000000000 */
[C---:B0-----:R-:W-:Y:S01]  /*4f9e0*/  LEA R20, P0, R37.reuse, R140, 0x1 ;  /* 0x0000008c25147211 */ /* 0x041fe200078008ff */
[----:B------:R0:W-:Y:S03]  /*4f9f0*/  STG.E.U16 desc[UR10][R22.64], R238 ;  /* 0x000000ee16007986 */ /* 0x0001e6000c10150a */
[----:B------:R-:W-:Y:S02]  /*4fa00*/  LEA.HI.X.SX32 R21, R37, R38, 0x1, P0 ;  /* 0x0000002625157211 */ /* 0x000fe400000f0eff */
[----:B------:R-:W-:Y:S01]  /*4fa10*/  LEA R37, R31, R51, 0x1 ;  /* 0x000000331f257211 */ /* 0x000fe200078e08ff */
[----:B------:R-:W-:Y:S04]  /*4fa20*/  STG.E.U16 desc[UR10][R28.64], R0 ;  /* 0x000000001c007986 */ /* 0x000fe8000c10150a */
[----:B------:R1:W-:Y:S01]  /*4fa30*/  STG.E.U16 desc[UR10][R32.64], R233 ;  /* 0x000000e920007986 */ /* 0x0003e2000c10150a */
[----:B0-----:R-:W-:Y:S01]  /*4fa40*/  LEA R22, P0, R59, R140, 0x1 ;  /* 0x0000008c3b167211 */ /* 0x001fe200078008ff */
[----:B-1----:R-:W-:Y:S01]  /*4fa50*/  IMAD R33, R31, 0x2, R37 ;  /* 0x000000021f217824 */ /* 0x002fe200078e0225 */
[----:B------:R-:W-:-:S04]  /*4fa60*/  PRMT R2, R233, 0x7632, R2 ;  /* 0x00007632e9027816 */ /* 0x000fc80000000002 */
[----:B------:R-:W-:Y:S02]  /*4fa70*/  LEA R79, R31, R33, 0x1 ;  /* 0x000000211f4f7211 */ /* 0x000fe400078e08ff */
[----:B------:R-:W-:Y:S02]  /*4fa80*/  LEA.HI.X.SX32 R23, R59, R38, 0x1, P0 ;  /* 0x000000263b177211 */ /* 0x000fe400000f0eff */
[----:B------:R-:W-:Y:S01]  /*4fa90*/  LEA R28, P1, R63, R140, 0x1 ;  /* 0x0000008c3f1c7211 */ /* 0x000fe200078208ff */
[----:B------:R-:W-:Y:S01]  /*4faa0*/  IMAD R59, R31, 0x2, R79 ;  /* 0x000000021f3b7824 */ /* 0x000fe200078e024f */
[----:B------:R0:W-:Y:S02]  /*4fab0*/  STG.E.U16 desc[UR10][R8.64], R2 ;  /* 0x0000000208007986 */ /* 0x0001e4000c10150a */
[----:B------:R-:W-:Y:S02]  /*4fac0*/  LEA.HI.X.SX32 R29, R63, R38, 0x1, P1 ;  /* 0x000000263f1d7211 */ /* 0x000fe400008f0eff */
[----:B------:R-:W-:Y:S01]  /*4fad0*/  LEA R63, R31, R59, 0x1 ;  /* 0x0000003b1f3f7211 */ /* 0x000fe200078e08ff */
[----:B----4-:R1:W-:Y:S01]  /*4fae0*/  STG.E.U16 desc[UR10][R10.64], R235 ;  /* 0x000000eb0a007986 */ /* 0x0103e2000c10150a */
[----:B0-----:R-:W-:-:S04]  /*4faf0*/  LEA R8, P0, R53, R140, 0x1 ;  /* 0x0000008c35087211 */ /* 0x001fc800078008ff */
[----:B------:R-:W-:Y:S01]  /*4fb00*/  LEA.HI.X.SX32 R9, R53, R38, 0x1, P0 ;  /* 0x0000002635097211 */ /* 0x000fe200000f0eff */
[----:B------:R-:W-:Y:S01]  /*4fb10*/  IMAD R53, R31, 0x2, R63 ;  /* 0x000000021f357824 */ /* 0x000fe200078e023f */
[----:B-1----:R-:W-:Y:S02]  /*4fb20*/  LEA R10, P0, R55, R140, 0x1 ;  /* 0x0000008c370a7211 */ /* 0x002fe400078008ff */
        /* <DEDUP_REMOVED lines=10> */
[----:B------:R-:W-:Y:S02]  /*4fbd0*/  PRMT R2, R250, 0x7632, R2 ;  /* 0x00007632fa027816 */ /* 0x000fe40000000002 */
[----:B------:R-:W-:Y:S01]  /*4fbe0*/  LEA.HI.X.SX32 R23, R69, R38, 0x1, P0 ;  /* 0x0000002645177211 */ /* 0x000fe200000f0eff */
[C---:B------:R-:W-:Y:S02]  /*4fbf0*/  IMAD R69, R31.reuse, 0x2, R35 ;  /* 0x000000021f457824 */ /* 0x040fe400078e0223 */
[----:B------:R0:W-:Y:S03]  /*4fc00*/  STG.E.U16 desc[UR10][R28.64], R2 ;  /* 0x000000021c007986 */ /* 0x0001e6000c10150a */
[----:B------:R-:W-:Y:S01]  /*4fc10*/  LEA R87, R31, R69, 0x1 ;  /* 0x000000451f577211 */ /* 0x000fe200078e08ff */
[----:B------:R1:W-:Y:S01]  /*4fc20*/  STG.E.U16 desc[UR10][R8.64], R204 ;  /* 0x000000cc08007986 */ /* 0x0003e2000c10150a */
[----:B0-----:R-:W-:-:S04]  /*4fc30*/  LEA R28, P0, R49, R140, 0x1 ;  /* 0x0000008c311c7211 */ /* 0x001fc800078008ff */
[----:B------:R-:W-:Y:S01]  /*4fc40*/  LEA.HI.X.SX32 R29, R49, R38, 0x1, P0 ;  /* 0x00000026311d7211 */ /* 0x000fe200000f0eff */
[----:B------:R-:W-:Y:S01]  /*4fc50*/  IMAD R49, R31, 0x2, R87 ;  /* 0x000000021f317824 */ /* 0x000fe200078e0257 */
[----:B-1----:R-:W-:-:S04]  /*4fc60*/  LEA R8, P0, R61, R140, 0x1 ;  /* 0x0000008c3d087211 */ /* 0x002fc800078008ff */
[----:B------:R-:W-:Y:S02]  /*4fc70*/  LEA.HI.X.SX32 R9, R61, R38, 0x1, P0 ;  /* 0x000000263d097211 */ /* 0x000fe400000f0eff */
[----:B------:R-:W-:Y:S02]  /*4fc80*/  LEA R61, R31, R49, 0x1 ;  /* 0x000000311f3d7211 */ /* 0x000fe400078e08ff */
[----:B------:R-:W-:-:S03]  /*4fc90*/  PRMT R0, R204, 0x7632, R0 ;  /* 0x00007632cc007816 */ /* 0x000fc60000000000 */
[C---:B------:R-:W-:Y:S02]  /*4fca0*/  IMAD R97, R31.reuse, 0x2, R61 ;  /* 0x000000021f617824 */ /* 0x040fe400078e023d */
[----:B------:R0:W-:Y:S03]  /*4fcb0*/  STG.E.U16 desc[UR10][R10.64], R0 ;  /* 0x000000000a007986 */ /* 0x0001e6000c10150a */
[----:B------:R-:W-:Y:S01]  /*4fcc0*/  LEA R99, R31, R97, 0x1 ;  /* 0x000000611f637211 */ /* 0x000fe200078e08ff */
[----:B------:R1:W-:Y:S01]  /*4fcd0*/  STG.E.U16 desc[UR10][R20.64], R205 ;  /* 0x000000cd14007986 */ /* 0x0003e2000c10150a */
[----:B0-----:R-:W-:Y:S02]  /*4fce0*/  PRMT R11, R205, 0x7632, R11 ;  /* 0x00007632cd0b7816 */ /* 0x001fe4000000000b */
[----:B------:R-:W-:-:S03]  /*4fcf0*/  LEA R10, P0, R39, R140, 0x1 ;  /* 0x0000008c270a7211 */ /* 0x000fc600078008ff */
[----:B------:R0:W-:Y:S01]  /*4fd00*/  STG.E.U16 desc[UR10][R22.64], R11 ;  /* 0x0000000b16007986 */ /* 0x0001e2000c10150a */
[C---:B-1----:R-:W-:Y:S02]  /*4fd10*/  LEA R20, P1, R57.reuse, R140, 0x1 ;  /* 0x0000008c39147211 */ /* 0x042fe400078208ff */
[----:B------:R-:W-:Y:S02]  /*4fd20*/  PRMT R0, R206, 0x7632, R0 ;  /* 0x00007632ce007816 */ /* 0x000fe40000000000 */
[-C--:B------:R-:W-:Y:S02]  /*4fd30*/  LEA.HI.X.SX32 R21, R57, R38.reuse, 0x1, P1 ;  /* 0x0000002639157211 */ /* 0x080fe400008f0eff */
[----:B0-----:R-:W-:Y:S01]  /*4fd40*/  LEA.HI.X.SX32 R11, R39, R38, 0x1, P0 ;  /* 0x00000026270b7211 */ /* 0x001fe200000f0eff */
[----:B------:R-:W-:Y:S01]  /*4fd50*/  IMAD R39, R31, 0x2, R99 ;  /* 0x000000021f277824 */ /* 0x000fe200078e0263 */
[----:B------:R-:W-:Y:S01]  /*4fd60*/  LEA R22, P0, R71, R140, 0x1 ;  /* 0x0000008c47167211 */ /* 0x000fe200078008ff */
[----:B------:R-:W-:Y:S03]  /*4fd70*/  STG.E.U16 desc[UR10][R28.64], R206 ;  /* 0x000000ce1c007986 */ /* 0x000fe6000c10150a */
[----:B------:R-:W-:Y:S01]  /*4fd80*/  LEA R57, R31, R39, 0x1 ;  /* 0x000000271f397211 */ /* 0x000fe200078e08ff */
[----:B------:R0:W-:Y:S01]  /*4fd90*/  STG.E.U16 desc[UR10][R8.64], R0 ;  /* 0x0000000008007986 */ /* 0x0001e2000c10150a */
[----:B------:R-:W-:-:S03]  /*4fda0*/  LEA.HI.X.SX32 R23, R71, R38, 0x1, P0 ;  /* 0x0000002647177211 */ /* 0x000fc600000f0eff */
[----:B------:R-:W-:Y:S01]  /*4fdb0*/  IMAD R71, R31, 0x2, R57 ;  /* 0x000000021f477824 */ /* 0x000fe200078e0239 */
[----:B0-----:R-:W-:-:S04]  /*4fdc0*/  LEA R8, P0, R47, R140, 0x1 ;  /* 0x0000008c2f087211 */ /* 0x001fc800078008ff */
[----:B------:R-:W-:Y:S02]  /*4fdd0*/  LEA.HI.X.SX32 R9, R47, R38, 0x1, P0 ;  /* 0x000000262f097211 */ /* 0x000fe400000f0eff */
[----:B------:R-:W-:Y:S02]  /*4fde0*/  LEA R47, R31, R71, 0x1 ;  /* 0x000000471f2f7211 */ /* 0x000fe400078e08ff */
[----:B------:R-:W-:-:S03]  /*4fdf0*/  LEA R28, P0, R45, R140, 0x1 ;  /* 0x0000008c2d1c7211 */ /* 0x000fc600078008ff */
[----:B------:R-:W-:Y:S01]  /*4fe00*/  IMAD R105, R31, 0x2, R47 ;  /* 0x000000021f697824 */ /* 0x000fe200078e022f */
[----:B------:R0:W-:Y:S01]  /*4fe10*/  STG.E.U16 desc[UR10][R10.64], R207 ;  /* 0x000000cf0a007986 */ /* 0x0001e2000c10150a */
[----:B------:R-:W-:-:S03]  /*4fe20*/  LEA.HI.X.SX32 R29, R45, R38, 0x1, P0 ;  /* 0x000000262d1d7211 */ /* 0x000fc600000f0eff */
[----:B------:R-:W-:Y:S02]  /*4fe30*/  LEA R45, R31, R105, 0x1 ;  /* 0x000000691f2d7211 */ /* 0x000fe400078e08ff */
[----:B------:R-:W-:Y:S02]  /*4fe40*/  PRMT R2, R207, 0x7632, R2 ;  /* 0x00007632cf027816 */ /* 0x000fe40000000002 */
[----:B0-----:R-:W-:-:S04]  /*4fe50*/  LEA R10, P0, R77, R140, 0x1 ;  /* 0x0000008c4d0a7211 */ /* 0x001fc800078008ff */
[----:B------:R-:W-:Y:S01]  /*4fe60*/  LEA.HI.X.SX32 R11, R77, R38, 0x1, P0 ;  /* 0x000000264d0b7211 */ /* 0x000fe200000f0eff */
[C---:B------:R-:W-:Y:S01]  /*4fe70*/  IMAD R77, R31.reuse, 0x2, R45 ;  /* 0x000000021f4d7824 */ /* 0x040fe200078e022d */
[----:B------:R0:W-:Y:S04]  /*4fe80*/  STG.E.U16 desc[UR10][R20.64], R2 ;  /* 0x0000000214007986 */ /* 0x0001e8000c10150a */
        /* <DEDUP_REMOVED lines=16> */
[----:B------:R-:W-:Y:S01]  /*4ff90*/  LEA R8, P0, R33, R140, 0x1 ;  /* 0x0000008c21087211 */ /* 0x000fe200078008ff */
[----:B------:R0:W-:Y:S02]  /*4ffa0*/  STG.E.U16 desc[UR10][R10.64], R2 ;  /* 0x000000020a007986 */ /* 0x0001e4000c10150a */
[----:B------:R-:W-:Y:S01]  /*4ffb0*/  IMAD R79, R31, 0x2, R109 ;  /* 0x000000021f4f7824 */ /* 0x000fe200078e026d */
[----:B------:R-:W-:Y:S01]  /*4ffc0*/  LEA.HI.X.SX32 R9, R33, R38, 0x1, P0 ;  /* 0x0000002621097211 */ /* 0x000fe200000f0eff */
[----:B------:R-:W-:Y:S03]  /*4ffd0*/  STG.E.U16 desc[UR10][R20.64], R14 ;  /* 0x0000000e14007986 */ /* 0x000fe6000c10150a */
[----:B------:R-:W-:-:S02]  /*4ffe0*/  LEA R111, R31, R79, 0x1 ;  /* 0x0000004f1f6f7211 */ /* 0x000fc400078e08ff */
[----:B0-----:R-:W-:Y:S02]  /*4fff0*/  PRMT R11, R14, 0x7632, R11 ;  /* 0x000076320e0b7816 */ /* 0x001fe4000000000b */
[----:B------:R-:W-:-:S03]  /*50000*/  LEA R10, P0, R59, R140, 0x1 ;  /* 0x0000008c3b0a7211 */ /* 0x000fc600078008ff */
[----:B------:R0:W-:Y:S02]  /*50010*/  STG.E.U16 desc[UR10][R22.64], R11 ;  /* 0x0000000b16007986 */ /* 0x0001e4000c10150a */
[----:B0-----:R-:W-:Y:S01]  /*50020*/  LEA.HI.X.SX32 R11, R59, R38, 0x1, P0 ;  /* 0x000000263b0b7211 */ /* 0x001fe200000f0eff */
[----:B------:R-:W-:Y:S01]  /*50030*/  IMAD R59, R31, 0x2, R111 ;  /* 0x000000021f3b7824 */ /* 0x000fe200078e026f */
[----:B------:R-:W-:-:S04]  /*50040*/  LEA R20, P0, R63, R140, 0x1 ;  /* 0x0000008c3f147211 */ /* 0x000fc800078008ff */
        /* <DEDUP_REMOVED lines=12> */
[----:B------:R-:W-:Y:S02]  /*50110*/  LEA R119, R31, R55, 0x1 ;  /* 0x000000371f777211 */ /* 0x000fe400078e08ff */
[----:B0-----:R-:W-:-:S04]  /*50120*/  LEA R12, P0, R85, R140, 0x1 ;  /* 0x0000008c550c7211 */ /* 0x001fc800078008ff */
[----:B------:R-:W-:Y:S01]  /*50130*/  LEA.HI.X.SX32 R13, R85, R38, 0x1, P0 ;  /* 0x00000026550d7211 */ /* 0x000fe200000f0eff */
[----:B------:R-:W-:Y:S01]  /*50140*/  IMAD R85, R31, 0x2, R119 ;  /* 0x000000021f557824 */ /* 0x000fe200078e0277 */
[----:B------:R0:W-:Y:S01]  /*50150*/  STG.E.U16 desc[UR10][R10.64], R4 ;  /* 0x000000040a007986 */ /* 0x0001e2000c10150a */
[----:B------:R-:W-:-:S03]  /*50160*/  PRMT R2, R4, 0x7632, R2 ;  /* 0x0000763204027816 */ /* 0x000fc60000000002 */
[----:B------:R-:W-:Y:S02]  /*50170*/  LEA R125, R31, R85, 0x1 ;  /* 0x000000551f7d7211 */ /* 0x000fe400078e08ff */
[----:B------:R-:W-:Y:S01]  /*50180*/  STG.E.U16 desc[UR10][R20.64], R2 ;  /* 0x0000000214007986 */ /* 0x000fe2000c10150a */
[----:B0-----:R-:W-:Y:S02]  /*50190*/  LEA R10, P0, R35, R140, 0x1 ;  /* 0x0000008c230a7211 */ /* 0x001fe400078008ff */
[----:B------:R-:W-:Y:S01]  /*501a0*/  IMAD R127, R31, 0x2, R125 ;  /* 0x000000021f7f7824 */ /* 0x000fe200078e027d */
[----:B------:R-:W-:Y:S02]  /*501b0*/  PRMT R0, R5, 0x7632, R0 ;  /* 0x0000763205007816 */ /* 0x000fe40000000000 */
[----:B------:R-:W-:Y:S02]  /*501c0*/  LEA.HI.X.SX32 R11, R35, R38, 0x1, P0 ;  /* 0x00000026230b7211 */ /* 0x000fe400000f0eff */
[C---:B------:R-:W-:Y:S01]  /*501d0*/  LEA R14, P0, R69.reuse, R140, 0x1 ;  /* 0x0000008c450e7211 */ /* 0x040fe200078008ff */
[----:B------:R0:W-:Y:S03]  /*501e0*/  STG.E.U16 desc[UR10][R22.64], R5 ;  /* 0x0000000516007986 */ /* 0x0001e6000c10150a */
[----:B------:R-:W-:Y:S01]  /*501f0*/  LEA.HI.X.SX32 R15, R69, R38, 0x1, P0 ;  /* 0x00000026450f7211 */ /* 0x000fe200000f0eff */
[----:B------:R-:W-:Y:S01]  /*50200*/  STG.E.U16 desc[UR10][R8.64], R0 ;  /* 0x0000000008007986 */ /* 0x000fe2000c10150a */
[----:B------:R-:W-:-:S02]  /*50210*/  LEA R4, P0, R87, R140, 0x1 ;  /* 0x0000008c57047211 */ /* 0x000fc400078008ff */
[----:B------:R-:W-:Y:S01]  /*50220*/  LEA R69, R31, R127, 0x1 ;  /* 0x0000007f1f457211 */ /* 0x000fe200078e08ff */
[----:B------:R-:W-:Y:S01]  /*50230*/  STG.E.U16 desc[UR10][R12.64], R6 ;  /* 0x000000060c007986 */ /* 0x000fe2000c10150a */
[----:B0-----:R-:W-:-:S05]  /*50240*/  PRMT R5, R6, 0x7632, R5 ;  /* 0x0000763206057816 */ /* 0x001fca0000000005 */
[----:B------:R0:W-:Y:S02]  /*50250*/  STG.E.U16 desc[UR10][R10.64], R5 ;  /* 0x000000050a007986 */ /* 0x0001e4000c10150a */
[----:B0-----:R-:W-:Y:S01]  /*50260*/  LEA.HI.X.SX32 R5, R87, R38, 0x1, P0 ;  /* 0x0000002657057211 */ /* 0x001fe200000f0eff */
[----:B------:R-:W-:-:S05]  /*50270*/  IMAD R87, R31, 0x2, R69 ;  /* 0x000000021f577824 */ /* 0x000fca00078e0245 */
[----:B------:R-:W-:Y:S02]  /*50280*/  LEA R129, R31, R87, 0x1 ;  /* 0x000000571f817211 */ /* 0x000fe400078e08ff */
[----:B------:R-:W-:-:S03]  /*50290*/  LEA R8, P0, R49, R140, 0x1 ;  /* 0x0000008c31087211 */ /* 0x000fc600078008ff */
[----:B------:R-:W-:Y:S01]  /*502a0*/  IMAD R131, R31, 0x2, R129 ;  /* 0x000000021f837824 */ /* 0x000fe200078e0281 */
[----:B------:R-:W-:Y:S02]  /*502b0*/  LEA.HI.X.SX32 R9, R49, R38, 0x1, P0 ;  /* 0x0000002631097211 */ /* 0x000fe400000f0eff */
[----:B------:R-:W-:Y:S02]  /*502c0*/  LEA R12, P0, R61, R140, 0x1 ;  /* 0x0000008c3d0c7211 */ /* 0x000fe400078008ff */
[----:B------:R-:W-:Y:S02]  /*502d0*/  LEA R133, R31, R131, 0x1 ;  /* 0x000000831f857211 */ /* 0x000fe400078e08ff */
[----:B------:R-:W-:Y:S02]  /*502e0*/  LEA.HI.X.SX32 R13, R61, R38, 0x1, P0 ;  /* 0x000000263d0d7211 */ /* 0x000fe400000f0eff */
[----:B------:R-:W-:Y:S01]  /*502f0*/  LEA R10, P0, R97, R140, 0x1 ;  /* 0x0000008c610a7211 */ /* 0x000fe200078008ff */
[----:B------:R-:W-:-:S03]  /*50300*/  IMAD R135, R31, 0x2, R133 ;  /* 0x000000021f877824 */ /* 0x000fc600078e0285 */
[----:B------:R-:W-:Y:S02]  /*50310*/  LEA.HI.X.SX32 R11, R97, R38, 0x1, P0 ;  /* 0x00000026610b7211 */ /* 0x000fe400000f0eff */
[----:B------:R-:W-:Y:S02]  /*50320*/  LEA R97, R31, R135, 0x1 ;  /* 0x000000871f617211 */ /* 0x000fe400078e08ff */
[----:B------:R-:W-:-:S03]  /*50330*/  LEA R20, P1, R39, R140, 0x1 ;  /* 0x0000008c27147211 */ /* 0x000fc600078208ff */
[----:B------:R-:W-:Y:S01]  /*50340*/  IMAD R137, R31, 0x2, R97 ;  /* 0x000000021f897824 */ /* 0x000fe200078e0261 */
[----:B------:R-:W-:-:S04]  /*50350*/  LEA.HI.X.SX32 R21, R39, R38, 0x1, P1 ;  /* 0x0000002627157211 */ /* 0x000fc800008f0eff */
[----:B------:R-:W-:-:S05]  /*50360*/  LEA R39, R31, R137, 0x1 ;  /* 0x000000891f277211 */ /* 0x000fca00078e08ff */
[----:B------:R-:W-:-:S05]  /*50370*/  IMAD R139, R31, 0x2, R39 ;  /* 0x000000021f8b7824 */ /* 0x000fca00078e0227 */
        /* <DEDUP_REMOVED lines=8> */
[C---:B------:R-:W-:Y:S01]  /*50400*/  LEA R157, R31.reuse, R155, 0x1 ;  /* 0x0000009b1f9d7211 */ /* 0x040fe200078e08ff */
[----:B------:R0:W-:Y:S04]  /*50410*/  STG.E.U16 desc[UR10][R14.64], R7 ;  /* 0x000000070e007986 */ /* 0x0001e8000c10150a */
[----:B------:R-:W-:Y:S01]  /*50420*/  IMAD R159, R31, 0x2, R157 ;  /* 0x000000021f9f7824 */ /* 0x000fe200078e029d */
[----:B------:R-:W-:Y:S02]  /*50430*/  PRMT R2, R7, 0x7632, R2 ;  /* 0x0000763207027816 */ /* 0x000fe40000000002 */
[----:B------:R-:W-:Y:S02]  /*50440*/  PRMT R6, R24, 0x7632, R6 ;  /* 0x0000763218067816 */ /* 0x000fe40000000006 */
[----:B------:R-:W-:-:S02]  /*50450*/  LEA R161, R31, R159, 0x1 ;  /* 0x0000009f1fa17211 */ /* 0x000fc400078e08ff */
[----:B0-----:R-:W-:Y:S01]  /*50460*/  LEA R14, P0, R99, R140, 0x1 ;  /* 0x0000008c630e7211 */ /* 0x001fe200078008ff */
[----:B------:R0:W-:Y:S02]  /*50470*/  STG.E.U16 desc[UR10][R4.64], R2 ;  /* 0x0000000204007986 */ /* 0x0001e4000c10150a */
[----:B------:R-:W-:Y:S01]  /*50480*/  IMAD R163, R31, 0x2, R161 ;  /* 0x000000021fa37824 */ /* 0x000fe200078e02a1 */
[----:B------:R-:W-:Y:S01]  /*50490*/  LEA.HI.X.SX32 R15, R99, R38, 0x1, P0 ;  /* 0x00000026630f7211 */ /* 0x000fe200000f0eff */
[----:B------:R1:W-:Y:S01]  /*504a0*/  STG.E.U16 desc[UR10][R8.64], R24 ;  /* 0x0000001808007986 */ /* 0x0003e2000c10150a */
[----:B------:R-:W-:-:S03]  /*504b0*/  PRMT R7, R25, 0x7632, R7 ;  /* 0x0000763219077816 */ /* 0x000fc60000000007 */
[----:B------:R2:W-:Y:S01]  /*504c0*/  STG.E.U16 desc[UR10][R12.64], R6 ;  /* 0x000000060c007986 */ /* 0x0005e2000c10150a */
[----:B0-----:R-:W-:-:S03]  /*504d0*/  LEA R4, P0, R57, R140, 0x1 ;  /* 0x0000008c39047211 */ /* 0x001fc600078008ff */
[----:B------:R0:W-:Y:S01]  /*504e0*/  STG.E.U16 desc[UR10][R10.64], R25 ;  /* 0x000000190a007986 */ /* 0x0001e2000c10150a */
[----:B------:R-:W-:Y:S02]  /*504f0*/  LEA R165, R31, R163, 0x1 ;  /* 0x000000a31fa57211 */ /* 0x000fe400078e08ff */
[----:B-1----:R-:W-:Y:S02]  /*50500*/  LEA R8, P2, R47, R140, 0x1 ;  /* 0x0000008c2f087211 */ /* 0x002fe400078408ff */
[----:B------:R-:W-:Y:S02]  /*50510*/  LEA.HI.X.SX32 R5, R57, R38, 0x1, P0 ;  /* 0x0000002639057211 */ /* 0x000fe400000f0eff */
[----:B--2---:R-:W-:Y:S01]  /*50520*/  LEA R6, P1, R71, R140, 0x1 ;  /* 0x0000008c47067211 */ /* 0x004fe200078208ff */
[----:B------:R1:W-:Y:S01]  /*50530*/  STG.E.U16 desc[UR10][R14.64], R7 ;  /* 0x000000070e007986 */ /* 0x0003e2000c10150a */
[----:B------:R-:W-:Y:S02]  /*50540*/  LEA.HI.X.SX32 R9, R47, R38, 0x1, P2 ;  /* 0x000000262f097211 */ /* 0x000fe400010f0eff */
[----:B0-----:R-:W-:Y:S01]  /*50550*/  LEA R10, P0, R105, R140, 0x1 ;  /* 0x0000008c690a7211 */ /* 0x001fe200078008ff */
[----:B------:R0:W-:Y:S01]  /*50560*/  STG.E.U16 desc[UR10][R20.64], R26 ;  /* 0x0000001a14007986 */ /* 0x0001e2000c10150a */
[----:B------:R-:W-:-:S02]  /*50570*/  IMAD R167, R31, 0x2, R165 ;  /* 0x000000021fa77824 */ /* 0x000fc400078e02a5 */
[-C--:B------:R-:W-:Y:S02]  /*50580*/  LEA.HI.X.SX32 R11, R105, R38.reuse, 0x1, P0 ;  /* 0x00000026690b7211 */ /* 0x080fe400000f0eff */
[----:B-1----:R-:W-:Y:S02]  /*50590*/  LEA.HI.X.SX32 R7, R71, R38, 0x1, P1 ;  /* 0x0000002647077211 */ /* 0x002fe400008f0eff */
[-C--:B------:R-:W-:Y:S02]  /*505a0*/  LEA R12, P1, R45, R140.reuse, 0x1 ;  /* 0x0000008c2d0c7211 */ /* 0x080fe400078208ff */
[-C--:B------:R-:W-:Y:S02]  /*505b0*/  LEA R14, P2, R77, R140.reuse, 0x1 ;  /* 0x0000008c4d0e7211 */ /* 0x080fe400078408ff */
[----:B0-----:R-:W-:Y:S02]  /*505c0*/  LEA R20, P0, R107, R140, 0x1 ;  /* 0x0000008c6b147211 */ /* 0x001fe400078008ff */
[----:B------:R-:W-:-:S02]  /*505d0*/  LEA.HI.X.SX32 R13, R45, R38, 0x1, P1 ;  /* 0x000000262d0d7211 */ /* 0x000fc400008f0eff */
[----:B------:R-:W-:Y:S02]  /*505e0*/  LEA.HI.X.SX32 R15, R77, R38, 0x1, P2 ;  /* 0x000000264d0f7211 */ /* 0x000fe400010f0eff */
[-C--:B------:R-:W-:Y:S02]  /*505f0*/  LEA R22, P1, R51, R140.reuse, 0x1 ;  /* 0x0000008c33167211 */ /* 0x080fe400078208ff */
[----:B------:R-:W-:Y:S02]  /*50600*/  LEA R24, P2, R37, R140, 0x1 ;  /* 0x0000008c25187211 */ /* 0x000fe400078408ff */
[----:B------:R-:W-:Y:S02]  /*50610*/  LEA.HI.X.SX32 R21, R107, R38, 0x1, P0 ;  /* 0x000000266b157211 */ /* 0x000fe400000f0eff */
[----:B------:R-:W-:Y:S02]  /*50620*/  LEA R28, P0, R29, R140, 0x1 ;  /* 0x0000008c1d1c7211 */ /* 0x000fe400078008ff */
[----:B------:R-:W-:-:S02]  /*50630*/  LEA R169, R31, R167, 0x1 ;  /* 0x000000a71fa97211 */ /* 0x000fc400078e08ff */
[-C--:B------:R-:W-:Y:S02]  /*50640*/  LEA.HI.X.SX32 R23, R51, R38.reuse, 0x1, P1 ;  /* 0x0000002633177211 */ /* 0x080fe400008f0eff */
[----:B------:R-:W-:Y:S02]  /*50650*/  LEA.HI.X.SX32 R25, R37, R38, 0x1, P2 ;  /* 0x0000002625197211 */ /* 0x000fe400010f0eff */
[-C--:B------:R-:W-:Y:S01]  /*50660*/  LEA R32, P1, R109, R140.reuse, 0x1 ;  /* 0x0000008c6d207211 */ /* 0x080fe200078208ff */
[----:B------:R-:W-:Y:S01]  /*50670*/  IMAD R171, R31, 0x2, R169 ;  /* 0x000000021fab7824 */ /* 0x000fe200078e02a9 */
[----:B------:R-:W-:Y:S02]  /*50680*/  LEA R34, P2, R79, R140, 0x1 ;  /* 0x0000008c4f227211 */ /* 0x000fe400078408ff */
[----:B------:R-:W-:Y:S02]  /*50690*/  LEA.HI.X.SX32 R29, R29, R38, 0x1, P0 ;  /* 0x000000261d1d7211 */ /* 0x000fe400000f0eff */
[----:B------:R-:W-:-:S02]  /*506a0*/  LEA R36, P0, R111, R140, 0x1 ;  /* 0x0000008c6f247211 */ /* 0x000fc400078008ff */
[-C--:B------:R-:W-:Y:S02]  /*506b0*/  LEA.HI.X.SX32 R33, R109, R38.reuse, 0x1, P1 ;  /* 0x000000266d217211 */ /* 0x080fe400008f0eff */
[----:B------:R-:W-:Y:S02]  /*506c0*/  LEA.HI.X.SX32 R35, R79, R38, 0x1, P2 ;  /* 0x000000264f237211 */ /* 0x000fe400010f0eff */
[-C--:B------:R-:W-:Y:S02]  /*506d0*/  LEA R44, P1, R59, R140.reuse, 0x1 ;  /* 0x0000008c3b2c7211 */ /* 0x080fe400078208ff */
[----:B------:R-:W-:Y:S02]  /*506e0*/  LEA R46, P2, R63, R140, 0x1 ;  /* 0x0000008c3f2e7211 */ /* 0x000fe400078408ff */
[----:B------:R-:W-:Y:S02]  /*506f0*/  LEA.HI.X.SX32 R37, R111, R38, 0x1, P0 ;  /* 0x000000266f257211 */ /* 0x000fe400000f0eff */
[----:B------:R-:W-:-:S02]  /*50700*/  LEA R48, P0, R117, R140, 0x1 ;  /* 0x0000008c75307211 */ /* 0x000fc400078008ff */
[----:B------:R-:W-:Y:S02]  /*50710*/  LEA R173, R31, R171, 0x1 ;  /* 0x000000ab1fad7211 */ /* 0x000fe400078e08ff */
[-C--:B------:R-:W-:Y:S02]  /*50720*/  LEA.HI.X.SX32 R45, R59, R38.reuse, 0x1, P1 ;  /* 0x000000263b2d7211 */ /* 0x080fe400008f0eff */
[----:B------:R-:W-:Y:S02]  /*50730*/  LEA.HI.X.SX32 R47, R63, R38, 0x1, P2 ;  /* 0x000000263f2f7211 */ /* 0x000fe400010f0eff */
[-C--:B------:R-:W-:Y:S01]  /*50740*/  LEA R50, P1, R53, R140.reuse, 0x1 ;  /* 0x0000008c35327211 */ /* 0x080fe200078208ff */
[----:B------:R-:W-:Y:S01]  /*50750*/  IMAD R175, R31, 0x2, R173 ;  /* 0x000000021faf7824 */ /* 0x000fe200078e02ad */
[----:B------:R-:W-:Y:S02]  /*50760*/  LEA R52, P2, R55, R140, 0x1 ;  /* 0x0000008c37347211 */ /* 0x000fe400078408ff */
[----:B------:R-:W-:-:S02]  /*50770*/  LEA.HI.X.SX32 R49, R117, R38, 0x1, P0 ;  /* 0x0000002675317211 */ /* 0x000fc400000f0eff */
[----:B------:R-:W-:Y:S02]  /*50780*/  LEA R54, P0, R119, R140, 0x1 ;  /* 0x0000008c77367211 */ /* 0x000fe400078008ff */
[-C--:B------:R-:W-:Y:S02]  /*50790*/  LEA.HI.X.SX32 R51, R53, R38.reuse, 0x1, P1 ;  /* 0x0000002635337211 */ /* 0x080fe400008f0eff */
[----:B------:R-:W-:Y:S02]  /*507a0*/  LEA.HI.X.SX32 R53, R55, R38, 0x1, P2 ;  /* 0x0000002637357211 */ /* 0x000fe400010f0eff */
[----:B------:R-:W-:Y:S02]  /*507b0*/  LEA R56, P1, R85, R140, 0x1 ;  /* 0x0000008c55387211 */ /* 0x000fe400078208ff */
[----:B------:R-:W-:Y:S02]  /*507c0*/  LEA.HI.X.SX32 R55, R119, R38, 0x1, P0 ;  /* 0x0000002677377211 */ /* 0x000fe400000f0eff */
[----:B------:R-:W-:-:S02]  /*507d0*/  LEA R58, P2, R125, R140, 0x1 ;  /* 0x0000008c7d3a7211 */ /* 0x000fc400078408ff */
[----:B------:R-:W-:Y:S02]  /*507e0*/  LEA R60, P0, R127, R140, 0x1 ;  /* 0x0000008c7f3c7211 */ /* 0x000fe400078008ff */
[----:B------:R-:W-:Y:S02]  /*507f0*/  LEA R177, R31, R175, 0x1 ;  /* 0x000000af1fb17211 */ /* 0x000fe400078e08ff */
[-C--:B------:R-:W-:Y:S02]  /*50800*/  LEA.HI.X.SX32 R57, R85, R38.reuse, 0x1, P1 ;  /* 0x0000002655397211 */ /* 0x080fe400008f0eff */
[----:B------:R-:W-:Y:S01]  /*50810*/  LEA.HI.X.SX32 R59, R125, R38, 0x1, P2 ;  /* 0x000000267d3b7211 */ /* 0x000fe200010f0eff */
[----:B------:R-:W-:Y:S01]  /*50820*/  IMAD R179, R31, 0x2, R177 ;  /* 0x000000021fb37824 */ /* 0x000fe200078e02b1 */
[----:B------:R-:W-:Y:S02]  /*50830*/  LEA R62, P1, R69, R140, 0x1 ;  /* 0x0000008c453e7211 */ /* 0x000fe400078208ff */
[----:B------:R-:W-:-:S02]  /*50840*/  LEA.HI.X.SX32 R61, R127, R38, 0x1, P0 ;  /* 0x000000267f3d7211 */ /* 0x000fc400000f0eff */
[-C--:B------:R-:W-:Y:S02]  /*50850*/  LEA R68, P2, R87, R140.reuse, 0x1 ;  /* 0x0000008c57447211 */ /* 0x080fe400078408ff */
[----:B------:R-:W-:Y:S02]  /*50860*/  LEA R70, P0, R129, R140, 0x1 ;  /* 0x0000008c81467211 */ /* 0x000fe400078008ff */
[-C--:B------:R-:W-:Y:S02]  /*50870*/  LEA.HI.X.SX32 R63, R69, R38.reuse, 0x1, P1 ;  /* 0x00000026453f7211 */ /* 0x080fe400008f0eff */
[----:B------:R-:W-:Y:S02]  /*50880*/  LEA.HI.X.SX32 R69, R87, R38, 0x1, P2 ;  /* 0x0000002657457211 */ /* 0x000fe400010f0eff */
[----:B------:R-:W-:Y:S02]  /*50890*/  LEA R76, P1, R131, R140, 0x1 ;  /* 0x0000008c834c7211 */ /* 0x000fe400078208ff */
[----:B------:R-:W-:-:S02]  /*508a0*/  LEA.HI.X.SX32 R71, R129, R38, 0x1, P0 ;  /* 0x0000002681477211 */ /* 0x000fc400000f0eff */
[-C--:B------:R-:W-:Y:S02]  /*508b0*/  LEA R78, P2, R133, R140.reuse, 0x1 ;  /* 0x0000008c854e7211 */ /* 0x080fe400078408ff */
[----:B------:R-:W-:Y:S02]  /*508c0*/  LEA R84, P0, R135, R140, 0x1 ;  /* 0x0000008c87547211 */ /* 0x000fe400078008ff */
[----:B------:R-:W-:Y:S02]  /*508d0*/  LEA R181, R31, R179, 0x1 ;  /* 0x000000b31fb57211 */ /* 0x000fe400078e08ff */
[-C--:B------:R-:W-:Y:S02]  /*508e0*/  LEA.HI.X.SX32 R77, R131, R38.reuse, 0x1, P1 ;  /* 0x00000026834d7211 */ /* 0x080fe400008f0eff */
[----:B------:R-:W-:Y:S01]  /*508f0*/  LEA.HI.X.SX32 R79, R133, R38, 0x1, P2 ;  /* 0x00000026854f7211 */ /* 0x000fe200010f0eff */
[----:B------:R-:W-:Y:S01]  /*50900*/  IMAD R183, R31, 0x2, R181 ;  /* 0x000000021fb77824 */ /* 0x000fe200078e02b5 */
[----:B------:R-:W-:-:S02]  /*50910*/  LEA R86, P1, R97, R140, 0x1 ;  /* 0x0000008c61567211 */ /* 0x000fc400078208ff */
[----:B------:R-:W-:Y:S02]  /*50920*/  LEA.HI.X.SX32 R85, R135, R38, 0x1, P0 ;  /* 0x0000002687557211 */ /* 0x000fe400000f0eff */
[-C--:B------:R-:W-:Y:S02]  /*50930*/  LEA R96, P2, R137, R140.reuse, 0x1 ;  /* 0x0000008c89607211 */ /* 0x080fe400078408ff */
[----:B------:R-:W-:Y:S02]  /*50940*/  LEA R98, P0, R39, R140, 0x1 ;  /* 0x0000008c27627211 */ /* 0x000fe400078008ff */
[-C--:B------:R-:W-:Y:S02]  /*50950*/  LEA.HI.X.SX32 R87, R97, R38.reuse, 0x1, P1 ;  /* 0x0000002661577211 */ /* 0x080fe400008f0eff */
[-C--:B------:R-:W-:Y:S02]  /*50960*/  LEA.HI.X.SX32 R97, R137, R38.reuse, 0x1, P2 ;  /* 0x0000002689617211 */ /* 0x080fe400010f0eff */
[----:B------:R-:W-:-:S02]  /*50970*/  LEA.HI.X.SX32 R99, R39, R38, 0x1, P0 ;  /* 0x0000002627637211 */ /* 0x000fc400000f0eff */
[----:B------:R-:W-:Y:S02]  /*50980*/  LEA R106, P2, R141, R140, 0x1 ;  /* 0x0000008c8d6a7211 */ /* 0x000fe400078408ff */
[----:B------:R-:W-:Y:S02]  /*50990*/  LEA R39, R31, R183, 0x1 ;  /* 0x000000b71f277211 */ /* 0x000fe400078e08ff */
[----:B------:R-:W-:-:S03]  /*509a0*/  LEA.HI.X.SX32 R107, R141, R38, 0x1, P2 ;  /* 0x000000268d6b7211 */ /* 0x000fc600010f0eff */
[----:B------:R-:W-:-:S05]  /*509b0*/  IMAD R141, R31, 0x2, R39 ;  /* 0x000000021f8d7824 */ /* 0x000fca00078e0227 */
[----:B------:R-:W-:-:S05]  /*509c0*/  LEA R185, R31, R141, 0x1 ;  /* 0x0000008d1fb97211 */ /* 0x000fca00078e08ff */
[----:B------:R-:W-:-:S05]  /*509d0*/  IMAD R187, R31, 0x2, R185 ;  /* 0x000000021fbb7824 */ /* 0x000fca00078e02b9 */
[----:B------:R-:W-:-:S05]  /*509e0*/  LEA R189, R31, R187, 0x1 ;  /* 0x000000bb1fbd7211 */ /* 0x000fca00078e08ff */
[----:B------:R-:W-:-:S05]  /*509f0*/  IMAD R191, R31, 0x2, R189 ;  /* 0x000000021fbf7824 */ /* 0x000fca00078e02bd */
[----:B------:R-:W-:-:S05]  /*50a00*/  LEA R193, R31, R191, 0x1 ;  /* 0x000000bf1fc17211 */ /* 0x000fca00078e08ff */
[----:B------:R-:W-:Y:S01]  /*50a10*/  IMAD R195, R31, 0x2, R193 ;  /* 0x000000021fc37824 */ /* 0x000fe200078e02c1 */
[-C--:B------:R-:W-:Y:S02]  /*50a20*/  LEA R104, P1, R139, R140.reuse, 0x1 ;  /* 0x0000008c8b687211 */ /* 0x080fe400078208ff */
[----:B------:R-:W-:Y:S02]  /*50a30*/  LEA R108, P0, R143, R140, 0x1 ;  /* 0x0000008c8f6c7211 */ /* 0x000fe400078008ff */
[----:B------:R-:W-:Y:S02]  /*50a40*/  LEA R199, R31, R195, 0x1 ;  /* 0x000000c31fc77211 */ /* 0x000fe400078e08ff */
[-C--:B------:R-:W-:Y:S02]  /*50a50*/  LEA.HI.X.SX32 R105, R139, R38.reuse, 0x1, P1 ;  /* 0x000000268b697211 */ /* 0x080fe400008f0eff */
[----:B------:R-:W-:Y:S01]  /*50a60*/  LEA.HI.X.SX32 R109, R143, R38, 0x1, P0 ;  /* 0x000000268f6d7211 */ /* 0x000fe200000f0eff */
[----:B------:R-:W-:Y:S01]  /*50a70*/  IMAD R201, R31, 0x2, R199 ;  /* 0x000000021fc97824 */ /* 0x000fe200078e02c7 */
[----:B------:R-:W-:-:S02]  /*50a80*/  LEA R110, P1, R145, R140, 0x1 ;  /* 0x0000008c916e7211 */ /* 0x000fc400078208ff */
[----:B------:R-:W-:Y:S02]  /*50a90*/  LEA R118, P0, R149, R140, 0x1 ;  /* 0x0000008c95767211 */ /* 0x000fe400078008ff */
[-C--:B------:R-:W-:Y:S02]  /*50aa0*/  LEA.HI.X.SX32 R111, R145, R38.reuse, 0x1, P1 ;  /* 0x00000026916f7211 */ /* 0x080fe400008f0eff */
[----:B------:R-:W-:Y:S02]  /*50ab0*/  LEA.HI.X.SX32 R119, R149, R38, 0x1, P0 ;  /* 0x0000002695777211 */ /* 0x000fe400000f0eff */
[-C--:B------:R-:W-:Y:S02]  /*50ac0*/  LEA R124, P1, R151, R140.reuse, 0x1 ;  /* 0x0000008c977c7211 */ /* 0x080fe400078208ff */
[----:B------:R-:W-:Y:S02]  /*50ad0*/  LEA R128, P0, R155, R140, 0x1 ;  /* 0x0000008c9b807211 */ /* 0x000fe400078008ff */
[----:B------:R-:W-:-:S02]  /*50ae0*/  LEA R203, R31, R201, 0x1 ;  /* 0x000000c91fcb7211 */ /* 0x000fc400078e08ff */
[-C--:B------:R-:W-:Y:S02]  /*50af0*/  LEA.HI.X.SX32 R125, R151, R38.reuse, 0x1, P1 ;  /* 0x00000026977d7211 */ /* 0x080fe400008f0eff */
[----:B------:R-:W-:Y:S01]  /*50b00*/  LEA.HI.X.SX32 R129, R155, R38, 0x1, P0 ;  /* 0x000000269b817211 */ /* 0x000fe200000f0eff */
[----:B------:R-:W-:Y:S01]  /*50b10*/  IMAD R205, R31, 0x2, R203 ;  /* 0x000000021fcd7824 */ /* 0x000fe200078e02cb */
[-C--:B------:R-:W-:Y:S02]  /*50b20*/  LEA R130, P1, R157, R140.reuse, 0x1 ;  /* 0x0000008c9d827211 */ /* 0x080fe400078208ff */
[----:B------:R-:W-:Y:S02]  /*50b30*/  LEA R134, P0, R161, R140, 0x1 ;  /* 0x0000008ca1867211 */ /* 0x000fe400078008ff */
[-C--:B------:R-:W-:Y:S02]  /*50b40*/  LEA.HI.X.SX32 R131, R157, R38.reuse, 0x1, P1 ;  /* 0x000000269d837211 */ /* 0x080fe400008f0eff */
[----:B------:R-:W-:-:S02]  /*50b50*/  LEA.HI.X.SX32 R135, R161, R38, 0x1, P0 ;  /* 0x00000026a1877211 */ /* 0x000fc400000f0eff */
[-C--:B------:R-:W-:Y:S02]  /*50b60*/  LEA R116, P2, R147, R140.reuse, 0x1 ;  /* 0x0000008c93747211 */ /* 0x080fe400078408ff */
[-C--:B------:R-:W-:Y:S02]  /*50b70*/  LEA R136, P1, R163, R140.reuse, 0x1 ;  /* 0x0000008ca3887211 */ /* 0x080fe400078208ff */
[----:B------:R-:W-:Y:S02]  /*50b80*/  LEA R142, P0, R167, R140, 0x1 ;  /* 0x0000008ca78e7211 */ /* 0x000fe400078008ff */
[----:B------:R-:W-:Y:S02]  /*50b90*/  LEA R207, R31, R205, 0x1 ;  /* 0x000000cd1fcf7211 */ /* 0x000fe400078e08ff */
[-C--:B------:R-:W-:Y:S02]  /*50ba0*/  LEA.HI.X.SX32 R117, R147, R38.reuse, 0x1, P2 ;  /* 0x0000002693757211 */ /* 0x080fe400010f0eff */
[-C--:B------:R-:W-:Y:S01]  /*50bb0*/  LEA.HI.X.SX32 R137, R163, R38.reuse, 0x1, P1 ;  /* 0x00000026a3897211 */ /* 0x080fe200008f0eff */
[----:B------:R-:W-:Y:S01]  /*50bc0*/  IMAD R209, R31, 0x2, R207 ;  /* 0x000000021fd17824 */ /* 0x000fe200078e02cf */
[----:B------:R-:W-:-:S02]  /*50bd0*/  LEA.HI.X.SX32 R143, R167, R38, 0x1, P0 ;  /* 0x00000026a78f7211 */ /* 0x000fc400000f0eff */
[-C--:B------:R-:W-:Y:S02]  /*50be0*/  LEA R126, P2, R153, R140.reuse, 0x1 ;  /* 0x0000008c997e7211 */ /* 0x080fe400078408ff */
[-C--:B------:R-:W-:Y:S02]  /*50bf0*/  LEA R144, P1, R169, R140.reuse, 0x1 ;  /* 0x0000008ca9907211 */ /* 0x080fe400078208ff */
[----:B------:R-:W-:Y:S02]  /*50c00*/  LEA R148, P0, R173, R140, 0x1 ;  /* 0x0000008cad947211 */ /* 0x000fe400078008ff */
[-C--:B------:R-:W-:Y:S02]  /*50c10*/  LEA.HI.X.SX32 R127, R153, R38.reuse, 0x1, P2 ;  /* 0x00000026997f7211 */ /* 0x080fe400010f0eff */
        /* <DEDUP_REMOVED lines=17> */
[----:B------:R-:W-:Y:S02]  /*50d30*/  LEA R162, P1, R141, R140, 0x1 ;  /* 0x0000008c8da27211 */ /* 0x000fe400078208ff */
[----:B------:R-:W-:Y:S02]  /*50d40*/  LEA R39, R31, R213, 0x1 ;  /* 0x000000d51f277211 */ /* 0x000fe400078e08ff */
[-C--:B------:R-:W-:Y:S02]  /*50d50*/  LEA.HI.X.SX32 R147, R171, R38.reuse, 0x1, P2 ;  /* 0x00000026ab937211 */ /* 0x080fe400010f0eff */
[----:B------:R-:W-:Y:S01]  /*50d60*/  LEA.HI.X.SX32 R163, R141, R38, 0x1, P1 ;  /* 0x000000268da37211 */ /* 0x000fe200008f0eff */
[----:B------:R-:W-:Y:S01]  /*50d70*/  IMAD R141, R31, 0x2, R39 ;  /* 0x000000021f8d7824 */ /* 0x000fe200078e0227 */
[----:B------:R-:W-:-:S04]  /*50d80*/  LEA R152, P2, R177, R140, 0x1 ;  /* 0x0000008cb1987211 */ /* 0x000fc800078408ff */
[----:B------:R-:W-:Y:S02]  /*50d90*/  LEA.HI.X.SX32 R153, R177, R38, 0x1, P2 ;  /* 0x00000026b1997211 */ /* 0x000fe400010f0eff */
[----:B------:R-:W-:Y:S02]  /*50da0*/  LEA R158, P2, R183, R140, 0x1 ;  /* 0x0000008cb79e7211 */ /* 0x000fe400078408ff */
[----:B------:R-:W-:Y:S02]  /*50db0*/  LEA R215, R31, R141, 0x1 ;  /* 0x0000008d1fd77211 */ /* 0x000fe400078e08ff */
[----:B------:R-:W-:Y:S02]  /*50dc0*/  LEA.HI.X.SX32 R159, R183, R38, 0x1, P2 ;  /* 0x00000026b79f7211 */ /* 0x000fe400010f0eff */
[----:B------:R-:W-:Y:S01]  /*50dd0*/  LEA R164, P2, R185, R140, 0x1 ;  /* 0x0000008cb9a47211 */ /* 0x000fe200078408ff */
[----:B------:R-:W-:-:S03]  /*50de0*/  IMAD R217, R31, 0x2, R215 ;  /* 0x000000021fd97824 */ /* 0x000fc600078e02d7 */
[----:B------:R-:W-:Y:S02]  /*50df0*/  LEA.HI.X.SX32 R165, R185, R38, 0x1, P2 ;  /* 0x00000026b9a57211 */ /* 0x000fe400010f0eff */
[----:B------:R-:W-:Y:S02]  /*50e00*/  LEA R170, P2, R191, R140, 0x1 ;  /* 0x0000008cbfaa7211 */ /* 0x000fe400078408ff */
[----:B------:R-:W-:Y:S02]  /*50e10*/  LEA R219, R31, R217, 0x1 ;  /* 0x000000d91fdb7211 */ /* 0x000fe400078e08ff */
[----:B------:R-:W-:Y:S02]  /*50e20*/  LEA.HI.X.SX32 R171, R191, R38, 0x1, P2 ;  /* 0x00000026bfab7211 */ /* 0x000fe400010f0eff */
[-C--:B------:R-:W-:Y:S01]  /*50e30*/  LEA R168, P1, R189, R140.reuse, 0x1 ;  /* 0x0000008cbda87211 */ /* 0x080fe200078208ff */
[----:B------:R-:W-:Y:S01]  /*50e40*/  IMAD R221, R31, 0x2, R219 ;  /* 0x000000021fdd7824 */ /* 0x000fe200078e02db */
[----:B------:R-:W-:-:S02]  /*50e50*/  LEA R176, P2, R199, R140, 0x1 ;  /* 0x0000008cc7b07211 */ /* 0x000fc400078408ff */
[-C--:B------:R-:W-:Y:S02]  /*50e60*/  LEA.HI.X.SX32 R169, R189, R38.reuse, 0x1, P1 ;  /* 0x00000026bda97211 */ /* 0x080fe400008f0eff */
[----:B------:R-:W-:Y:S02]  /*50e70*/  LEA.HI.X.SX32 R177, R199, R38, 0x1, P2 ;  /* 0x00000026c7b17211 */ /* 0x000fe400010f0eff */
[-C--:B------:R-:W-:Y:S02]  /*50e80*/  LEA R174, P1, R195, R140.reuse, 0x1 ;  /* 0x0000008cc3ae7211 */ /* 0x080fe400078208ff */
[----:B------:R-:W-:Y:S02]  /*50e90*/  LEA R182, P2, R205, R140, 0x1 ;  /* 0x0000008ccdb67211 */ /* 0x000fe400078408ff */
[----:B------:R-:W-:Y:S02]  /*50ea0*/  LEA R223, R31, R221, 0x1 ;  /* 0x000000dd1fdf7211 */ /* 0x000fe400078e08ff */
[----:B------:R-:W-:-:S02]  /*50eb0*/  LEA.HI.X.SX32 R175, R195, R38, 0x1, P1 ;  /* 0x00000026c3af7211 */ /* 0x000fc400008f0eff */
[----:B------:R-:W-:Y:S01]  /*50ec0*/  LEA.HI.X.SX32 R183, R205, R38, 0x1, P2 ;  /* 0x00000026cdb77211 */ /* 0x000fe200010f0eff */
[----:B------:R-:W-:Y:S01]  /*50ed0*/  IMAD R225, R31, 0x2, R223 ;  /* 0x000000021fe17824 */ /* 0x000fe200078e02df */
[-C--:B------:R-:W-:Y:S02]  /*50ee0*/  LEA R180, P1, R203, R140.reuse, 0x1 ;  /* 0x0000008ccbb47211 */ /* 0x080fe400078208ff */
[-C--:B------:R-:W-:Y:S02]  /*50ef0*/  LEA R188, P2, R211, R140.reuse, 0x1 ;  /* 0x0000008cd3bc7211 */ /* 0x080fe400078408ff */
[----:B------:R-:W-:Y:S02]  /*50f00*/  LEA R166, P0, R187, R140, 0x1 ;  /* 0x0000008cbba67211 */ /* 0x000fe400078008ff */
[-C--:B------:R-:W-:Y:S02]  /*50f10*/  LEA.HI.X.SX32 R181, R203, R38.reuse, 0x1, P1 ;  /* 0x00000026cbb57211 */ /* 0x080fe400008f0eff */
[----:B------:R-:W-:-:S02]  /*50f20*/  LEA.HI.X.SX32 R189, R211, R38, 0x1, P2 ;  /* 0x00000026d3bd7211 */ /* 0x000fc400010f0eff */
[----:B------:R-:W-:Y:S02]  /*50f30*/  LEA R186, P1, R209, R140, 0x1 ;  /* 0x0000008cd1ba7211 */ /* 0x000fe400078208ff */
[----:B------:R-:W-:Y:S02]  /*50f40*/  LEA R211, R31, R225, 0x1 ;  /* 0x000000e11fd37211 */ /* 0x000fe400078e08ff */
[----:B------:R-:W-:Y:S02]  /*50f50*/  LEA.HI.X.SX32 R167, R187, R38, 0x1, P0 ;  /* 0x00000026bba77211 */ /* 0x000fe400000f0eff */
[----:B------:R-:W-:Y:S01]  /*50f60*/  LEA R172, P0, R193, R140, 0x1 ;  /* 0x0000008cc1ac7211 */ /* 0x000fe200078008ff */
[----:B------:R-:W-:Y:S01]  /*50f70*/  IMAD R227, R31, 0x2, R211 ;  /* 0x000000021fe37824 */ /* 0x000fe200078e02d3 */
[----:B------:R-:W-:Y:S02]  /*50f80*/  LEA.HI.X.SX32 R187, R209, R38, 0x1, P1 ;  /* 0x00000026d1bb7211 */ /* 0x000fe400008f0eff */
[----:B------:R-:W-:-:S02]  /*50f90*/  LEA R192, P1, R39, R140, 0x1 ;  /* 0x0000008c27c07211 */ /* 0x000fc400078208ff */
[-C--:B------:R-:W-:Y:S02]  /*50fa0*/  LEA.HI.X.SX32 R173, R193, R38.reuse, 0x1, P0 ;  /* 0x00000026c1ad7211 */ /* 0x080fe400000f0eff */
        /* <DEDUP_REMOVED lines=16> */
[----:B------:R-:W-:Y:S02]  /*510b0*/  LEA R206, P1, R223, R140, 0x1 ;  /* 0x0000008cdfce7211 */ /* 0x000fe400078208ff */
[-C--:B------:R-:W-:Y:S02]  /*510c0*/  LEA.HI.X.SX32 R191, R213, R38.reuse, 0x1, P0 ;  /* 0x00000026d5bf7211 */ /* 0x080fe400000f0eff */
[----:B------:R-:W-:Y:S02]  /*510d0*/  LEA.HI.X.SX32 R207, R223, R38, 0x1, P1 ;  /* 0x00000026dfcf7211 */ /* 0x000fe400008f0eff */
[----:B------:R-:W-:-:S02]  /*510e0*/  LEA R198, P0, R215, R140, 0x1 ;  /* 0x0000008cd7c67211 */ /* 0x000fc400078008ff */
[----:B------:R-:W-:Y:S02]  /*510f0*/  LEA R208, P2, R225, R140, 0x1 ;  /* 0x0000008ce1d07211 */ /* 0x000fe400078408ff */
[----:B------:R-:W-:Y:S02]  /*51100*/  LEA R223, R31, R229, 0x1 ;  /* 0x000000e51fdf7211 */ /* 0x000fe400078e08ff */
[-C--:B------:R-:W-:Y:S02]  /*51110*/  LEA.HI.X.SX32 R199, R215, R38.reuse, 0x1, P0 ;  /* 0x00000026d7c77211 */ /* 0x080fe400000f0eff */
[----:B------:R-:W-:Y:S01]  /*51120*/  LEA.HI.X.SX32 R209, R225, R38, 0x1, P2 ;  /* 0x00000026e1d17211 */ /* 0x000fe200010f0eff */
[----:B------:R-:W-:Y:S01]  /*51130*/  IMAD R225, R31, 0x2, R223 ;  /* 0x000000021fe17824 */ /* 0x000fe200078e02df */
[-C--:B------:R-:W-:Y:S02]  /*51140*/  LEA R204, P0, R221, R140.reuse, 0x1 ;  /* 0x0000008cddcc7211 */ /* 0x080fe400078008ff */
[----:B------:R-:W-:-:S02]  /*51150*/  LEA R214, P2, R39, R140, 0x1 ;  /* 0x0000008c27d67211 */ /* 0x000fc400078408ff */
[-C--:B------:R-:W-:Y:S02]  /*51160*/  LEA.HI.X.SX32 R205, R221, R38.reuse, 0x1, P0 ;  /* 0x00000026ddcd7211 */ /* 0x080fe400000f0eff */
[----:B------:R-:W-:Y:S02]  /*51170*/  LEA.HI.X.SX32 R215, R39, R38, 0x1, P2 ;  /* 0x0000002627d77211 */ /* 0x000fe400010f0eff */
[----:B------:R-:W-:Y:S02]  /*51180*/  LEA R210, P0, R211, R140, 0x1 ;  /* 0x0000008cd3d27211 */ /* 0x000fe400078008ff */
[----:B------:R-:W-:Y:S02]  /*51190*/  LEA R39, R31, R225, 0x1 ;  /* 0x000000e11f277211 */ /* 0x000fe400078e08ff */
[----:B------:R-:W-:Y:S02]  /*511a0*/  PRMT R2, R26, 0x7632, R2 ;  /* 0x000076321a027816 */ /* 0x000fe40000000002 */
[----:B------:R-:W-:Y:S01]  /*511b0*/  LEA.HI.X.SX32 R211, R211, R38, 0x1, P0 ;  /* 0x00000026d3d37211 */ /* 0x000fe200000f0eff */
[----:B------:R-:W-:Y:S01]  /*511c0*/  IMAD R231, R31, 0x2, R39 ;  /* 0x000000021fe77824 */ /* 0x000fe200078e0227 */
[----:B------:R-:W-:Y:S01]  /*511d0*/  LEA R216, P0, R141, R140, 0x1 ;  /* 0x0000008c8dd87211 */ /* 0x000fe200078008ff */
[----:B------:R0:W-:Y:S01]  /*511e0*/  STG.E.U16 desc[UR10][R4.64], R2 ;  /* 0x0000000204007986 */ /* 0x0001e2000c10150a */
[----:B------:R-:W-:-:S02]  /*511f0*/  PRMT R0, R27, 0x7632, R0 ;  /* 0x000076321b007816 */ /* 0x000fc40000000000 */
[----:B------:R-:W-:Y:S01]  /*51200*/  LEA R212, P1, R227, R140, 0x1 ;  /* 0x0000008ce3d47211 */ /* 0x000fe200078208ff */
[----:B------:R1:W-:Y:S01]  /*51210*/  STG.E.U16 desc[UR10][R6.64], R27 ;  /* 0x0000001b06007986 */ /* 0x0003e2000c10150a */
[----:B------:R-:W-:Y:S02]  /*51220*/  LEA.HI.X.SX32 R217, R141, R38, 0x1, P0 ;  /* 0x000000268dd97211 */ /* 0x000fe400000f0eff */
[----:B------:R-:W-:Y:S01]  /*51230*/  LEA R220, P2, R229, R140, 0x1 ;  /* 0x0000008ce5dc7211 */ /* 0x000fe200078408ff */
[----:B------:R2:W-:Y:S01]  /*51240*/  STG.E.U16 desc[UR10][R8.64], R0 ;  /* 0x0000000008007986 */ /* 0x0005e2000c10150a */
[----:B------:R-:W-:Y:S02]  /*51250*/  LEA R141, R31, R231, 0x1 ;  /* 0x000000e71f8d7211 */ /* 0x000fe400078e08ff */
[----:B0-----:R-:W-:Y:S01]  /*51260*/  PRMT R5, R64, 0x7632, R5 ;  /* 0x0000763240057816 */ /* 0x001fe20000000005 */
[----:B------:R-:W-:Y:S01]  /*51270*/  STG.E.U16 desc[UR10][R10.64], R64 ;  /* 0x000000400a007986 */ /* 0x000fe2000c10150a */
[----:B-1----:R-:W-:-:S03]  /*51280*/  PRMT R7, R65, 0x7632, R7 ;  /* 0x0000763241077816 */ /* 0x002fc60000000007 */
[----:B------:R-:W-:Y:S01]  /*51290*/  STG.E.U16 desc[UR10][R12.64], R5 ;  /* 0x000000050c007986 */ /* 0x000fe2000c10150a */
[----:B------:R-:W-:Y:S02]  /*512a0*/  LEA.HI.X.SX32 R213, R227, R38, 0x1, P1 ;  /* 0x00000026e3d57211 */ /* 0x000fe400008f0eff */
[----:B--2---:R-:W-:Y:S01]  /*512b0*/  PRMT R9, R66, 0x7632, R9 ;  /* 0x0000763242097816 */ /* 0x004fe20000000009 */
[----:B------:R-:W-:Y:S01]  /*512c0*/  STG.E.U16 desc[UR10][R14.64], R65 ;  /* 0x000000410e007986 */ /* 0x000fe2000c10150a */
[----:B------:R-:W-:Y:S02]  /*512d0*/  LEA R218, P1, R219, R140, 0x1 ;  /* 0x0000008cdbda7211 */ /* 0x000fe400078208ff */
[----:B------:R-:W-:Y:S01]  /*512e0*/  PRMT R2, R67, 0x7632, R2 ;  /* 0x0000763243027816 */ /* 0x000fe20000000002 */
[----:B------:R-:W-:Y:S01]  /*512f0*/  STG.E.U16 desc[UR10][R20.64], R7 ;  /* 0x0000000714007986 */ /* 0x000fe2000c10150a */
[----:B------:R-:W-:Y:S01]  /*51300*/  LEA.HI.X.SX32 R221, R229, R38, 0x1, P2 ;  /* 0x00000026e5dd7211 */ /* 0x000fe200010f0eff */
[----:B------:R-:W-:Y:S01]  /*51310*/  IMAD R233, R31, 0x2, R141 ;  /* 0x000000021fe97824 */ /* 0x000fe200078e028d */
[----:B------:R-:W-:Y:S01]  /*51320*/  LEA R226, P2, R39, R140, 0x1 ;  /* 0x0000008c27e27211 */ /* 0x000fe200078408ff */
[----:B------:R0:W-:Y:S01]  /*51330*/  STG.E.U16 desc[UR10][R22.64], R66 ;  /* 0x0000004216007986 */ /* 0x0001e2000c10150a */
[----:B------:R-:W-:-:S02]  /*51340*/  PRMT R0, R72, 0x7632, R0 ;  /* 0x0000763248007816 */ /* 0x000fc40000000000 */
[----:B------:R-:W-:Y:S01]  /*51350*/  LEA.HI.X.SX32 R219, R219, R38, 0x1, P1 ;  /* 0x00000026dbdb7211 */ /* 0x000fe200008f0eff */
[----:B------:R1:W-:Y:S01]  /*51360*/  STG.E.U16 desc[UR10][R24.64], R9 ;  /* 0x0000000918007986 */ /* 0x0003e2000c10150a */
[-C--:B------:R-:W-:Y:S02]  /*51370*/  LEA R222, P0, R223, R140.reuse, 0x1 ;  /* 0x0000008cdfde7211 */ /* 0x080fe400078008ff */
[----:B------:R-:W-:Y:S01]  /*51380*/  LEA R224, P1, R225, R140, 0x1 ;  /* 0x0000008ce1e07211 */ /* 0x000fe200078208ff */
[----:B------:R2:W-:Y:S01]  /*51390*/  STG.E.U16 desc[UR10][R28.64], R67 ;  /* 0x000000431c007986 */ /* 0x0005e2000c10150a */
[----:B------:R-:W-:Y:S02]  /*513a0*/  LEA.HI.X.SX32 R227, R39, R38, 0x1, P2 ;  /* 0x0000002627e37211 */ /* 0x000fe400010f0eff */
[----:B0-----:R-:W-:Y:S01]  /*513b0*/  PRMT R23, R73, 0x7632, R23 ;  /* 0x0000763249177816 */ /* 0x001fe20000000017 */
[----:B------:R-:W-:Y:S01]  /*513c0*/  STG.E.U16 desc[UR10][R32.64], R2 ;  /* 0x0000000220007986 */ /* 0x000fe2000c10150a */
[----:B------:R-:W-:-:S02]  /*513d0*/  LEA R39, R31, R233, 0x1 ;  /* 0x000000e91f277211 */ /* 0x000fc400078e08ff */
[----:B-1----:R-:W-:Y:S01]  /*513e0*/  PRMT R25, R74, 0x7632, R25 ;  /* 0x000076324a197816 */ /* 0x002fe20000000019 */
[----:B------:R-:W-:Y:S01]  /*513f0*/  STG.E.U16 desc[UR10][R34.64], R72 ;  /* 0x0000004822007986 */ /* 0x000fe2000c10150a */
[----:B------:R-:W-:Y:S01]  /*51400*/  PRMT R27, R75, 0x7632, R27 ;  /* 0x000076324b1b7816 */ /* 0x000fe2000000001b */
[----:B------:R-:W-:Y:S01]  /*51410*/  IMAD.SHL.U32 R197, R197, 0x10, RZ ;  /* 0x00000010c5c57824 */ /* 0x000fe200078e00ff */
[----:B------:R-:W-:Y:S01]  /*51420*/  PRMT R65, R90, 0x7632, R65 ;  /* 0x000076325a417816 */ /* 0x000fe20000000041 */
[----:B------:R0:W-:Y:S01]  /*51430*/  STG.E.U16 desc[UR10][R36.64], R0 ;  /* 0x0000000024007986 */ /* 0x0001e2000c10150a */
[-C--:B------:R-:W-:Y:S01]  /*51440*/  LEA.HI.X.SX32 R223, R223, R38.reuse, 0x1, P0 ;  /* 0x00000026dfdf7211 */ /* 0x080fe200000f0eff */
[----:B------:R-:W1:Y:S01]  /*51450*/  LDC.64 R8, c[0x0][0x3a0] ;  /* 0x0000e800ff087b82 */ /* 0x000e620000000a00 */
[----:B------:R-:W-:Y:S01]  /*51460*/  LEA.HI.X.SX32 R225, R225, R38, 0x1, P1 ;  /* 0x00000026e1e17211 */ /* 0x000fe200008f0eff */
[----:B------:R-:W-:Y:S01]  /*51470*/  STG.E.U16 desc[UR10][R44.64], R73 ;  /* 0x000000492c007986 */ /* 0x000fe2000c10150a */
[----:B------:R-:W-:-:S02]  /*51480*/  LEA R30, P0, R231, R140, 0x1 ;  /* 0x0000008ce71e7211 */ /* 0x000fc400078008ff */
[-C--:B------:R-:W-:Y:S01]  /*51490*/  LEA R228, P1, R141, R140.reuse, 0x1 ;  /* 0x0000008c8de47211 */ /* 0x080fe200078208ff */
[----:B------:R-:W-:Y:S01]  /*514a0*/  STG.E.U16 desc[UR10][R46.64], R23 ;  /* 0x000000172e007986 */ /* 0x000fe2000c10150a */
[-C--:B------:R-:W-:Y:S02]  /*514b0*/  LEA R230, P2, R233, R140.reuse, 0x1 ;  /* 0x0000008ce9e67211 */ /* 0x080fe400078408ff */
[----:B--2---:R-:W-:Y:S01]  /*514c0*/  PRMT R29, R80, 0x7632, R29 ;  /* 0x00007632501d7816 */ /* 0x004fe2000000001d */
[----:B------:R2:W-:Y:S01]  /*514d0*/  STG.E.U16 desc[UR10][R48.64], R74 ;  /* 0x0000004a30007986 */ /* 0x0005e2000c10150a */
[----:B------:R-:W-:Y:S02]  /*514e0*/  LEA R140, P3, R39, R140, 0x1 ;  /* 0x0000008c278c7211 */ /* 0x000fe400078608ff */
[----:B0-----:R-:W-:Y:S01]  /*514f0*/  PRMT R0, R81, 0x7632, R0 ;  /* 0x0000763251007816 */ /* 0x001fe20000000000 */
[----:B------:R-:W-:Y:S01]  /*51500*/  STG.E.U16 desc[UR10][R50.64], R25 ;  /* 0x0000001932007986 */ /* 0x000fe2000c10150a */
[----:B------:R-:W-:-:S03]  /*51510*/  LEA.HI.X.SX32 R229, R141, R38, 0x1, P1 ;  /* 0x000000268de57211 */ /* 0x000fc600008f0eff */
[----:B------:R0:W-:Y:S01]  /*51520*/  STG.E.U16 desc[UR10][R52.64], R75 ;  /* 0x0000004b34007986 */ /* 0x0001e2000c10150a */
[----:B------:R-:W-:-:S03]  /*51530*/  PRMT R35, R82, 0x7632, R35 ;  /* 0x0000763252237816 */ /* 0x000fc60000000023 */
[----:B------:R3:W-:Y:S01]  /*51540*/  STG.E.U16 desc[UR10][R54.64], R27 ;  /* 0x0000001b36007986 */ /* 0x0007e2000c10150a */
[----:B------:R-:W-:-:S03]  /*51550*/  LEA.HI.X.SX32 R141, R39, R38, 0x1, P3 ;  /* 0x00000026278d7211 */ /* 0x000fc600018f0eff */
[----:B------:R-:W-:Y:S01]  /*51560*/  STG.E.U16 desc[UR10][R56.64], R80 ;  /* 0x0000005038007986 */ /* 0x000fe2000c10150a */
[----:B------:R-:W-:-:S03]  /*51570*/  PRMT R39, R83, 0x7632, R39 ;  /* 0x0000763253277816 */ /* 0x000fc60000000027 */
[----:B------:R-:W-:Y:S01]  /*51580*/  STG.E.U16 desc[UR10][R58.64], R29 ;  /* 0x0000001d3a007986 */ /* 0x000fe2000c10150a */
[----:B------:R-:W-:-:S03]  /*51590*/  PRMT R2, R92, 0x7632, R2 ;  /* 0x000076325c027816 */ /* 0x000fc60000000002 */
[----:B------:R-:W-:Y:S01]  /*515a0*/  STG.E.U16 desc[UR10][R60.64], R81 ;  /* 0x000000513c007986 */ /* 0x000fe2000c10150a */
[----:B--2---:R-:W-:-:S03]  /*515b0*/  PRMT R49, R93, 0x7632, R49 ;  /* 0x000076325d317816 */ /* 0x004fc60000000031 */
[----:B------:R2:W-:Y:S04]  /*515c0*/  STG.E.U16 desc[UR10][R62.64], R0 ;  /* 0x000000003e007986 */ /* 0x0005e8000c10150a */
[----:B------:R4:W-:Y:S01]  /*515d0*/  STG.E.U16 desc[UR10][R68.64], R82 ;  /* 0x0000005244007986 */ /* 0x0009e2000c10150a */
[----:B0-----:R-:W-:-:S03]  /*515e0*/  PRMT R53, R94, 0x7632, R53 ;  /* 0x000076325e357816 */ /* 0x001fc60000000035 */
[----:B------:R-:W-:Y:S04]  /*515f0*/  STG.E.U16 desc[UR10][R70.64], R35 ;  /* 0x0000002346007986 */ /* 0x000fe8000c10150a */
[----:B------:R0:W-:Y:S01]  /*51600*/  STG.E.U16 desc[UR10][R76.64], R83 ;  /* 0x000000534c007986 */ /* 0x0001e2000c10150a */
[----:B---3--:R-:W-:Y:S01]  /*51610*/  PRMT R55, R95, 0x7632, R55 ;  /* 0x000076325f377816 */ /* 0x008fe20000000037 */
[----:B--2---:R-:W2:Y:S02]  /*51620*/  LDC R0, c[0x0][0x3ec] ;  /* 0x0000fb00ff007b82 */ /* 0x004ea40000000800 */
[----:B------:R3:W-:Y:S04]  /*51630*/  STG.E.U16 desc[UR10][R78.64], R39 ;  /* 0x000000274e007986 */ /* 0x0007e8000c10150a */
[----:B------:R0:W-:Y:S01]  /*51640*/  STG.E.U16 desc[UR10][R84.64], R92 ;  /* 0x0000005c54007986 */ /* 0x0001e2000c10150a */
[----:B------:R-:W-:-:S03]  /*51650*/  PRMT R59, R88, 0x7632, R59 ;  /* 0x00007632583b7816 */ /* 0x000fc6000000003b */
[----:B------:R0:W-:Y:S04]  /*51660*/  STG.E.U16 desc[UR10][R86.64], R2 ;  /* 0x0000000256007986 */ /* 0x0001e8000c10150a */
[----:B------:R-:W-:Y:S01]  /*51670*/  STG.E.U16 desc[UR10][R96.64], R93 ;  /* 0x0000005d60007986 */ /* 0x000fe2000c10150a */
[----:B------:R-:W-:-:S03]  /*51680*/  PRMT R63, R89, 0x7632, R63 ;  /* 0x00007632593f7816 */ /* 0x000fc6000000003f */
[----:B------:R-:W-:Y:S04]  /*51690*/  STG.E.U16 desc[UR10][R98.64], R49 ;  /* 0x0000003162007986 */ /* 0x000fe8000c10150a */
[----:B------:R-:W-:Y:S04]  /*516a0*/  STG.E.U16 desc[UR10][R104.64], R94 ;  /* 0x0000005e68007986 */ /* 0x000fe8000c10150a */
[----:B------:R-:W-:Y:S04]  /*516b0*/  STG.E.U16 desc[UR10][R106.64], R53 ;  /* 0x000000356a007986 */ /* 0x000fe8000c10150a */
[----:B------:R-:W-:Y:S01]  /*516c0*/  STG.E.U16 desc[UR10][R108.64], R95 ;  /* 0x0000005f6c007986 */ /* 0x000fe2000c10150a */
[----:B------:R-:W-:-:S03]  /*516d0*/  PRMT R67, R91, 0x7632, R67 ;  /* 0x000076325b437816 */ /* 0x000fc60000000043 */
[----:B------:R-:W-:Y:S04]  /*516e0*/  STG.E.U16 desc[UR10][R110.64], R55 ;  /* 0x000000376e007986 */ /* 0x000fe8000c10150a */
[----:B------:R0:W-:Y:S01]  /*516f0*/  STG.E.U16 desc[UR10][R116.64], R88 ;  /* 0x0000005874007986 */ /* 0x0001e2000c10150a */
[----:B----4-:R-:W-:-:S03]  /*51700*/  PRMT R69, R100, 0x7632, R69 ;  /* 0x0000763264457816 */ /* 0x010fc60000000045 */
[----:B------:R-:W-:Y:S04]  /*51710*/  STG.E.U16 desc[UR10][R118.64], R59 ;  /* 0x0000003b76007986 */ /* 0x000fe8000c10150a */
[----:B------:R-:W-:Y:S01]  /*51720*/  STG.E.U16 desc[UR10][R124.64], R89 ;  /* 0x000000597c007986 */ /* 0x000fe2000c10150a */
[----:B------:R-:W-:-:S03]  /*51730*/  PRMT R72, R101, 0x7632, R72 ;  /* 0x0000763265487816 */ /* 0x000fc60000000048 */
[----:B------:R-:W-:Y:S04]  /*51740*/  STG.E.U16 desc[UR10][R126.64], R63 ;  /* 0x0000003f7e007986 */ /* 0x000fe8000c10150a */
[----:B------:R4:W-:Y:S04]  /*51750*/  STG.E.U16 desc[UR10][R128.64], R90 ;  /* 0x0000005a80007986 */ /* 0x0009e8000c10150a */
[----:B------:R-:W1:Y:S01]  /*51760*/  LDS.128 R4, [R251+0x800] ;  /* 0x00080000fb047984 */ /* 0x000e620000000c00 */
[----:B------:R-:W-:-:S03]  /*51770*/  PRMT R74, R102, 0x7632, R74 ;  /* 0x00007632664a7816 */ /* 0x000fc6000000004a */
[----:B------:R-:W-:Y:S04]  /*51780*/  STG.E.U16 desc[UR10][R130.64], R65 ;  /* 0x0000004182007986 */ /* 0x000fe8000c10150a */
[----:B------:R-:W-:Y:S01]  /*51790*/  STG.E.U16 desc[UR10][R132.64], R91 ;  /* 0x0000005b84007986 */ /* 0x000fe2000c10150a */
[----:B0-----:R-:W-:-:S03]  /*517a0*/  PRMT R76, R103, 0x7632, R76 ;  /* 0x00007632674c7816 */ /* 0x001fc6000000004c */
[----:B------:R-:W-:Y:S04]  /*517b0*/  STG.E.U16 desc[UR10][R134.64], R67 ;  /* 0x0000004386007986 */ /* 0x000fe8000c10150a */
[----:B------:R-:W-:Y:S01]  /*517c0*/  STG.E.U16 desc[UR10][R136.64], R100 ;  /* 0x0000006488007986 */ /* 0x000fe2000c10150a */
[----:B---3--:R-:W-:-:S03]  /*517d0*/  PRMT R78, R112, 0x7632, R78 ;  /* 0x00007632704e7816 */ /* 0x008fc6000000004e */
[----:B------:R-:W-:Y:S04]  /*517e0*/  STG.E.U16 desc[UR10][R138.64], R69 ;  /* 0x000000458a007986 */ /* 0x000fe8000c10150a */
[----:B------:R0:W-:Y:S01]  /*517f0*/  STG.E.U16 desc[UR10][R142.64], R101 ;  /* 0x000000658e007986 */ /* 0x0001e2000c10150a */
[----:B------:R-:W-:-:S03]  /*51800*/  PRMT R80, R113, 0x7632, R80 ;  /* 0x0000763271507816 */ /* 0x000fc60000000050 */
[----:B------:R-:W-:Y:S04]  /*51810*/  STG.E.U16 desc[UR10][R144.64], R72 ;  /* 0x0000004890007986 */ /* 0x000fe8000c10150a */
[----:B------:R-:W-:Y:S01]  /*51820*/  STG.E.U16 desc[UR10][R146.64], R102 ;  /* 0x0000006692007986 */ /* 0x000fe2000c10150a */
[----:B------:R-:W-:-:S03]  /*51830*/  PRMT R82, R114, 0x7632, R82 ;  /* 0x0000763272527816 */ /* 0x000fc60000000052 */
        /* <DEDUP_REMOVED lines=41> */
[----:B-1----:R-:W-:-:S03]  /*51ad0*/  PRMT R111, R4, 0x7632, R111 ;  /* 0x00007632046f7816 */ /* 0x002fc6000000006f */
[----:B------:R-:W-:Y:S04]  /*51ae0*/  STG.E.U16 desc[UR10][R206.64], R103 ;  /* 0x00000067ce007986 */ /* 0x000fe8000c10150a */
[----:B------:R-:W-:Y:S01]  /*51af0*/  STG.E.U16 desc[UR10][R208.64], R17 ;  /* 0x00000011d0007986 */ /* 0x000fe2000c10150a */
[----:B------:R-:W-:-:S03]  /*51b00*/  PRMT R113, R5, 0x7632, R113 ;  /* 0x0000763205717816 */ /* 0x000fc60000000071 */
[----:B------:R-:W-:Y:S01]  /*51b10*/  STG.E.U16 desc[UR10][R210.64], R105 ;  /* 0x00000069d2007986 */ /* 0x000fe2000c10150a */
[----:B------:R-:W-:-:S03]  /*51b20*/  LEA.HI.X.SX32 R31, R231, R38, 0x1, P0 ;  /* 0x00000026e71f7211 */ /* 0x000fc600000f0eff */
[----:B------:R-:W-:Y:S01]  /*51b30*/  STG.E.U16 desc[UR10][R212.64], R18 ;  /* 0x00000012d4007986 */ /* 0x000fe2000c10150a */
[----:B------:R-:W-:-:S03]  /*51b40*/  PRMT R114, R6, 0x7632, R114 ;  /* 0x0000763206727816 */ /* 0x000fc60000000072 */
[----:B------:R-:W-:Y:S01]  /*51b50*/  STG.E.U16 desc[UR10][R214.64], R107 ;  /* 0x0000006bd6007986 */ /* 0x000fe2000c10150a */
[----:B------:R-:W-:-:S03]  /*51b60*/  LEA.HI.X.SX32 R231, R233, R38, 0x1, P2 ;  /* 0x00000026e9e77211 */ /* 0x000fc600010f0eff */
[----:B------:R-:W-:Y:S01]  /*51b70*/  STG.E.U16 desc[UR10][R216.64], R19 ;  /* 0x00000013d8007986 */ /* 0x000fe2000c10150a */
[----:B------:R-:W-:-:S03]  /*51b80*/  PRMT R70, R7, 0x7632, R70 ;  /* 0x0000763207467816 */ /* 0x000fc60000000046 */
[----:B------:R-:W-:Y:S04]  /*51b90*/  STG.E.U16 desc[UR10][R218.64], R109 ;  /* 0x0000006dda007986 */ /* 0x000fe8000c10150a */
[----:B------:R-:W-:Y:S04]  /*51ba0*/  STG.E.U16 desc[UR10][R220.64], R4 ;  /* 0x00000004dc007986 */ /* 0x000fe8000c10150a */
[----:B------:R-:W-:Y:S04]  /*51bb0*/  STG.E.U16 desc[UR10][R222.64], R111 ;  /* 0x0000006fde007986 */ /* 0x000fe8000c10150a */
[----:B------:R-:W-:Y:S04]  /*51bc0*/  STG.E.U16 desc[UR10][R224.64], R5 ;  /* 0x00000005e0007986 */ /* 0x000fe8000c10150a */
[----:B------:R-:W-:Y:S04]  /*51bd0*/  STG.E.U16 desc[UR10][R226.64], R113 ;  /* 0x00000071e2007986 */ /* 0x000fe8000c10150a */
[----:B------:R-:W-:Y:S04]  /*51be0*/  STG.E.U16 desc[UR10][R30.64], R6 ;  /* 0x000000061e007986 */ /* 0x000fe8000c10150a */
[----:B------:R-:W-:Y:S04]  /*51bf0*/  STG.E.U16 desc[UR10][R228.64], R114 ;  /* 0x00000072e4007986 */ /* 0x000fe8000c10150a */
[----:B------:R-:W-:Y:S04]  /*51c00*/  STG.E.U16 desc[UR10][R230.64], R7 ;  /* 0x00000007e6007986 */ /* 0x000fe8000c10150a */
[----:B------:R-:W-:Y:S01]  /*51c10*/  STG.E.U16 desc[UR10][R140.64], R70 ;  /* 0x000000468c007986 */ /* 0x000fe2000c10150a */
[----:B------:R-:W-:Y:S01]  /*51c20*/  BAR.SYNC.DEFER_BLOCKING 0x0 ;  /* 0x0000000000007b1d */ /* 0x000fe20000010000 */
[----:B------:R-:W-:-:S05]  /*51c30*/  LOP3.LUT R197, R197, 0xf0, RZ, 0xc0, !PT ;  /* 0x000000f0c5c57812 */ /* 0x000fca00078ec0ff */
[----:B------:R0:W-:Y:S02]  /*51c40*/  STSM.16.M88 [R3], R244 ;  /* 0x000000f403007844 */ /* 0x0001e40000000000 */
[----:B------:R-:W-:Y:S06]  /*51c50*/  BAR.SYNC.DEFER_BLOCKING 0x0 ;  /* 0x0000000000007b1d */ /* 0x000fec0000010000 */
[----:B0-----:R-:W0:Y:S01]  /*51c60*/  S2R R3, SR_TID.X ;  /* 0x0000000000037919 */ /* 0x001e220000002100 */
[----:B------:R-:W1:Y:S01]  /*51c70*/  LDSM.16.M88 R197, [R197+UR9] ;  /* 0x00000009c5c5783b */ /* 0x000e620008000000 */
[----:B--2---:R-:W-:Y:S01]  /*51c80*/  IMAD R0, R234, R0, RZ ;  /* 0x00000000ea007224 */ /* 0x004fe200078e02ff */
[C---:B------:R-:W-:Y:S01]  /*51c90*/  SHF.L.U32 R2, R232.reuse, 0x2, RZ ;  /* 0x00000002e8027819 */ /* 0x040fe200000006ff */
[----:B------:R-:W-:Y:S01]  /*51ca0*/  IMAD.HI R4, R232, 0x4, RZ ;  /* 0x00000004e8047827 */ /* 0x000fe200078e02ff */
[----:B------:R-:W-:-:S02]  /*51cb0*/  ISETP.GE.U32.AND P4, PT, R196, 0x20, PT ;  /* 0x00000020c400780c */ /* 0x000fc40003f86070 */
[----:B0-----:R-:W-:-:S04]  /*51cc0*/  LOP3.LUT R3, R3, 0x7f, RZ, 0xc0, !PT ;  /* 0x0000007f03037812 */ /* 0x001fc800078ec0ff */
[----:B------:R-:W-:Y:S01]  /*51cd0*/  ISETP.GE.U32.AND P0, PT, R3, 0x40, PT ;  /* 0x000000400300780c */ /* 0x000fe20003f06070 */
[C---:B------:R-:W-:Y:S02]  /*51ce0*/  IMAD.SHL.U32 R3, R0.reuse, 0x4, RZ ;  /* 0x0000000400037824 */ /* 0x040fe400078e00ff */
[----:B------:R-:W-:-:S03]  /*51cf0*/  IMAD.HI R0, R0, 0x4, RZ ;  /* 0x0000000400007827 */ /* 0x000fc600078e02ff */
[----:B------:R-:W-:-:S04]  /*51d00*/  IADD3 R2, P1, P2, R2, R8, R3 ;  /* 0x0000000802027210 */ /* 0x000fc80007a3e003 */
[----:B------:R-:W-:-:S05]  /*51d10*/  IADD3.X R3, PT, PT, R4, R9, R0, P1, P2 ;  /* 0x0000000904037210 */ /* 0x000fca0000fe4400 */
[----:B-1----:R0:W-:Y:S01]  /*51d20*/  @!P0 STG.E desc[UR10][R2.64], R197 ;  /* 0x000000c502008986 */ /* 0x0021e2000c10190a */
[----:B------:R-:W-:Y:S06]  /*51d30*/  BAR.SYNC.DEFER_BLOCKING 0x0 ;  /* 0x0000000000007b1d */ /* 0x000fec0000010000 */
[----:B------:R-:W-:Y:S05]  /*51d40*/  @P4 BRA `(.L_x_21) ;  /* 0x0000000000a04947 */ /* 0x000fea0003800000 */
[----:B0-----:R-:W0:Y:S01]  /*51d50*/  S2R R3, SR_CgaCtaId ;  /* 0x0000000000037919 */ /* 0x001e220000008800 */
[----:B------:R-:W-:Y:S01]  /*51d60*/  NOP ;  /* 0x0000000000007918 */ /* 0x000fe20000000000 */
[----:B------:R-:W-:Y:S01]  /*51d70*/  MOV R0, 0x50 ;  /* 0x0000005000007802 */ /* 0x000fe20000000f00 */
[----:B------:R-:W-:-:S03]  /*51d80*/  HFMA2 R7, -RZ, RZ, 0, 5.9604644775390625e-08 ;  /* 0x00000001ff077431 */ /* 0x000fc600000001ff */
[----:B0-----:R-:W-:Y:S01]  /*51d90*/  LEA R9, R3, R0, 0x18 ;  /* 0x0000000003097211 */ /* 0x001fe200078ec0ff */
[----:B------:R-:W-:Y:S01]  /*51da0*/  IMAD.MOV.U32 R3, RZ, RZ, 0xffff ;  /* 0x0000ffffff037424 */ /* 0x000fe200078e00ff */
[----:B------:R-:W-:-:S03]  /*51db0*/  MOV R0, UR8 ;  /* 0x0000000800007c02 */ /* 0x000fc60008000f00 */
[----:B------:R-:W0:Y:S01]  /*51dc0*/  LDS R5, [R9] ;  /* 0x0000000009057984 */ /* 0x000e220000000800 */
[----:B------:R-:W-:-:S04]  /*51dd0*/  LOP3.LUT R0, R0, 0xffff, RZ, 0xc0, !PT ;  /* 0x0000ffff00007812 */ /* 0x000fc800078ec0ff */
[----:B------:R-:W-:-:S05]  /*51de0*/  SHF.R.U32.HI R0, RZ, 0x5, R0 ;  /* 0x00000005ff007819 */ /* 0x000fca0000011600 */
[----:B------:R-:W-:Y:S01]  /*51df0*/  VIADD R2, R0, 0x10 ;  /* 0x0000001000027836 */ /* 0x000fe20000000000 */
[----:B------:R-:W-:-:S04]  /*51e00*/  SHF.L.U32 R0, R3, R0, RZ ;  /* 0x0000000003007219 */ /* 0x000fc800000006ff */
[----:B------:R-:W-:-:S04]  /*51e10*/  SHF.L.U32 R3, R7, R2, RZ ;  /* 0x0000000207037219 */ /* 0x000fc800000006ff */
[----:B------:R-:W-:-:S04]  /*51e20*/  LOP3.LUT R0, R3, R0, RZ, 0xfc, !PT ;  /* 0x0000000003007212 */ /* 0x000fc800078efcff */
[C---:B------:R-:W-:Y:S02]  /*51e30*/  LOP3.LUT R2, R0.reuse, 0xffff, RZ, 0xc0, !PT ;  /* 0x0000ffff00027812 */ /* 0x040fe400078ec0ff */
[----:B0-----:R-:W-:-:S04]  /*51e40*/  LOP3.LUT R3, R0, 0xffff, R5, 0x80, !PT ;  /* 0x0000ffff00037812 */ /* 0x001fc800078e8005 */
[----:B------:R-:W-:-:S13]  /*51e50*/  ISETP.NE.AND P0, PT, R3, R2, PT ;  /* 0x000000020300720c */ /* 0x000fda0003f05270 */
[----:B------:R-:W-:Y:S05]  /*51e60*/  @P0 BRA `(.L_x_22) ;  /* 0x0000000000500947 */ /* 0x000fea0003800000 */
[----:B------:R-:W-:Y:S02]  /*51e70*/  SHF.R.U32.HI R5, RZ, 0x10, R5 ;  /* 0x00000010ff057819 */ /* 0x000fe40000011605 */
[----:B------:R-:W-:-:S04]  /*51e80*/  SHF.R.U32.HI R2, RZ, 0x10, R0 ;  /* 0x00000010ff027819 */ /* 0x000fc80000011600 */
[----:B------:R-:W-:-:S04]  /*51e90*/  LOP3.LUT R5, R5, R2, RZ, 0xc0, !PT ;  /* 0x0000000205057212 */ /* 0x000fc800078ec0ff */
[----:B------:R-:W-:-:S13]  /*51ea0*/  ISETP.NE.AND P0, PT, R5, R2, PT ;  /* 0x000000020500720c */ /* 0x000fda0003f05270 */
[----:B------:R-:W-:Y:S05]  /*51eb0*/  @P0 BRA `(.L_x_23) ;  /* 0x0000000000300947 */ /* 0x000fea0003800000 */
[----:B------:R-:W-:Y:S01]  /*51ec0*/  R2UR UR4, R0 ;  /* 0x00000000000472ca */ /* 0x000fe200000e0000 */
[----:B------:R-:W0:Y:S01]  /*51ed0*/  S2R R3, SR_LANEID ;  /* 0x0000000000037919 */ /* 0x000e220000000000 */
[----:B------:R-:W-:-:S06]  /*51ee0*/  VOTE.ANY R2, PT, PT ;  /* 0x0000000000027806 */ /* 0x000fcc00038e0100 */
[----:B------:R-:W0:Y:S05]  /*51ef0*/  FLO.U32 R2, R2 ;  /* 0x0000000200027300 */ /* 0x000e2a00000e0000 */
[----:B------:R-:W-:-:S06]  /*51f00*/  ULOP3.LUT UR4, URZ, UR4, URZ, 0x33, !UPT ;  /* 0x00000004ff047292 */ /* 0x000fcc000f8e33ff */
[----:B------:R-:W-:-:S04]  /*51f10*/  MOV R4, UR4 ;  /* 0x0000000400047c02 */ /* 0x000fc80008000f00 */
[----:B------:R-:W1:Y:S02]  /*51f20*/  REDUX UR5, R4 ;  /* 0x00000000040573c4 */ /* 0x000e640000000000 */
[----:B------:R2:W-:Y:S01]  /*51f30*/  UTCATOMSWS.AND URZ, UR4 ;  /* 0x0000000400ff79e3 */ /* 0x0005e20008000000 */
[----:B0-----:R-:W-:Y:S01]  /*51f40*/  ISETP.EQ.U32.AND P0, PT, R2, R3, PT ;  /* 0x000000030200720c */ /* 0x001fe20003f02070 */
[----:B-1----:R-:W-:-:S12]  /*51f50*/  IMAD.U32 R0, RZ, RZ, UR5 ;  /* 0x00000005ff007e24 */ /* 0x002fd8000f8e00ff */
[----:B------:R2:W-:Y:S01]  /*51f60*/  @P0 ATOMS.AND RZ, [R9], R0 ;  /* 0x0000000009ff038c */ /* 0x0005e20002800000 */
[----:B------:R-:W-:Y:S05]  /*51f70*/  BRA `(.L_x_21) ;  /* 0x0000000000147947 */ /* 0x000fea0003800000 */
.L_x_23:
[----:B------:R-:W-:-:S07]  /*51f80*/  MOV R2, 0x51fa0 ;  /* 0x00051fa000027802 */ /* 0x000fce0000000f00 */
[----:B------:R-:W-:Y:S05]  /*51f90*/  CALL.REL.NOINC `($__internal_0_$__cuda_sm10x_tcgen05_guardrail_trap_col_being_dealloced_not_returned_by_alloc) ;  /* 0x0000000000447944 */ /* 0x000fea0003c00000 */
[----:B------:R-:W-:Y:S05]  /*51fa0*/  BRA `(.L_x_21) ;  /* 0x0000000000087947 */ /* 0x000fea0003800000 */
.L_x_22:
[----:B------:R-:W-:-:S07]  /*51fb0*/  MOV R2, 0x51fd0 ;  /* 0x00051fd000027802 */ /* 0x000fce0000000f00 */
[----:B------:R-:W-:Y:S05]  /*51fc0*/  CALL.REL.NOINC `($__internal_2_$__cuda_sm10x_tcgen05_guardrail_trap_unallocated_columns_being_dealloced) ;  /* 0x0000000000507944 */ /* 0x000fea0003c00000 */
.L_x_21:
[----:B------:R-:W-:Y:S01]  /*51fd0*/  NOP ;  /* 0x0000000000007918 */ /* 0x000fe20000000000 */
[----:B--2---:R-:W-:Y:S05]  /*51fe0*/  EXIT ;  /* 0x000000000000794d */ /* 0x004fea0003800000 */
.L_x_8:
[----:B------:R-:W0:Y:S02]  /*51ff0*/  SYNCS.PHASECHK.TRANS64.TRYWAIT P3, [UR9+0x20000], RZ ;  /* 0x020000ffff0075a7 */ /* 0x000e240008061109 */
[----:B0-----:R-:W-:Y:S05]  /*52000*/  @!P3 BRA `(.L_x_8) ;  /* 0xfffffffc00f8b947 */ /* 0x001fea000383ffff */
[----:B------:R-:W-:Y:S05]  /*52010*/  BRA `(.L_x_7) ;  /* 0xfffffcf800b47947 */ /* 0x000fea000383ffff */
.L_x_15:
[----:B------:R-:W1:Y:S02]  /*52020*/  SYNCS.PHASECHK.TRANS64.TRYWAIT P1, [UR9+0x70010], RZ ;  /* 0x070010ffff0075a7 */ /* 0x000e640008021109 */
[----:B-1----:R-:W-:Y:S05]  /*52030*/  @!P1 BRA `(.L_x_15) ;  /* 0xfffffffc00f89947 */ /* 0x002fea000383ffff */
[----:B------:R-:W-:Y:S05]  /*52040*/  BRA `(.L_x_24) ;  /* 0xfffffe9000387947 */ /* 0x000fea000383ffff */
.L_x_16:
[----:B------:R-:W0:Y:S02]  /*52050*/  SYNCS.PHASECHK.TRANS64.TRYWAIT P1, [UR6], R3 ;  /* 0x00000003ff0075a7 */ /* 0x000e240008021106 */
[----:B0-----:R-:W-:Y:S05]  /*52060*/  @!P1 BRA `(.L_x_16) ;  /* 0xfffffffc00f89947 */ /* 0x001fea000383ffff */
[----:B------:R-:W-:Y:S05]  /*52070*/  BRA `(.L_x_25) ;  /* 0xfffffeb800887947 */ /* 0x000fea000383ffff */
.L_x_20:
[----:B------:R-:W2:Y:S02]  /*52080*/  SYNCS.PHASECHK.TRANS64.TRYWAIT P2, [UR6], R6 ;  /* 0x00000006ff0075a7 */ /* 0x000ea40008041106 */
[----:B--2---:R-:W-:Y:S05]  /*52090*/  @!P2 BRA `(.L_x_20) ;  /* 0xfffffffc00f8a947 */ /* 0x004fea000383ffff */
[----:B------:R-:W-:Y:S05]  /*520a0*/  BRA `(.L_x_19) ;  /* 0xffffff6c00307947 */ /* 0x000fea000383ffff */
        .weak           $__internal_0_$__cuda_sm10x_tcgen05_guardrail_trap_col_being_dealloced_not_returned_by_alloc
        .type           $__internal_0_$__cuda_sm10x_tcgen05_guardrail_trap_col_being_dealloced_not_returned_by_alloc,@function
        .size           $__internal_0_$__cuda_sm10x_tcgen05_guardrail_trap_col_being_dealloced_not_returned_by_alloc,($__internal_1_$__cuda_sm10x_tcgen05_guardrail_trap_phase_invalid_during_alloc - $__internal_0_$__cuda_sm10x_tcgen05_guardrail_trap_col_being_dealloced_not_returned_by_alloc)
$__internal_0_$__cuda_sm10x_tcgen05_guardrail_trap_col_being_dealloced_not_returned_by_alloc:
[----:B------:R-:W-:Y:S05]  /*520b0*/  BPT.TRAP 0x1 ;  /* 0x000000040000795c */ /* 0x000fea0000300000 */
[----:B------:R-:W-:-:S04]  /*520c0*/  MOV R3, 0x0 ;  /* 0x0000000000037802 */ /* 0x000fc80000000f00 */
[----:B------:R-:W-:Y:S05]  /*520d0*/  RET.REL.NODEC R2 `(attn_fwd) ;  /* 0xfffffadc02c87950 */ /* 0x000fea0003c3ffff */
        .weak           $__internal_1_$__cuda_sm10x_tcgen05_guardrail_trap_phase_invalid_during_alloc
        .type           $__internal_1_$__cuda_sm10x_tcgen05_guardrail_trap_phase_invalid_during_alloc,@function
        .size           $__internal_1_$__cuda_sm10x_tcgen05_guardrail_trap_phase_invalid_during_alloc,($__internal_2_$__cuda_sm10x_tcgen05_guardrail_trap_unallocated_columns_being_dealloced - $__internal_1_$__cuda_sm10x_tcgen05_guardrail_trap_phase_invalid_during_alloc)
$__internal_1_$__cuda_sm10x_tcgen05_guardrail_trap_phase_invalid_during_alloc:
[----:B------:R-:W-:Y:S05]  /*520e0*/  BPT.TRAP 0x1 ;  /* 0x000000040000795c */ /* 0x000fea0000300000 */
[----:B------:R-:W-:-:S04]  /*520f0*/  IMAD.MOV.U32 R5, RZ, RZ, 0x0 ;  /* 0x00000000ff057424 */ /* 0x000fc800078e00ff */
[----:B------:R-:W-:Y:S05]  /*52100*/  RET.REL.NODEC R4 `(attn_fwd) ;  /* 0xfffffadc04bc7950 */ /* 0x000fea0003c3ffff */
        .weak           $__internal_2_$__cuda_sm10x_tcgen05_guardrail_trap_unallocated_columns_being_dealloced
        .type           $__internal_2_$__cuda_sm10x_tcgen05_guardrail_trap_unallocated_columns_being_dealloced,@function
        .size           $__internal_2_$__cuda_sm10x_tcgen05_guardrail_trap_unallocated_columns_being_dealloced,(.L_x_29 - $__internal_2_$__cuda_sm10x_tcgen05_guardrail_trap_unallocated_columns_being_dealloced)
$__internal_2_$__cuda_sm10x_tcgen05_guardrail_trap_unallocated_columns_being_dealloced:
[----:B------:R-:W-:Y:S05]  /*52110*/  BPT.TRAP 0x1 ;  /* 0x000000040000795c */ /* 0x000fea0000300000 */
[----:B------:R-:W-:-:S04]  /*52120*/  HFMA2 R3, -RZ, RZ, 0, 0 ;  /* 0x00000000ff037431 */ /* 0x000fc800000001ff */
[----:B------:R-:W-:Y:S05]  /*52130*/  RET.REL.NODEC R2 `(attn_fwd) ;  /* 0xfffffadc02b07950 */ /* 0x000fea0003c3ffff */
.L_x_26:
[----:B------:R-:W-:-:S00]  /*52140*/  BRA `(.L_x_26) ;  /* 0xfffffffc00fc7947 */ /* 0x000fc0000383ffff */
[----:B------:R-:W-:-:S00]  /*52150*/  NOP ;  /* 0x0000000000007918 */ /* 0x000fc00000000000 */
        /* <DEDUP_REMOVED lines=10> */
.L_x_29:


//--------------------- .nv.global.init           --------------------------
	.section	.nv.global.init,"aw",@progbits
.nv.global.init:
	.type		_$_str,@object
	.size		_$_str,(.L_3 - _$_str)
_$_str:
        /*0000*/ 	.byte	0x5f, 0x5f, 0x43, 0x55, 0x44, 0x41, 0x5f, 0x46, 0x54, 0x5a, 0x00
.L_3:


//--------------------- .nv.shared.attn_fwd       --------------------------
	.section	.nv.shared.attn_fwd,"aw",@nobits
	.sectionflags	@""
	.align	16
	.zero		1024


//--------------------- .nv.shared.reserved.0     --------------------------
	.section	.nv.shared.reserved.0,"aw",@nobits
	.align	8
	.weak		__nv_reservedSMEM_offset_0_alias
	.size		__nv_reservedSMEM_offset_0_alias, 0, 64
	.other		__nv_reservedSMEM_offset_0_alias,@"STO_CUDA_RESERVED_SHARED STV_DEFAULT"
__nv_reservedSMEM_offset_0_alias:
	.zero		0
.nv.shared.reserved.0:
	.zero		64
	.weak		__nv_reservedSMEM_allocation_phase
	.type		__nv_reservedSMEM_allocation_phase,@object
	.size		__nv_reservedSMEM_allocation_phase,(.L_0 - __nv_reservedSMEM_allocation_phase)
__nv_reservedSMEM_allocation_phase:
	.zero		1
.L_0:
	.zero		7
	.weak		__nv_reservedSMEM_devtool_atexit_pc
	.type		__nv_reservedSMEM_devtool_atexit_pc,@object
	.size		__nv_reservedSMEM_devtool_atexit_pc,(__nv_reservedSMEM_allocation_mask - __nv_reservedSMEM_devtool_atexit_pc)
__nv_reservedSMEM_devtool_atexit_pc:
	.zero		8
	.weak		__nv_reservedSMEM_allocation_mask
	.type		__nv_reservedSMEM_allocation_mask,@object
	.size		__nv_reservedSMEM_allocation_mask,(.L_2 - __nv_reservedSMEM_allocation_mask)
__nv_reservedSMEM_allocation_mask:
	.zero		4
.L_2:


//--------------------- .nv.constant0.attn_fwd    --------------------------
	.section	.nv.constant0.attn_fwd,"a",@progbits
	.sectionflags	@""
	.align	4
.nv.constant0.attn_fwd:
	.zero		1032


//--------------------- SYMBOLS --------------------------

	.type		.nv.reservedSmem.offset0,@object
	.size		.nv.reservedSmem.offset0,0x4
	.type		.nv.reservedSmem.cap,@object
	.size		.nv.reservedSmem.cap,0x4
